	.target	sm_90a

	.elftype	@"ET_EXEC"


//--------------------- .note.nv.tkinfo           --------------------------
	.section	.note.nv.tkinfo,"",@"SHT_NOTE"
	.sectionflags	@"SHF_NOTE_NV_TKINFO"
	.tkinfo
        /*0018*/ 	.word	0x00000002
        /*0030*/ 	.string	""
        /*0030*/ 	.string	"ptxas"
        /*0030*/ 	.string	"Cuda compilation tools, release 13.0, V13.0.88"
        /*0030*/ 	.string	"Build cuda_13.0.r13.0/compiler.36424714_0"
        /*0030*/ 	.string	"-v  -suppress-debug-info  -lineinfo  -arch sm_90a "



//--------------------- .note.nv.cuinfo           --------------------------
	.section	.note.nv.cuinfo,"",@"SHT_NOTE"
	.sectionflags	@"SHF_NOTE_NV_CUINFO"
        /*0018*/ 	.short	0x0002
        /*001a*/ 	.short	0x005a
        /*001c*/ 	.short	0x0082
	.zero		2


//--------------------- .nv.info                  --------------------------
	.section	.nv.info,"",@"SHT_CUDA_INFO"
	.align	4


	//----- nvinfo : EIATTR_REGCOUNT
	.align		4
        /*0000*/ 	.byte	0x04, 0x2f
        /*0002*/ 	.short	(.L_1 - .L_0)
	.align		4
.L_0:
        /*0004*/ 	.word	index@(matmul_kernel)
        /*0008*/ 	.word	0x000000ff


	//----- nvinfo : EIATTR_FRAME_SIZE
	.align		4
.L_1:
        /*000c*/ 	.byte	0x04, 0x11
        /*000e*/ 	.short	(.L_3 - .L_2)
	.align		4
.L_2:
        /*0010*/ 	.word	index@(matmul_kernel)
        /*0014*/ 	.word	0x000023f8


	//----- nvinfo : EIATTR_MIN_STACK_SIZE
	.align		4
.L_3:
        /*0018*/ 	.byte	0x04, 0x12
        /*001a*/ 	.short	(.L_5 - .L_4)
	.align		4
.L_4:
        /*001c*/ 	.word	index@(matmul_kernel)
        /*0020*/ 	.word	0x000023f8
.L_5:


//--------------------- .nv.compat                --------------------------
	.section	.nv.compat,"",@"SHT_CUDA_COMPAT_INFO"
	.align	4
        /*0000*/ 	.byte	0x02, 0x09, 0x01, 0x00, 0x02, 0x02, 0x04, 0x00, 0x02, 0x05, 0x05, 0x00, 0x03, 0x07, 0x01, 0x01
        /*0010*/ 	.byte	0x02, 0x03, 0x00, 0x00, 0x02, 0x06, 0x01, 0x00, 0x04, 0x0b, 0x08, 0x00, 0x00, 0x00, 0x00, 0x00
        /*0020*/ 	.byte	0x00, 0x00, 0x00, 0x00


//--------------------- .nv.info.matmul_kernel    --------------------------
	.section	.nv.info.matmul_kernel,"",@"SHT_CUDA_INFO"
	.sectionflags	@""
	.align	4


	//----- nvinfo : EIATTR_CUDA_API_VERSION
	.align		4
        /*0000*/ 	.byte	0x04, 0x37
        /*0002*/ 	.short	(.L_7 - .L_6)
.L_6:
        /*0004*/ 	.word	0x00000082


	//----- nvinfo : EIATTR_KPARAM_INFO
	.align		4
.L_7:
        /*0008*/ 	.byte	0x04, 0x17
        /*000a*/ 	.short	(.L_9 - .L_8)
.L_8:
        /*000c*/ 	.word	0x00000000
        /*0010*/ 	.short	0x000d
        /*0012*/ 	.short	0x0048
        /*0014*/ 	.byte	0x00, 0xf4, 0x21, 0x00


	//----- nvinfo : EIATTR_KPARAM_INFO
	.align		4
.L_9:
        /*0018*/ 	.byte	0x04, 0x17
        /*001a*/ 	.short	(.L_11 - .L_10)
.L_10:
        /*001c*/ 	.word	0x00000000
        /*0020*/ 	.short	0x000c
        /*0022*/ 	.short	0x0040
        /*0024*/ 	.byte	0x00, 0xf4, 0x21, 0x00


	//----- nvinfo : EIATTR_KPARAM_INFO
	.align		4
.L_11:
        /*0028*/ 	.byte	0x04, 0x17
        /*002a*/ 	.short	(.L_13 - .L_12)
.L_12:
        /*002c*/ 	.word	0x00000000
        /*0030*/ 	.short	0x000b
        /*0032*/ 	.short	0x0038
        /*0034*/ 	.byte	0x00, 0xf0, 0x11, 0x00


	//----- nvinfo : EIATTR_KPARAM_INFO
	.align		4
.L_13:
        /*0038*/ 	.byte	0x04, 0x17
        /*003a*/ 	.short	(.L_15 - .L_14)
.L_14:
        /*003c*/ 	.word	0x00000000
        /*0040*/ 	.short	0x000a
        /*0042*/ 	.short	0x0034
        /*0044*/ 	.byte	0x00, 0xf0, 0x11, 0x00


	//----- nvinfo : EIATTR_KPARAM_INFO
	.align		4
.L_15:
        /*0048*/ 	.byte	0x04, 0x17
        /*004a*/ 	.short	(.L_17 - .L_16)
.L_16:
        /*004c*/ 	.word	0x00000000
        /*0050*/ 	.short	0x0009
        /*0052*/ 	.short	0x0030
        /*0054*/ 	.byte	0x00, 0xf0, 0x11, 0x00


	//----- nvinfo : EIATTR_KPARAM_INFO
	.align		4
.L_17:
        /*0058*/ 	.byte	0x04, 0x17
        /*005a*/ 	.short	(.L_19 - .L_18)
.L_18:
        /*005c*/ 	.word	0x00000000
        /*0060*/ 	.short	0x0008
        /*0062*/ 	.short	0x002c
        /*0064*/ 	.byte	0x00, 0xf0, 0x11, 0x00


	//----- nvinfo : EIATTR_KPARAM_INFO
	.align		4
.L_19:
        /*0068*/ 	.byte	0x04, 0x17
        /*006a*/ 	.short	(.L_21 - .L_20)
.L_20:
        /*006c*/ 	.word	0x00000000
        /*0070*/ 	.short	0x0007
        /*0072*/ 	.short	0x0028
        /*0074*/ 	.byte	0x00, 0xf0, 0x11, 0x00


	//----- nvinfo : EIATTR_KPARAM_INFO
	.align		4
.L_21:
        /*0078*/ 	.byte	0x04, 0x17
        /*007a*/ 	.short	(.L_23 - .L_22)
.L_22:
        /*007c*/ 	.word	0x00000000
        /*0080*/ 	.short	0x0006
        /*0082*/ 	.short	0x0024
        /*0084*/ 	.byte	0x00, 0xf0, 0x11, 0x00


	//----- nvinfo : EIATTR_KPARAM_INFO
	.align		4
.L_23:
        /*0088*/ 	.byte	0x04, 0x17
        /*008a*/ 	.short	(.L_25 - .L_24)
.L_24:
        /*008c*/ 	.word	0x00000000
        /*0090*/ 	.short	0x0005
        /*0092*/ 	.short	0x0020
        /*0094*/ 	.byte	0x00, 0xf0, 0x11, 0x00


	//----- nvinfo : EIATTR_KPARAM_INFO
	.align		4
.L_25:
        /*0098*/ 	.byte	0x04, 0x17
        /*009a*/ 	.short	(.L_27 - .L_26)
.L_26:
        /*009c*/ 	.word	0x00000000
        /*00a0*/ 	.short	0x0004
        /*00a2*/ 	.short	0x001c
        /*00a4*/ 	.byte	0x00, 0xf0, 0x11, 0x00


	//----- nvinfo : EIATTR_KPARAM_INFO
	.align		4
.L_27:
        /*00a8*/ 	.byte	0x04, 0x17
        /*00aa*/ 	.short	(.L_29 - .L_28)
.L_28:
        /*00ac*/ 	.word	0x00000000
        /*00b0*/ 	.short	0x0003
        /*00b2*/ 	.short	0x0018
        /*00b4*/ 	.byte	0x00, 0xf0, 0x11, 0x00


	//----- nvinfo : EIATTR_KPARAM_INFO
	.align		4
.L_29:
        /*00b8*/ 	.byte	0x04, 0x17
        /*00ba*/ 	.short	(.L_31 - .L_30)
.L_30:
        /*00bc*/ 	.word	0x00000000
        /*00c0*/ 	.short	0x0002
        /*00c2*/ 	.short	0x0010
        /*00c4*/ 	.byte	0x00, 0xf4, 0x21, 0x00


	//----- nvinfo : EIATTR_KPARAM_INFO
	.align		4
.L_31:
        /*00c8*/ 	.byte	0x04, 0x17
        /*00ca*/ 	.short	(.L_33 - .L_32)
.L_32:
        /*00cc*/ 	.word	0x00000000
        /*00d0*/ 	.short	0x0001
        /*00d2*/ 	.short	0x0008
        /*00d4*/ 	.byte	0x00, 0xf4, 0x21, 0x00


	//----- nvinfo : EIATTR_KPARAM_INFO
	.align		4
.L_33:
        /*00d8*/ 	.byte	0x04, 0x17
        /*00da*/ 	.short	(.L_35 - .L_34)
.L_34:
        /*00dc*/ 	.word	0x00000000
        /*00e0*/ 	.short	0x0000
        /*00e2*/ 	.short	0x0000
        /*00e4*/ 	.byte	0x00, 0xf4, 0x21, 0x00


	//----- nvinfo : EIATTR_SPARSE_MMA_MASK
	.align		4
.L_35:
        /*00e8*/ 	.byte	0x03, 0x50
        /*00ea*/ 	.short	0x0000


	//----- nvinfo : EIATTR_MAXREG_COUNT
	.align		4
        /*00ec*/ 	.byte	0x03, 0x1b
        /*00ee*/ 	.short	0x00ff


	//----- nvinfo : EIATTR_NUM_BARRIERS
	.align		4
        /*00f0*/ 	.byte	0x02, 0x4c
        /*00f2*/ 	.byte	0x01
	.zero		1


	//----- nvinfo : EIATTR_ANNOTATIONS
	.align		4
        /*00f4*/ 	.byte	0x04, 0x55
        /*00f6*/ 	.short	(.L_37 - .L_36)


	//   ....[0]....
.L_36:
        /*00f8*/ 	.word	0x00000001
        /*00fc*/ 	.byte	0x90, 0x01, 0x00, 0x00, 0x01, 0x00, 0x00, 0x00, 0xc0, 0x0a, 0x00, 0x00, 0x01, 0x00, 0x00, 0x00
        /* <DEDUP_REMOVED lines=999> */
        /*3f7c*/ 	.byte	0x40, 0xe3, 0x01, 0x00, 0x01, 0x00, 0x00, 0x00, 0x60, 0xe3, 0x01, 0x00


	//----- nvinfo : EIATTR_MERCURY_ISA_VERSION
	.align		4
.L_37:
        /*3f88*/ 	.byte	0x03, 0x5f
        /*3f8a*/ 	.short	0x0101


	//----- nvinfo : EIATTR_EXIT_INSTR_OFFSETS
	.align		4
        /*3f8c*/ 	.byte	0x04, 0x1c
        /*3f8e*/ 	.short	(.L_39 - .L_38)


	//   ....[0]....
.L_38:
        /*3f90*/ 	.word	0x00068ec0


	//   ....[1]....
        /*3f94*/ 	.word	0x00068ee0


	//----- nvinfo : EIATTR_REQNTID
	.align		4
.L_39:
        /*3f98*/ 	.byte	0x04, 0x10
        /*3f9a*/ 	.short	(.L_41 - .L_40)
.L_40:
        /*3f9c*/ 	.word	0x00000080
        /*3fa0*/ 	.word	0x00000001
        /*3fa4*/ 	.word	0x00000001


	//----- nvinfo : EIATTR_CBANK_PARAM_SIZE
	.align		4
.L_41:
        /*3fa8*/ 	.byte	0x03, 0x19
        /*3faa*/ 	.short	0x0050


	//----- nvinfo : EIATTR_PARAM_CBANK
	.align		4
        /*3fac*/ 	.byte	0x04, 0x0a
        /*3fae*/ 	.short	(.L_43 - .L_42)
	.align		4
.L_42:
        /*3fb0*/ 	.word	index@(.nv.constant0.matmul_kernel)
        /*3fb4*/ 	.short	0x0210
        /*3fb6*/ 	.short	0x0050


	//----- nvinfo : EIATTR_SW_WAR
	.align		4
.L_43:
        /*3fb8*/ 	.byte	0x04, 0x36
        /*3fba*/ 	.short	(.L_45 - .L_44)
.L_44:
        /*3fbc*/ 	.word	0x00000008
.L_45:


//--------------------- .nv.callgraph             --------------------------
	.section	.nv.callgraph,"",@"SHT_CUDA_CALLGRAPH"
	.align	4
	.sectionentsize	8
	.align		4
        /*0000*/ 	.word	0x00000000
	.align		4
        /*0004*/ 	.word	0xffffffff
	.align		4
        /*0008*/ 	.word	0x00000000
	.align		4
        /*000c*/ 	.word	0xfffffffe
	.align		4
        /*0010*/ 	.word	0x00000000
	.align		4
        /*0014*/ 	.word	0xfffffffd
	.align		4
        /*0018*/ 	.word	0x00000000
	.align		4
        /*001c*/ 	.word	0xfffffffc


//--------------------- .text.matmul_kernel       --------------------------
	.section	.text.matmul_kernel,"ax",@progbits
	.align	128
        .global         matmul_kernel
        .type           matmul_kernel,@function
        .size           matmul_kernel,(.L_x_3 - matmul_kernel)
        .other          matmul_kernel,@"STO_CUDA_ENTRY STV_DEFAULT"
matmul_kernel:
.text.matmul_kernel:
[----:B------:R-:W1:Y:S08]  /*0000*/  LDC R1, c[0x0][0x28] ;  /* 0x00000a00ff017b82 */ /* 0x000e700000000800 */
[----:B------:R-:W2:Y:S01]  /*0010*/  LDC.64 R2, c[0x0][0x228] ;  /* 0x00008a00ff027b82 */ /* 0x000ea20000000a00 */
[----:B-1----:R-:W-:Y:S01]  /*0020*/  VIADD R1, R1, 0xffffdc08 ;  /* 0xffffdc0801017836 */ /* 0x002fe20000000000 */
[----:B------:R-:W1:Y:S01]  /*0030*/  S2R R5, SR_CTAID.X ;  /* 0x0000000000057919 */ /* 0x000e620000002500 */
[----:B------:R-:W-:Y:S01]  /*0040*/  ULDC UR4, c[0x0][0x230] ;  /* 0x00008c0000047ab9 */ /* 0x000fe20000000800 */
[----:B------:R-:W-:Y:S01]  /*0050*/  ULDC UR6, c[0x0][0x230] ;  /* 0x00008c0000067ab9 */ /* 0x000fe20000000800 */
[----:B------:R-:W-:Y:S01]  /*0060*/  UIADD3 UR4, UR4, 0x3f, URZ ;  /* 0x0000003f04047890 */ /* 0x000fe2000fffe03f */
[----:B------:R-:W3:Y:S01]  /*0070*/  S2R R230, SR_TID.X ;  /* 0x0000000000e67919 */ /* 0x000ee20000002100 */
[----:B------:R-:W-:Y:S01]  /*0080*/  ULDC UR33, c[0x0][0x240] ;  /* 0x0000900000217ab9 */ /* 0x000fe20000000800 */
[----:B------:R-:W-:Y:S01]  /*0090*/  ULDC UR31, c[0x0][0x240] ;  /* 0x00009000001f7ab9 */ /* 0x000fe20000000800 */
[----:B------:R-:W-:Y:S01]  /*00a0*/  UISETP.GT.AND UP0, UPT, UR4, 0x3f, UPT ;  /* 0x0000003f0400788c */ /* 0x000fe2000bf04270 */
[----:B------:R-:W4:Y:S01]  /*00b0*/  LDC R46, c[0x0][0x230] ;  /* 0x00008c00ff2e7b82 */ /* 0x000f220000000800 */
[----:B------:R-:W-:Y:S01]  /*00c0*/  ULDC UR34, c[0x0][0x240] ;  /* 0x0000900000227ab9 */ /* 0x000fe20000000800 */
[----:B------:R-:W-:Y:S01]  /*00d0*/  ULDC UR36, c[0x0][0x240] ;  /* 0x0000900000247ab9 */ /* 0x000fe20000000800 */
[----:B------:R-:W-:Y:S01]  /*00e0*/  USEL UR5, URZ, 0x4, !UP0 ;  /* 0x000000043f057887 */ /* 0x000fe2000c000000 */
[----:B------:R-:W-:Y:S01]  /*00f0*/  ULDC UR37, c[0x0][0x240] ;  /* 0x0000900000257ab9 */ /* 0x000fe20000000800 */
        /* <DEDUP_REMOVED lines=8> */
[----:B--2---:R-:W-:Y:S01]  /*0180*/  IMAD.MOV.U32 R44, RZ, RZ, R3 ;  /* 0x000000ffff2c7224 */ /* 0x004fe200078e0003 */
[----:B------:R2:W-:Y:S01]  /*0190*/  STL.64 [R1+0x1af8], R2 ;  /* 0x001af80201007387 */ /* 0x0005e20000100a00 */
[----:B------:R-:W-:Y:S01]  /*01a0*/  IMAD.MOV.U32 R42, RZ, RZ, R2 ;  /* 0x000000ffff2a7224 */ /* 0x000fe200078e0002 */
[----:B------:R-:W-:Y:S01]  /*01b0*/  ULDC UR45, c[0x0][0x240] ;  /* 0x00009000002d7ab9 */ /* 0x000fe20000000800 */
[----:B------:R-:W-:Y:S01]  /*01c0*/  VIADD R0, R44, 0xff ;  /* 0x000000ff2c007836 */ /* 0x000fe20000000000 */
[----:B------:R-:W-:Y:S01]  /*01d0*/  ULDC UR46, c[0x0][0x240] ;  /* 0x00009000002e7ab9 */ /* 0x000fe20000000800 */
[----:B------:R-:W-:Y:S01]  /*01e0*/  ULDC UR48, c[0x0][0x240] ;  /* 0x0000900000307ab9 */ /* 0x000fe20000000800 */
[----:B------:R-:W-:Y:S01]  /*01f0*/  ULDC UR49, c[0x0][0x240] ;  /* 0x0000900000317ab9 */ /* 0x000fe20000000800 */
[----:B------:R-:W-:Y:S01]  /*0200*/  ULDC UR47, c[0x0][0x240] ;  /* 0x00009000002f7ab9 */ /* 0x000fe20000000800 */
[----:B------:R-:W-:Y:S01]  /*0210*/  ULDC UR50, c[0x0][0x240] ;  /* 0x0000900000327ab9 */ /* 0x000fe20000000800 */
[----:B-1----:R-:W-:Y:S01]  /*0220*/  IABS R8, R5 ;  /* 0x0000000500087213 */ /* 0x002fe20000000000 */
[----:B------:R-:W-:Y:S01]  /*0230*/  ULDC UR51, c[0x0][0x240] ;  /* 0x0000900000337ab9 */ /* 0x000fe20000000800 */
[----:B------:R-:W-:Y:S01]  /*0240*/  ULDC UR52, c[0x0][0x240] ;  /* 0x0000900000347ab9 */ /* 0x000fe20000000800 */
[----:B--2---:R-:W-:Y:S01]  /*0250*/  SHF.R.S32.HI R3, RZ, 0x1f, R0 ;  /* 0x0000001fff037819 */ /* 0x004fe20000011400 */
[----:B------:R-:W-:Y:S01]  /*0260*/  ULDC UR54, c[0x0][0x240] ;  /* 0x0000900000367ab9 */ /* 0x000fe20000000800 */
[C---:B---3--:R-:W-:Y:S01]  /*0270*/  LOP3.LUT R218, R230.reuse, 0x7f, RZ, 0xc0, !PT ;  /* 0x0000007fe6da7812 */ /* 0x048fe200078ec0ff */
[----:B------:R-:W-:Y:S01]  /*0280*/  ULDC UR55, c[0x0][0x240] ;  /* 0x0000900000377ab9 */ /* 0x000fe20000000800 */
[----:B------:R-:W-:Y:S01]  /*0290*/  LEA.HI R3, R3, R0, RZ, 0x8 ;  /* 0x0000000003037211 */ /* 0x000fe200078f40ff */
[----:B------:R-:W-:Y:S01]  /*02a0*/  ULDC UR53, c[0x0][0x240] ;  /* 0x0000900000357ab9 */ /* 0x000fe20000000800 */
[----:B------:R-:W-:Y:S01]  /*02b0*/  LOP3.LUT R226, R230, 0x3f, RZ, 0xc0, !PT ;  /* 0x0000003fe6e27812 */ /* 0x000fe200078ec0ff */
[----:B------:R-:W-:Y:S01]  /*02c0*/  ULDC UR56, c[0x0][0x240] ;  /* 0x0000900000387ab9 */ /* 0x000fe20000000800 */
[----:B------:R-:W-:Y:S01]  /*02d0*/  SHF.R.S32.HI R3, RZ, 0x8, R3 ;  /* 0x00000008ff037819 */ /* 0x000fe20000011403 */
[----:B------:R-:W-:Y:S01]  /*02e0*/  ULDC UR57, c[0x0][0x240] ;  /* 0x0000900000397ab9 */ /* 0x000fe20000000800 */
[----:B------:R-:W-:Y:S01]  /*02f0*/  ULDC UR58, c[0x0][0x240] ;  /* 0x00009000003a7ab9 */ /* 0x000fe20000000800 */
[----:B------:R-:W-:Y:S01]  /*0300*/  ULDC UR60, c[0x0][0x240] ;  /* 0x00009000003c7ab9 */ /* 0x000fe20000000800 */
[----:B------:R-:W-:Y:S01]  /*0310*/  ULDC UR61, c[0x0][0x240] ;  /* 0x00009000003d7ab9 */ /* 0x000fe20000000800 */
[----:B------:R-:W-:Y:S01]  /*0320*/  IMAD.SHL.U32 R4, R3, 0x8, RZ ;  /* 0x0000000803047824 */ /* 0x000fe200078e00ff */
[----:B------:R-:W-:Y:S01]  /*0330*/  ULDC UR59, c[0x0][0x240] ;  /* 0x00009000003b7ab9 */ /* 0x000fe20000000800 */
[----:B------:R-:W-:Y:S01]  /*0340*/  ULDC UR9, c[0x0][0x240] ;  /* 0x0000900000097ab9 */ /* 0x000fe20000000800 */
[----:B------:R-:W-:Y:S01]  /*0350*/  ULDC UR10, c[0x0][0x240] ;  /* 0x00009000000a7ab9 */ /* 0x000fe20000000800 */
[----:B------:R-:W-:Y:S01]  /*0360*/  ULDC UR8, c[0x0][0x240] ;  /* 0x0000900000087ab9 */ /* 0x000fe20000000800 */
[-C--:B------:R-:W-:Y:S01]  /*0370*/  IABS R7, R4.reuse ;  /* 0x0000000400077213 */ /* 0x080fe20000000000 */
[----:B------:R-:W-:Y:S01]  /*0380*/  ULDC UR11, c[0x0][0x240] ;  /* 0x00009000000b7ab9 */ /* 0x000fe20000000800 */
[----:B------:R-:W-:Y:S01]  /*0390*/  IABS R10, R4 ;  /* 0x00000004000a7213 */ /* 0x000fe20000000000 */
[----:B------:R-:W-:Y:S01]  /*03a0*/  ULDC UR12, c[0x0][0x240] ;  /* 0x00009000000c7ab9 */ /* 0x000fe20000000800 */
[----:B------:R-:W1:Y:S01]  /*03b0*/  I2F.RP R0, R7 ;  /* 0x0000000700007306 */ /* 0x000e620000209400 */
        /* <DEDUP_REMOVED lines=14> */
[----:B-1----:R-:W1:Y:S01]  /*04a0*/  MUFU.RCP R0, R0 ;  /* 0x0000000000007308 */ /* 0x002e620000001000 */
[----:B------:R-:W-:Y:S01]  /*04b0*/  ULDC UR25, c[0x0][0x240] ;  /* 0x0000900000197ab9 */ /* 0x000fe20000000800 */
[----:B------:R-:W-:Y:S01]  /*04c0*/  ULDC UR26, c[0x0][0x240] ;  /* 0x00009000001a7ab9 */ /* 0x000fe20000000800 */
[----:B------:R-:W-:Y:S01]  /*04d0*/  ULDC UR28, c[0x0][0x240] ;  /* 0x00009000001c7ab9 */ /* 0x000fe20000000800 */
[----:B------:R-:W-:Y:S01]  /*04e0*/  ULDC UR29, c[0x0][0x240] ;  /* 0x00009000001d7ab9 */ /* 0x000fe20000000800 */
[----:B------:R-:W-:Y:S01]  /*04f0*/  ULDC UR32, c[0x0][0x240] ;  /* 0x0000900000207ab9 */ /* 0x000fe20000000800 */
[----:B------:R-:W2:Y:S01]  /*0500*/  LDC R48, c[0x0][0x230] ;  /* 0x00008c00ff307b82 */ /* 0x000ea20000000800 */
[----:B-1----:R-:W-:-:S02]  /*0510*/  VIADD R2, R0, 0xffffffe ;  /* 0x0ffffffe00027836 */ /* 0x002fc40000000000 */
[----:B------:R-:W-:Y:S01]  /*0520*/  IMAD.MOV R0, RZ, RZ, -R10 ;  /* 0x000000ffff007224 */ /* 0x000fe200078e0a0a */
[----:B------:R-:W-:Y:S01]  /*0530*/  IABS R10, R42 ;  /* 0x0000002a000a7213 */ /* 0x000fe20000000000 */
[----:B------:R1:W3:Y:S02]  /*0540*/  F2I.FTZ.U32.TRUNC.NTZ R3, R2 ;  /* 0x0000000200037305 */ /* 0x0002e4000021f000 */
[----:B-1----:R-:W-:Y:S01]  /*0550*/  MOV R2, RZ ;  /* 0x000000ff00027202 */ /* 0x002fe20000000f00 */
[----:B---3--:R-:W-:-:S04]  /*0560*/  IMAD.MOV R6, RZ, RZ, -R3 ;  /* 0x000000ffff067224 */ /* 0x008fc800078e0a03 */
[----:B------:R-:W-:Y:S02]  /*0570*/  IMAD R9, R6, R7, RZ ;  /* 0x0000000706097224 */ /* 0x000fe400078e02ff */
[----:B------:R-:W-:Y:S02]  /*0580*/  IMAD.MOV.U32 R6, RZ, RZ, R8 ;  /* 0x000000ffff067224 */ /* 0x000fe400078e0008 */
[----:B------:R-:W-:-:S06]  /*0590*/  IMAD.HI.U32 R3, R3, R9, R2 ;  /* 0x0000000903037227 */ /* 0x000fcc00078e0002 */
[----:B------:R-:W-:-:S04]  /*05a0*/  IMAD.HI.U32 R3, R3, R6, RZ ;  /* 0x0000000603037227 */ /* 0x000fc800078e00ff */
[----:B------:R-:W-:-:S05]  /*05b0*/  IMAD R0, R3, R0, R6 ;  /* 0x0000000003007224 */ /* 0x000fca00078e0206 */
[----:B------:R-:W-:-:S13]  /*05c0*/  ISETP.GT.U32.AND P1, PT, R7, R0, PT ;  /* 0x000000000700720c */ /* 0x000fda0003f24070 */
[----:B------:R-:W-:Y:S02]  /*05d0*/  @!P1 IMAD.IADD R0, R0, 0x1, -R7 ;  /* 0x0000000100009824 */ /* 0x000fe400078e0a07 */
[----:B------:R-:W-:Y:S01]  /*05e0*/  @!P1 VIADD R3, R3, 0x1 ;  /* 0x0000000103039836 */ /* 0x000fe20000000000 */
[----:B------:R-:W-:Y:S02]  /*05f0*/  ISETP.NE.AND P1, PT, R4, RZ, PT ;  /* 0x000000ff0400720c */ /* 0x000fe40003f25270 */
[----:B------:R-:W-:Y:S02]  /*0600*/  ISETP.GE.U32.AND P0, PT, R0, R7, PT ;  /* 0x000000070000720c */ /* 0x000fe40003f06070 */
[----:B------:R-:W-:-:S04]  /*0610*/  LOP3.LUT R0, R5, R4, RZ, 0x3c, !PT ;  /* 0x0000000405007212 */ /* 0x000fc800078e3cff */
[----:B------:R-:W-:Y:S01]  /*0620*/  ISETP.GE.AND P2, PT, R0, RZ, PT ;  /* 0x000000ff0000720c */ /* 0x000fe20003f46270 */
[----:B------:R-:W-:-:S06]  /*0630*/  VIADD R0, R42, 0x1ff ;  /* 0x000001ff2a007836 */ /* 0x000fcc0000000000 */
[----:B------:R-:W-:-:S04]  /*0640*/  @P0 VIADD R3, R3, 0x1 ;  /* 0x0000000103030836 */ /* 0x000fc80000000000 */
[----:B------:R-:W-:Y:S01]  /*0650*/  IMAD.MOV.U32 R2, RZ, RZ, R3 ;  /* 0x000000ffff027224 */ /* 0x000fe200078e0003 */
[----:B------:R-:W-:-:S03]  /*0660*/  SHF.R.S32.HI R3, RZ, 0x1f, R0 ;  /* 0x0000001fff037819 */ /* 0x000fc60000011400 */
[----:B------:R-:W-:Y:S01]  /*0670*/  @!P2 IMAD.MOV R2, RZ, RZ, -R2 ;  /* 0x000000ffff02a224 */ /* 0x000fe200078e0a02 */
[----:B------:R-:W-:Y:S02]  /*0680*/  @!P1 LOP3.LUT R2, RZ, R4, RZ, 0x33, !PT ;  /* 0x00000004ff029212 */ /* 0x000fe400078e33ff */
[----:B------:R-:W-:-:S03]  /*0690*/  LEA.HI R3, R3, R0, RZ, 0x9 ;  /* 0x0000000003037211 */ /* 0x000fc600078f48ff */
[----:B------:R-:W-:Y:S02]  /*06a0*/  IMAD.SHL.U32 R9, R2, 0x8, RZ ;  /* 0x0000000802097824 */ /* 0x000fe400078e00ff */
[----:B------:R-:W-:-:S03]  /*06b0*/  IMAD.MOV R2, RZ, RZ, -R2 ;  /* 0x000000ffff027224 */ /* 0x000fc600078e0a02 */
[----:B------:R-:W-:Y:S01]  /*06c0*/  LEA.HI.SX32 R3, R3, -R9, 0x17 ;  /* 0x8000000903037211 */ /* 0x000fe200078fbaff */
[----:B------:R-:W-:Y:S02]  /*06d0*/  IMAD R12, R4, R2, R5 ;  /* 0x00000002040c7224 */ /* 0x000fe400078e0205 */
[----:B------:R-:W-:Y:S01]  /*06e0*/  IMAD.MOV.U32 R2, RZ, RZ, RZ ;  /* 0x000000ffff027224 */ /* 0x000fe200078e00ff */
[----:B------:R-:W-:-:S04]  /*06f0*/  VIMNMX R11, R3, 0x8, PT ;  /* 0x00000008030b7848 */ /* 0x000fc80003fe0100 */
[-C--:B------:R-:W-:Y:S02]  /*0700*/  IABS R6, R11.reuse ;  /* 0x0000000b00067213 */ /* 0x080fe40000000000 */
[----:B------:R-:W-:Y:S02]  /*0710*/  IABS R4, R11 ;  /* 0x0000000b00047213 */ /* 0x000fe40000000000 */
[----:B------:R-:W1:Y:S08]  /*0720*/  I2F.RP R0, R6 ;  /* 0x0000000600007306 */ /* 0x000e700000209400 */
[----:B-1----:R-:W1:Y:S02]  /*0730*/  MUFU.RCP R0, R0 ;  /* 0x0000000000007308 */ /* 0x002e640000001000 */
[----:B-1----:R-:W-:-:S06]  /*0740*/  IADD3 R3, R0, 0xffffffe, RZ ;  /* 0x0ffffffe00037810 */ /* 0x002fcc0007ffe0ff */
[----:B------:R-:W1:Y:S02]  /*0750*/  F2I.FTZ.U32.TRUNC.NTZ R3, R3 ;  /* 0x0000000300037305 */ /* 0x000e64000021f000 */
[----:B-1----:R-:W-:-:S04]  /*0760*/  IMAD.MOV R7, RZ, RZ, -R3 ;  /* 0x000000ffff077224 */ /* 0x002fc800078e0a03 */
[----:B------:R-:W-:Y:S01]  /*0770*/  IMAD.MOV.U32 R5, RZ, RZ, R7 ;  /* 0x000000ffff057224 */ /* 0x000fe200078e0007 */
[----:B------:R-:W-:-:S03]  /*0780*/  IABS R7, R12 ;  /* 0x0000000c00077213 */ /* 0x000fc60000000000 */
[----:B------:R-:W-:-:S04]  /*0790*/  IMAD R5, R5, R6, RZ ;  /* 0x0000000605057224 */ /* 0x000fc800078e02ff */
[----:B------:R-:W-:-:S04]  /*07a0*/  IMAD.HI.U32 R2, R3, R5, R2 ;  /* 0x0000000503027227 */ /* 0x000fc800078e0002 */
[----:B------:R-:W-:Y:S02]  /*07b0*/  IMAD.MOV R3, RZ, RZ, -R4 ;  /* 0x000000ffff037224 */ /* 0x000fe400078e0a04 */
[----:B------:R-:W-:Y:S01]  /*07c0*/  IMAD.HI.U32 R0, R2, R7, RZ ;  /* 0x0000000702007227 */ /* 0x000fe200078e00ff */
[----:B------:R-:W1:Y:S01]  /*07d0*/  I2F.RP R4, R10 ;  /* 0x0000000a00047306 */ /* 0x000e620000209400 */
[----:B------:R-:W-:Y:S02]  /*07e0*/  IABS R2, R44 ;  /* 0x0000002c00027213 */ /* 0x000fe40000000000 */
[----:B------:R-:W-:-:S05]  /*07f0*/  IMAD R3, R0, R3, R7 ;  /* 0x0000000300037224 */ /* 0x000fca00078e0207 */
[----:B------:R-:W-:Y:S01]  /*0800*/  ISETP.GT.U32.AND P1, PT, R6, R3, PT ;  /* 0x000000030600720c */ /* 0x000fe20003f24070 */
[----:B------:R-:W3:Y:S08]  /*0810*/  I2F.RP R8, R2 ;  /* 0x0000000200087306 */ /* 0x000ef00000209400 */
[----:B-1----:R-:W1:Y:S04]  /*0820*/  MUFU.RCP R4, R4 ;  /* 0x0000000400047308 */ /* 0x002e680000001000 */
[----:B------:R-:W-:-:S02]  /*0830*/  @!P1 IMAD.IADD R3, R3, 0x1, -R6 ;  /* 0x0000000103039824 */ /* 0x000fc400078e0a06 */
[----:B------:R-:W-:Y:S01]  /*0840*/  @!P1 VIADD R0, R0, 0x1 ;  /* 0x0000000100009836 */ /* 0x000fe20000000000 */
[----:B------:R-:W-:Y:S01]  /*0850*/  ISETP.NE.AND P1, PT, R11, RZ, PT ;  /* 0x000000ff0b00720c */ /* 0x000fe20003f25270 */
[----:B---3--:R-:W3:Y:S01]  /*0860*/  MUFU.RCP R8, R8 ;  /* 0x0000000800087308 */ /* 0x008ee20000001000 */
[----:B------:R-:W-:Y:S02]  /*0870*/  ISETP.GE.U32.AND P0, PT, R3, R6, PT ;  /* 0x000000060300720c */ /* 0x000fe40003f06070 */
[----:B------:R-:W-:-:S04]  /*0880*/  LOP3.LUT R3, R12, R11, RZ, 0x3c, !PT ;  /* 0x0000000b0c037212 */ /* 0x000fc800078e3cff */
[----:B------:R-:W-:Y:S01]  /*0890*/  ISETP.GE.AND P2, PT, R3, RZ, PT ;  /* 0x000000ff0300720c */ /* 0x000fe20003f46270 */
[----:B-1----:R-:W-:Y:S01]  /*08a0*/  VIADD R5, R4, 0xffffffe ;  /* 0x0ffffffe04057836 */ /* 0x002fe20000000000 */
[----:B------:R-:W-:-:S05]  /*08b0*/  SHF.R.S32.HI R3, RZ, 0x6, R230 ;  /* 0x00000006ff037819 */ /* 0x000fca00000114e6 */
[----:B------:R-:W-:Y:S01]  /*08c0*/  @P0 VIADD R0, R0, 0x1 ;  /* 0x0000000100000836 */ /* 0x000fe20000000000 */
[----:B------:R-:W1:Y:S01]  /*08d0*/  F2I.FTZ.U32.TRUNC.NTZ R5, R5 ;  /* 0x0000000500057305 */ /* 0x000e62000021f000 */
[----:B------:R-:W-:Y:S01]  /*08e0*/  SGXT R3, R3, 0x1 ;  /* 0x000000010303781a */ /* 0x000fe20000000200 */
[----:B---3--:R-:W-:Y:S02]  /*08f0*/  VIADD R6, R8, 0xffffffe ;  /* 0x0ffffffe08067836 */ /* 0x008fe40000000000 */
[----:B------:R-:W-:Y:S02]  /*0900*/  MOV R23, R0 ;  /* 0x0000000000177202 */ /* 0x000fe40000000f00 */
[----:B------:R-:W-:Y:S02]  /*0910*/  LOP3.LUT R3, R3, 0x90, RZ, 0xc0, !PT ;  /* 0x0000009003037812 */ /* 0x000fe400078ec0ff */
[----:B------:R-:W3:Y:S01]  /*0920*/  F2I.FTZ.U32.TRUNC.NTZ R7, R6 ;  /* 0x0000000600077305 */ /* 0x000ee2000021f000 */
[----:B------:R-:W-:Y:S01]  /*0930*/  @!P2 IMAD.MOV R23, RZ, RZ, -R23 ;  /* 0x000000ffff17a224 */ /* 0x000fe200078e0a17 */
[----:B------:R-:W-:-:S05]  /*0940*/  @!P1 LOP3.LUT R23, RZ, R11, RZ, 0x33, !PT ;  /* 0x0000000bff179212 */ /* 0x000fca00078e33ff */
[----:B------:R-:W-:Y:S02]  /*0950*/  IMAD.MOV R0, RZ, RZ, -R23 ;  /* 0x000000ffff007224 */ /* 0x000fe400078e0a17 */
[----:B-1----:R-:W-:Y:S02]  /*0960*/  IMAD.MOV R4, RZ, RZ, -R5 ;  /* 0x000000ffff047224 */ /* 0x002fe400078e0a05 */
[----:B------:R-:W-:Y:S02]  /*0970*/  IMAD R0, R11, R0, R12 ;  /* 0x000000000b007224 */ /* 0x000fe400078e020c */
[----:B------:R-:W-:Y:S02]  /*0980*/  IMAD.SHL.U32 R23, R23, 0x100, RZ ;  /* 0x0000010017177824 */ /* 0x000fe400078e00ff */
[----:B------:R-:W-:Y:S02]  /*0990*/  IMAD.IADD R0, R9, 0x1, R0 ;  /* 0x0000000109007824 */ /* 0x000fe400078e0200 */
[----:B------:R-:W-:-:S02]  /*09a0*/  IMAD.MOV.U32 R9, RZ, RZ, R4 ;  /* 0x000000ffff097224 */ /* 0x000fc400078e0004 */
[----:B------:R-:W-:Y:S01]  /*09b0*/  IMAD.SHL.U32 R4, R230, 0x4, RZ ;  /* 0x00000004e6047824 */ /* 0x000fe200078e00ff */
[----:B------:R-:W-:Y:S01]  /*09c0*/  LEA R152, R0, R218, 0x9 ;  /* 0x000000da00987211 */ /* 0x000fe200078e48ff */
[----:B------:R-:W-:Y:S02]  /*09d0*/  IMAD R9, R9, R10, RZ ;  /* 0x0000000a09097224 */ /* 0x000fe400078e02ff */
[----:B---3--:R-:W-:Y:S01]  /*09e0*/  IMAD.MOV R11, RZ, RZ, -R7 ;  /* 0x000000ffff0b7224 */ /* 0x008fe200078e0a07 */
[----:B------:R-:W-:Y:S01]  /*09f0*/  LOP3.LUT R8, R3, 0x7c, R4, 0x78, !PT ;  /* 0x0000007c03087812 */ /* 0x000fe200078e7804 */
[----:B------:R-:W-:Y:S01]  /*0a00*/  IMAD.MOV.U32 R4, RZ, RZ, RZ ;  /* 0x000000ffff047224 */ /* 0x000fe200078e00ff */
[----:B------:R-:W-:Y:S01]  /*0a10*/  IABS R0, R152 ;  /* 0x0000009800007213 */ /* 0x000fe20000000000 */
[----:B------:R-:W-:Y:S01]  /*0a20*/  IMAD.SHL.U32 R3, R230, 0x400, RZ ;  /* 0x00000400e6037824 */ /* 0x000fe200078e00ff */
[----:B------:R-:W-:Y:S01]  /*0a30*/  IADD3 R156, R152, 0x100, RZ ;  /* 0x00000100989c7810 */ /* 0x000fe20007ffe0ff */
[----:B------:R-:W-:Y:S01]  /*0a40*/  IMAD.HI.U32 R5, R5, R9, R4 ;  /* 0x0000000905057227 */ /* 0x000fe200078e0004 */
[----:B------:R-:W-:-:S02]  /*0a50*/  SHF.R.U32.HI R4, RZ, 0x6, R230 ;  /* 0x00000006ff047819 */ /* 0x000fc400000116e6 */
[----:B------:R-:W-:Y:S01]  /*0a60*/  LOP3.LUT R244, R8, 0x8000, R3, 0xf8, !PT ;  /* 0x0000800008f47812 */ /* 0x000fe200078ef803 */
[----:B------:R-:W-:Y:S01]  /*0a70*/  IMAD.MOV.U32 R9, RZ, RZ, R0 ;  /* 0x000000ffff097224 */ /* 0x000fe200078e0000 */
[----:B------:R-:W-:Y:S01]  /*0a80*/  SGXT.U32 R4, R4, 0x1 ;  /* 0x000000010404781a */ /* 0x000fe20000000000 */
[----:B------:R-:W-:Y:S02]  /*0a90*/  IMAD R11, R11, R2, RZ ;  /* 0x000000020b0b7224 */ /* 0x000fe400078e02ff */
[----:B------:R-:W-:Y:S01]  /*0aa0*/  IMAD.HI.U32 R0, R5, R9, RZ ;  /* 0x0000000905007227 */ /* 0x000fe200078e00ff */
[----:B------:R-:W-:Y:S01]  /*0ab0*/  LOP3.LUT R3, R23, R4, RZ, 0xfc, !PT ;  /* 0x0000000417037212 */ /* 0x000fe200078efcff */
[----:B------:R-:W-:Y:S02]  /*0ac0*/  STL [R1+0x18b8], R244 ;  /* 0x0018b8f401007387 */ /* 0x000fe40000100800 */
[----:B------:R-:W-:Y:S01]  /*0ad0*/  IMAD.MOV.U32 R6, RZ, RZ, RZ ;  /* 0x000000ffff067224 */ /* 0x000fe200078e00ff */
[----:B------:R-:W-:Y:S01]  /*0ae0*/  IABS R29, R3 ;  /* 0x00000003001d7213 */ /* 0x000fe20000000000 */
[----:B------:R-:W-:Y:S01]  /*0af0*/  IMAD.MOV R0, RZ, RZ, -R0 ;  /* 0x000000ffff007224 */ /* 0x000fe200078e0a00 */
[C---:B------:R-:W-:Y:S01]  /*0b00*/  LOP3.LUT R16, R3.reuse, 0x4e, RZ, 0xfc, !PT ;  /* 0x0000004e03107812 */ /* 0x040fe200078efcff */
[----:B------:R-:W-:Y:S01]  /*0b10*/  VIADD R154, R152, 0x80 ;  /* 0x00000080989a7836 */ /* 0x000fe20000000000 */
[----:B------:R-:W-:Y:S01]  /*0b20*/  LOP3.LUT R15, R3, 0x4c, RZ, 0xfc, !PT ;  /* 0x0000004c030f7812 */ /* 0x000fe200078efcff */
[----:B------:R-:W-:Y:S01]  /*0b30*/  IMAD.HI.U32 R4, R7, R11, R6 ;  /* 0x0000000b07047227 */ /* 0x000fe200078e0006 */
[----:B------:R-:W-:-:S02]  /*0b40*/  LOP3.LUT R6, R3, 0xfe, RZ, 0xfc, !PT ;  /* 0x000000fe03067812 */ /* 0x000fc400078efcff */
[----:B------:R-:W-:Y:S01]  /*0b50*/  IABS R11, R156 ;  /* 0x0000009c000b7213 */ /* 0x000fe20000000000 */
[----:B------:R-:W-:Y:S01]  /*0b60*/  IMAD R0, R10, R0, R9 ;  /* 0x000000000a007224 */ /* 0x000fe200078e0209 */
[----:B------:R-:W-:Y:S01]  /*0b70*/  IABS R9, R154 ;  /* 0x0000009a00097213 */ /* 0x000fe20000000000 */
[----:B------:R-:W-:Y:S01]  /*0b80*/  VIADD R155, R152, 0x180 ;  /* 0x00000180989b7836 */ /* 0x000fe20000000000 */
[----:B------:R-:W-:Y:S01]  /*0b90*/  ISETP.GE.AND P4, PT, R6, RZ, PT ;  /* 0x000000ff0600720c */ /* 0x000fe20003f86270 */
[----:B------:R-:W-:Y:S01]  /*0ba0*/  IMAD.HI.U32 R7, R4, R29, RZ ;  /* 0x0000001d04077227 */ /* 0x000fe200078e00ff */
[----:B------:R-:W-:Y:S02]  /*0bb0*/  IABS R139, R6 ;  /* 0x00000006008b7213 */ /* 0x000fe40000000000 */
[----:B------:R-:W-:Y:S01]  /*0bc0*/  IABS R13, R155 ;  /* 0x0000009b000d7213 */ /* 0x000fe20000000000 */
[C---:B------:R-:W-:Y:S01]  /*0bd0*/  IMAD.HI.U32 R6, R5.reuse, R9, RZ ;  /* 0x0000000905067227 */ /* 0x040fe200078e00ff */
[----:B------:R-:W-:Y:S01]  /*0be0*/  ISETP.GT.U32.AND P0, PT, R10, R0, PT ;  /* 0x000000000a00720c */ /* 0x000fe20003f04070 */
[----:B------:R1:W-:Y:S01]  /*0bf0*/  STL.64 [R1+0x1b28], R154 ;  /* 0x001b289a01007387 */ /* 0x0003e20000100a00 */
[----:B------:R-:W-:Y:S01]  /*0c00*/  IABS R69, R16 ;  /* 0x0000001000457213 */ /* 0x000fe20000000000 */
[----:B------:R-:W-:Y:S01]  /*0c10*/  IMAD.MOV R14, RZ, RZ, -R7 ;  /* 0x000000ffff0e7224 */ /* 0x000fe200078e0a07 */
[----:B------:R-:W-:Y:S01]  /*0c20*/  IABS R101, R15 ;  /* 0x0000000f00657213 */ /* 0x000fe20000000000 */
[----:B------:R-:W-:Y:S01]  /*0c30*/  IMAD.HI.U32 R7, R5, R11, RZ ;  /* 0x0000000b05077227 */ /* 0x000fe200078e00ff */
[----:B------:R-:W-:-:S02]  /*0c40*/  LOP3.LUT R18, R3, 0xc0, RZ, 0xfc, !PT ;  /* 0x000000c003127812 */ /* 0x000fc400078efcff */
[----:B------:R-:W-:Y:S01]  /*0c50*/  LOP3.LUT R19, R3, 0xca, RZ, 0xfc, !PT ;  /* 0x000000ca03137812 */ /* 0x000fe200078efcff */
[----:B------:R-:W-:Y:S01]  /*0c60*/  IMAD.MOV R6, RZ, RZ, -R6 ;  /* 0x000000ffff067224 */ /* 0x000fe200078e0a06 */
[----:B------:R-:W-:Y:S01]  /*0c70*/  IABS R17, R18 ;  /* 0x0000001200117213 */ /* 0x000fe20000000000 */
[----:B------:R-:W-:Y:S01]  /*0c80*/  IMAD.HI.U32 R5, R5, R13, RZ ;  /* 0x0000000d05057227 */ /* 0x000fe200078e00ff */
[C---:B------:R-:W-:Y:S02]  /*0c90*/  LOP3.LUT R20, R3.reuse, 0xd6, RZ, 0xfc, !PT ;  /* 0x000000d603147812 */ /* 0x040fe400078efcff */
[C---:B------:R-:W-:Y:S01]  /*0ca0*/  LOP3.LUT R21, R3.reuse, 0xd8, RZ, 0xfc, !PT ;  /* 0x000000d803157812 */ /* 0x040fe200078efcff */
[----:B------:R-:W-:Y:S01]  /*0cb0*/  IMAD.MOV R12, RZ, RZ, -R7 ;  /* 0x000000ffff0c7224 */ /* 0x000fe200078e0a07 */
[----:B------:R-:W-:Y:S01]  /*0cc0*/  IABS R169, R20 ;  /* 0x0000001400a97213 */ /* 0x000fe20000000000 */
[C---:B------:R-:W-:Y:S01]  /*0cd0*/  IMAD R7, R10.reuse, R6, R9 ;  /* 0x000000060a077224 */ /* 0x040fe200078e0209 */
[C---:B------:R-:W-:Y:S01]  /*0ce0*/  LOP3.LUT R6, R3.reuse, 0x4, RZ, 0xfc, !PT ;  /* 0x0000000403067812 */ /* 0x040fe200078efcff */
[----:B------:R-:W-:Y:S01]  /*0cf0*/  IMAD.MOV R5, RZ, RZ, -R5 ;  /* 0x000000ffff057224 */ /* 0x000fe200078e0a05 */
[----:B------:R-:W-:Y:S01]  /*0d00*/  IABS R167, R21 ;  /* 0x0000001500a77213 */ /* 0x000fe20000000000 */
[C---:B------:R-:W-:Y:S01]  /*0d10*/  IMAD R9, R10.reuse, R12, R11 ;  /* 0x0000000c0a097224 */ /* 0x040fe200078e020b */
[----:B------:R-:W-:Y:S01]  /*0d20*/  ISETP.GT.U32.AND P2, PT, R10, R7, PT ;  /* 0x000000070a00720c */ /* 0x000fe20003f44070 */
[----:B------:R-:W-:Y:S01]  /*0d30*/  IMAD.HI.U32 R8, R4, R139, RZ ;  /* 0x0000008b04087227 */ /* 0x000fe200078e00ff */
[----:B------:R-:W-:-:S02]  /*0d40*/  LOP3.LUT R12, R3, 0x6, RZ, 0xfc, !PT ;  /* 0x00000006030c7812 */ /* 0x000fc400078efcff */
[C---:B------:R-:W-:Y:S01]  /*0d50*/  ISETP.GT.U32.AND P5, PT, R10.reuse, R9, PT ;  /* 0x000000090a00720c */ /* 0x040fe20003fa4070 */
[----:B------:R-:W-:Y:S01]  /*0d60*/  IMAD R11, R10, R5, R13 ;  /* 0x000000050a0b7224 */ /* 0x000fe200078e020d */
[----:B------:R-:W-:Y:S01]  /*0d70*/  LOP3.LUT R5, R3, 0x2, RZ, 0xfc, !PT ;  /* 0x0000000203057812 */ /* 0x000fe200078efcff */
[----:B------:R-:W-:Y:S01]  /*0d80*/  IMAD.MOV R8, RZ, RZ, -R8 ;  /* 0x000000ffff087224 */ /* 0x000fe200078e0a08 */
[----:B------:R-:W-:Y:S01]  /*0d90*/  IABS R33, R12 ;  /* 0x0000000c00217213 */ /* 0x000fe20000000000 */
[--C-:B------:R-:W-:Y:S01]  /*0da0*/  @!P0 IMAD.IADD R0, R0, 0x1, -R10.reuse ;  /* 0x0000000100008824 */ /* 0x100fe200078e0a0a */
[----:B------:R-:W-:Y:S01]  /*0db0*/  ISETP.GT.U32.AND P3, PT, R10, R11, PT ;  /* 0x0000000b0a00720c */ /* 0x000fe20003f64070 */
[----:B------:R-:W-:Y:S01]  /*0dc0*/  IMAD R139, R2, R8, R139 ;  /* 0x00000008028b7224 */ /* 0x000fe200078e028b */
[----:B------:R-:W-:Y:S01]  /*0dd0*/  IABS R31, R5 ;  /* 0x00000005001f7213 */ /* 0x000fe20000000000 */
[----:B------:R-:W-:Y:S01]  /*0de0*/  @!P2 IMAD.IADD R7, R7, 0x1, -R10 ;  /* 0x000000010707a824 */ /* 0x000fe200078e0a0a */
[----:B------:R-:W-:Y:S01]  /*0df0*/  ISETP.GT.U32.AND P6, PT, R10, R0, PT ;  /* 0x000000000a00720c */ /* 0x000fe20003fc4070 */
[C---:B------:R-:W-:Y:S01]  /*0e00*/  IMAD R29, R2.reuse, R14, R29 ;  /* 0x0000000e021d7224 */ /* 0x040fe200078e021d */
[----:B------:R-:W-:Y:S01]  /*0e10*/  ISETP.GT.U32.AND P2, PT, R2, R139, PT ;  /* 0x0000008b0200720c */ /* 0x000fe20003f44070 */
[----:B------:R-:W-:Y:S01]  /*0e20*/  IMAD.HI.U32 R8, R4, R33, RZ ;  /* 0x0000002104087227 */ /* 0x000fe200078e00ff */
[----:B------:R-:W-:-:S02]  /*0e30*/  @!P5 IADD3 R9, R9, -R10, RZ ;  /* 0x8000000a0909d210 */ /* 0x000fc40007ffe0ff */
[----:B------:R-:W-:Y:S01]  /*0e40*/  ISETP.GT.U32.AND P5, PT, R10, R7, PT ;  /* 0x000000070a00720c */ /* 0x000fe20003fa4070 */
[----:B------:R-:W-:Y:S01]  /*0e50*/  IMAD.MOV R8, RZ, RZ, -R8 ;  /* 0x000000ffff087224 */ /* 0x000fe200078e0a08 */
[----:B------:R-:W-:Y:S01]  /*0e60*/  ISETP.GE.AND P0, PT, R5, RZ, PT ;  /* 0x000000ff0500720c */ /* 0x000fe20003f06270 */
[--C-:B------:R-:W-:Y:S01]  /*0e70*/  @!P3 IMAD.IADD R11, R11, 0x1, -R10.reuse ;  /* 0x000000010b0bb824 */ /* 0x100fe200078e0a0a */
[----:B------:R-:W-:Y:S01]  /*0e80*/  IABS R137, R6 ;  /* 0x0000000600897213 */ /* 0x000fe20000000000 */
[----:B------:R-:W-:Y:S01]  /*0e90*/  IMAD.HI.U32 R5, R4, R31, RZ ;  /* 0x0000001f04057227 */ /* 0x000fe200078e00ff */
[----:B------:R-:W-:Y:S02]  /*0ea0*/  ISETP.GE.AND P1, PT, R6, RZ, PT ;  /* 0x000000ff0600720c */ /* 0x000fe40003f26270 */
[----:B------:R-:W-:Y:S01]  /*0eb0*/  ISETP.GT.U32.AND P3, PT, R10, R9, PT ;  /* 0x000000090a00720c */ /* 0x000fe20003f64070 */
[----:B------:R-:W-:Y:S01]  /*0ec0*/  @!P6 IMAD.IADD R0, R0, 0x1, -R10 ;  /* 0x000000010000e824 */ /* 0x000fe200078e0a0a */
[----:B------:R-:W-:Y:S01]  /*0ed0*/  ISETP.GT.U32.AND P6, PT, R10, R11, PT ;  /* 0x0000000b0a00720c */ /* 0x000fe20003fc4070 */
[----:B------:R-:W-:Y:S01]  /*0ee0*/  @!P2 IMAD.IADD R139, R139, 0x1, -R2 ;  /* 0x000000018b8ba824 */ /* 0x000fe200078e0a02 */
[C---:B------:R-:W-:Y:S01]  /*0ef0*/  ISETP.GT.U32.AND P2, PT, R2.reuse, R29, PT ;  /* 0x0000001d0200720c */ /* 0x040fe20003f44070 */
[----:B------:R-:W-:Y:S01]  /*0f00*/  IMAD.MOV R5, RZ, RZ, -R5 ;  /* 0x000000ffff057224 */ /* 0x000fe200078e0a05 */
[----:B------:R-:W-:Y:S01]  /*0f10*/  LOP3.LUT R13, R3, 0x10, RZ, 0xfc, !PT ;  /* 0x00000010030d7812 */ /* 0x000fe200078efcff */
[----:B------:R-:W-:Y:S01]  /*0f20*/  @!P5 IMAD.IADD R7, R7, 0x1, -R10 ;  /* 0x000000010707d824 */ /* 0x000fe200078e0a0a */
[C---:B------:R-:W-:Y:S01]  /*0f30*/  ISETP.GT.U32.AND P5, PT, R2.reuse, R139, PT ;  /* 0x0000008b0200720c */ /* 0x040fe20003fa4070 */
[----:B------:R-:W-:Y:S01]  /*0f40*/  IMAD R31, R2, R5, R31 ;  /* 0x00000005021f7224 */ /* 0x000fe200078e021f */
[----:B------:R-:W-:Y:S01]  /*0f50*/  LOP3.LUT R5, R3, 0x8, RZ, 0xfc, !PT ;  /* 0x0000000803057812 */ /* 0x000fe200078efcff */
[----:B------:R-:W-:Y:S01]  /*0f60*/  IMAD.HI.U32 R6, R4, R137, RZ ;  /* 0x0000008904067227 */ /* 0x000fe200078e00ff */
[----:B------:R-:W-:-:S02]  /*0f70*/  IABS R131, R13 ;  /* 0x0000000d00837213 */ /* 0x000fc40000000000 */
[----:B------:R-:W-:Y:S01]  /*0f80*/  IABS R135, R5 ;  /* 0x0000000500877213 */ /* 0x000fe20000000000 */
[----:B------:R-:W-:Y:S01]  /*0f90*/  IMAD.MOV R6, RZ, RZ, -R6 ;  /* 0x000000ffff067224 */ /* 0x000fe200078e0a06 */
[----:B------:R-:W-:Y:S01]  /*0fa0*/  @!P6 IADD3 R11, R11, -R10, RZ ;  /* 0x8000000a0b0be210 */ /* 0x000fe20007ffe0ff */
[--C-:B------:R-:W-:Y:S01]  /*0fb0*/  @!P2 IMAD.IADD R29, R29, 0x1, -R2.reuse ;  /* 0x000000011d1da824 */ /* 0x100fe200078e0a02 */
[C---:B------:R-:W-:Y:S01]  /*0fc0*/  ISETP.GT.U32.AND P6, PT, R2.reuse, R31, PT ;  /* 0x0000001f0200720c */ /* 0x040fe20003fc4070 */
[C---:B------:R-:W-:Y:S01]  /*0fd0*/  IMAD R33, R2.reuse, R8, R33 ;  /* 0x0000000802217224 */ /* 0x040fe200078e0221 */
[----:B------:R-:W-:Y:S01]  /*0fe0*/  LOP3.LUT R8, R3, 0xa, RZ, 0xfc, !PT ;  /* 0x0000000a03087812 */ /* 0x000fe200078efcff */
[----:B------:R-:W-:Y:S01]  /*0ff0*/  @!P5 IMAD.IADD R139, R139, 0x1, -R2 ;  /* 0x000000018b8bd824 */ /* 0x000fe200078e0a02 */
[C---:B------:R-:W-:Y:S01]  /*1000*/  ISETP.GT.U32.AND P5, PT, R2.reuse, R29, PT ;  /* 0x0000001d0200720c */ /* 0x040fe20003fa4070 */
[----:B------:R-:W-:Y:S01]  /*1010*/  IMAD R137, R2, R6, R137 ;  /* 0x0000000602897224 */ /* 0x000fe200078e0289 */
[----:B------:R-:W-:Y:S01]  /*1020*/  ISETP.GE.AND P2, PT, R5, RZ, PT ;  /* 0x000000ff0500720c */ /* 0x000fe20003f46270 */
[----:B------:R-:W-:Y:S01]  /*1030*/  IMAD.HI.U32 R5, R4, R135, RZ ;  /* 0x0000008704057227 */ /* 0x000fe200078e00ff */
[----:B------:R-:W-:-:S02]  /*1040*/  IABS R35, R8 ;  /* 0x0000000800237213 */ /* 0x000fc40000000000 */
[C---:B------:R-:W-:Y:S01]  /*1050*/  LOP3.LUT R14, R3.reuse, 0x12, RZ, 0xfc, !PT ;  /* 0x00000012030e7812 */ /* 0x040fe200078efcff */
[----:B------:R-:W-:Y:S01]  /*1060*/  IMAD.MOV R5, RZ, RZ, -R5 ;  /* 0x000000ffff057224 */ /* 0x000fe200078e0a05 */
[----:B------:R-:W-:Y:S01]  /*1070*/  LOP3.LUT R22, R3, 0xda, RZ, 0xfc, !PT ;  /* 0x000000da03167812 */ /* 0x000fe200078efcff */
[--C-:B------:R-:W-:Y:S01]  /*1080*/  @!P6 IMAD.IADD R31, R31, 0x1, -R2.reuse ;  /* 0x000000011f1fe824 */ /* 0x100fe200078e0a02 */
[----:B------:R-:W-:Y:S01]  /*1090*/  IABS R39, R14 ;  /* 0x0000000e00277213 */ /* 0x000fe20000000000 */
[----:B------:R-:W-:Y:S01]  /*10a0*/  IMAD.HI.U32 R6, R4, R35, RZ ;  /* 0x0000002304067227 */ /* 0x000fe200078e00ff */
[----:B------:R-:W-:Y:S02]  /*10b0*/  LOP3.LUT R24, R3, 0xdc, RZ, 0xfc, !PT ;  /* 0x000000dc03187812 */ /* 0x000fe400078efcff */
[C---:B------:R-:W-:Y:S01]  /*10c0*/  ISETP.GT.U32.AND P6, PT, R2.reuse, R31, PT ;  /* 0x0000001f0200720c */ /* 0x040fe20003fc4070 */
[----:B------:R-:W-:Y:S01]  /*10d0*/  @!P5 IMAD.IADD R29, R29, 0x1, -R2 ;  /* 0x000000011d1dd824 */ /* 0x000fe200078e0a02 */
[C---:B------:R-:W-:Y:S01]  /*10e0*/  ISETP.GT.U32.AND P5, PT, R2.reuse, R137, PT ;  /* 0x000000890200720c */ /* 0x040fe20003fa4070 */
[----:B------:R-:W-:Y:S01]  /*10f0*/  @!P4 IMAD.MOV R139, RZ, RZ, -R139 ;  /* 0x000000ffff8bc224 */ /* 0x000fe200078e0a8b */
[C---:B------:R-:W-:Y:S01]  /*1100*/  ISETP.GE.AND P4, PT, R3.reuse, RZ, PT ;  /* 0x000000ff0300720c */ /* 0x040fe20003f86270 */
[----:B------:R-:W-:Y:S01]  /*1110*/  IMAD.MOV R6, RZ, RZ, -R6 ;  /* 0x000000ffff067224 */ /* 0x000fe200078e0a06 */
[----:B------:R-:W-:Y:S01]  /*1120*/  IABS R165, R24 ;  /* 0x0000001800a57213 */ /* 0x000fe20000000000 */
[C---:B------:R-:W-:Y:S01]  /*1130*/  IMAD R135, R2.reuse, R5, R135 ;  /* 0x0000000502877224 */ /* 0x040fe200078e0287 */
[C---:B------:R-:W-:Y:S01]  /*1140*/  LOP3.LUT R26, R3.reuse, 0xe0, RZ, 0xfc, !PT ;  /* 0x000000e0031a7812 */ /* 0x040fe200078efcff */
[----:B------:R-:W-:Y:S01]  /*1150*/  IMAD R35, R2, R6, R35 ;  /* 0x0000000602237224 */ /* 0x000fe200078e0223 */
[----:B------:R-:W-:Y:S01]  /*1160*/  LOP3.LUT R28, R3, 0xf0, RZ, 0xfc, !PT ;  /* 0x000000f0031c7812 */ /* 0x000fe200078efcff */
[----:B------:R-:W-:Y:S01]  /*1170*/  @!P3 IMAD.IADD R9, R9, 0x1, -R10 ;  /* 0x000000010909b824 */ /* 0x000fe200078e0a0a */
[----:B------:R-:W-:Y:S01]  /*1180*/  LOP3.LUT R10, R3, 0xc, RZ, 0xfc, !PT ;  /* 0x0000000c030a7812 */ /* 0x000fe200078efcff */
[----:B------:R-:W-:Y:S01]  /*1190*/  IMAD.HI.U32 R6, R4, R39, RZ ;  /* 0x0000002704067227 */ /* 0x000fe200078e00ff */
[----:B------:R-:W-:-:S02]  /*11a0*/  @!P6 IADD3 R31, R31, -R2, RZ ;  /* 0x800000021f1fe210 */ /* 0x000fc40007ffe0ff */
[C---:B------:R-:W-:Y:S01]  /*11b0*/  ISETP.GT.U32.AND P6, PT, R2.reuse, R135, PT ;  /* 0x000000870200720c */ /* 0x040fe20003fc4070 */
[----:B------:R-:W-:Y:S01]  /*11c0*/  @!P5 IMAD.IADD R137, R137, 0x1, -R2 ;  /* 0x000000018989d824 */ /* 0x000fe200078e0a02 */
[----:B------:R-:W-:Y:S01]  /*11d0*/  ISETP.GT.U32.AND P5, PT, R2, R35, PT ;  /* 0x000000230200720c */ /* 0x000fe20003fa4070 */
[----:B------:R-:W-:Y:S01]  /*11e0*/  @!P4 IMAD.MOV R29, RZ, RZ, -R29 ;  /* 0x000000ffff1dc224 */ /* 0x000fe200078e0a1d */
[----:B------:R-:W-:Y:S01]  /*11f0*/  IABS R133, R10 ;  /* 0x0000000a00857213 */ /* 0x000fe20000000000 */
[----:B------:R-:W-:Y:S01]  /*1200*/  @!P0 IMAD.MOV R31, RZ, RZ, -R31 ;  /* 0x000000ffff1f8224 */ /* 0x000fe200078e0a1f */
[----:B------:R-:W-:Y:S01]  /*1210*/  ISETP.GE.AND P3, PT, R12, RZ, PT ;  /* 0x000000ff0c00720c */ /* 0x000fe20003f66270 */
[----:B------:R-:W-:Y:S01]  /*1220*/  IMAD.MOV R6, RZ, RZ, -R6 ;  /* 0x000000ffff067224 */ /* 0x000fe200078e0a06 */
[----:B------:R-:W-:Y:S01]  /*1230*/  ISETP.GT.U32.AND P4, PT, R2, R33, PT ;  /* 0x000000210200720c */ /* 0x000fe20003f84070 */
[----:B------:R-:W-:Y:S01]  /*1240*/  IMAD.HI.U32 R5, R4, R133, RZ ;  /* 0x0000008504057227 */ /* 0x000fe200078e00ff */
[----:B------:R-:W-:-:S02]  /*1250*/  LOP3.LUT R12, R3, 0xe, RZ, 0xfc, !PT ;  /* 0x0000000e030c7812 */ /* 0x000fc400078efcff */
[----:B------:R-:W-:Y:S01]  /*1260*/  IABS R161, R26 ;  /* 0x0000001a00a17213 */ /* 0x000fe20000000000 */
[--C-:B------:R-:W-:Y:S01]  /*1270*/  @!P6 IMAD.IADD R135, R135, 0x1, -R2.reuse ;  /* 0x000000018787e824 */ /* 0x100fe200078e0a02 */
[----:B------:R-:W-:Y:S01]  /*1280*/  IABS R37, R12 ;  /* 0x0000000c00257213 */ /* 0x000fe20000000000 */
[----:B------:R-:W-:Y:S01]  /*1290*/  IMAD.MOV R5, RZ, RZ, -R5 ;  /* 0x000000ffff057224 */ /* 0x000fe200078e0a05 */
[----:B------:R-:W-:Y:S01]  /*12a0*/  LOP3.LUT R30, R3, 0xf2, RZ, 0xfc, !PT ;  /* 0x000000f2031e7812 */ /* 0x000fe200078efcff */
[----:B------:R-:W-:Y:S01]  /*12b0*/  @!P5 IMAD.IADD R35, R35, 0x1, -R2 ;  /* 0x000000012323d824 */ /* 0x000fe200078e0a02 */
[C---:B------:R-:W-:Y:S01]  /*12c0*/  ISETP.GT.U32.AND P5, PT, R2.reuse, R135, PT ;  /* 0x000000870200720c */ /* 0x040fe20003fa4070 */
[----:B------:R-:W-:Y:S01]  /*12d0*/  IMAD R133, R2, R5, R133 ;  /* 0x0000000502857224 */ /* 0x000fe200078e0285 */
[----:B------:R-:W-:Y:S01]  /*12e0*/  IABS R151, R28 ;  /* 0x0000001c00977213 */ /* 0x000fe20000000000 */
[----:B------:R-:W-:Y:S01]  /*12f0*/  IMAD.HI.U32 R5, R4, R37, RZ ;  /* 0x0000002504057227 */ /* 0x000fe200078e00ff */
[----:B------:R-:W-:-:S02]  /*1300*/  ISETP.GT.U32.AND P0, PT, R2, R35, PT ;  /* 0x000000230200720c */ /* 0x000fc40003f04070 */
[----:B------:R-:W-:Y:S01]  /*1310*/  IABS R149, R30 ;  /* 0x0000001e00957213 */ /* 0x000fe20000000000 */
[--C-:B------:R-:W-:Y:S01]  /*1320*/  @!P4 IMAD.IADD R33, R33, 0x1, -R2.reuse ;  /* 0x000000012121c824 */ /* 0x100fe200078e0a02 */
[C---:B------:R-:W-:Y:S01]  /*1330*/  ISETP.GT.U32.AND P4, PT, R2.reuse, R137, PT ;  /* 0x000000890200720c */ /* 0x040fe20003f84070 */
[----:B------:R-:W-:Y:S01]  /*1340*/  IMAD.MOV R5, RZ, RZ, -R5 ;  /* 0x000000ffff057224 */ /* 0x000fe200078e0a05 */
[----:B------:R-:W-:Y:S01]  /*1350*/  LOP3.LUT R32, R3, 0xf4, RZ, 0xfc, !PT ;  /* 0x000000f403207812 */ /* 0x000fe200078efcff */
[C---:B------:R-:W-:Y:S01]  /*1360*/  IMAD R39, R2.reuse, R6, R39 ;  /* 0x0000000602277224 */ /* 0x040fe200078e0227 */
[C---:B------:R-:W-:Y:S01]  /*1370*/  ISETP.GT.U32.AND P6, PT, R2.reuse, R33, PT ;  /* 0x000000210200720c */ /* 0x040fe20003fc4070 */
[----:B------:R-:W-:Y:S01]  /*1380*/  IMAD R37, R2, R5, R37 ;  /* 0x0000000502257224 */ /* 0x000fe200078e0225 */
[----:B------:R-:W-:Y:S01]  /*1390*/  IABS R145, R32 ;  /* 0x0000002000917213 */ /* 0x000fe20000000000 */
[----:B------:R-:W-:Y:S01]  /*13a0*/  @!P5 IMAD.IADD R135, R135, 0x1, -R2 ;  /* 0x000000018787d824 */ /* 0x000fe200078e0a02 */
[----:B------:R-:W-:Y:S01]  /*13b0*/  LOP3.LUT R34, R3, 0xf6, RZ, 0xfc, !PT ;  /* 0x000000f603227812 */ /* 0x000fe200078efcff */
[----:B------:R-:W-:Y:S01]  /*13c0*/  IMAD.HI.U32 R5, R4, R131, RZ ;  /* 0x0000008304057227 */ /* 0x000fe200078e00ff */
[----:B------:R-:W-:-:S02]  /*13d0*/  ISETP.GT.U32.AND P5, PT, R2, R37, PT ;  /* 0x000000250200720c */ /* 0x000fc40003fa4070 */
[----:B------:R-:W-:Y:S01]  /*13e0*/  LOP3.LUT R36, R3, 0xf8, RZ, 0xfc, !PT ;  /* 0x000000f803247812 */ /* 0x000fe200078efcff */
[----:B------:R-:W-:Y:S01]  /*13f0*/  IMAD.MOV R5, RZ, RZ, -R5 ;  /* 0x000000ffff057224 */ /* 0x000fe200078e0a05 */
[----:B------:R-:W-:Y:S01]  /*1400*/  IABS R147, R34 ;  /* 0x0000002200937213 */ /* 0x000fe20000000000 */
[--C-:B------:R-:W-:Y:S01]  /*1410*/  @!P4 IMAD.IADD R137, R137, 0x1, -R2.reuse ;  /* 0x000000018989c824 */ /* 0x100fe200078e0a02 */
[C---:B------:R-:W-:Y:S01]  /*1420*/  ISETP.GT.U32.AND P4, PT, R2.reuse, R133, PT ;  /* 0x000000850200720c */ /* 0x040fe20003f84070 */
[----:B------:R-:W-:Y:S01]  /*1430*/  IMAD R131, R2, R5, R131 ;  /* 0x0000000502837224 */ /* 0x000fe200078e0283 */
[----:B------:R-:W-:Y:S01]  /*1440*/  @!P6 IADD3 R33, R33, -R2, RZ ;  /* 0x800000022121e210 */ /* 0x000fe20007ffe0ff */
[--C-:B------:R-:W-:Y:S01]  /*1450*/  @!P0 IMAD.IADD R35, R35, 0x1, -R2.reuse ;  /* 0x0000000123238824 */ /* 0x100fe200078e0a02 */
[----:B------:R-:W-:Y:S01]  /*1460*/  ISETP.GE.AND P6, PT, R8, RZ, PT ;  /* 0x000000ff0800720c */ /* 0x000fe20003fc6270 */
[----:B------:R-:W-:Y:S01]  /*1470*/  @!P1 IMAD.MOV R137, RZ, RZ, -R137 ;  /* 0x000000ffff899224 */ /* 0x000fe200078e0a89 */
[----:B------:R-:W-:Y:S01]  /*1480*/  LOP3.LUT R8, R3, 0x14, RZ, 0xfc, !PT ;  /* 0x0000001403087812 */ /* 0x000fe200078efcff */
[----:B------:R-:W-:Y:S01]  /*1490*/  @!P5 IMAD.IADD R37, R37, 0x1, -R2 ;  /* 0x000000012525d824 */ /* 0x000fe200078e0a02 */
[----:B------:R-:W-:Y:S01]  /*14a0*/  ISETP.GE.AND P0, PT, R10, RZ, PT ;  /* 0x000000ff0a00720c */ /* 0x000fe20003f06270 */
[----:B------:R-:W-:Y:S01]  /*14b0*/  @!P2 IMAD.MOV R135, RZ, RZ, -R135 ;  /* 0x000000ffff87a224 */ /* 0x000fe200078e0a87 */
[----:B------:R-:W-:-:S02]  /*14c0*/  IABS R129, R8 ;  /* 0x0000000800817213 */ /* 0x000fc40000000000 */
[----:B------:R-:W-:Y:S01]  /*14d0*/  ISETP.GT.U32.AND P5, PT, R2, R37, PT ;  /* 0x000000250200720c */ /* 0x000fe20003fa4070 */
[--C-:B------:R-:W-:Y:S01]  /*14e0*/  @!P4 IMAD.IADD R133, R133, 0x1, -R2.reuse ;  /* 0x000000018585c824 */ /* 0x100fe200078e0a02 */
[C---:B------:R-:W-:Y:S01]  /*14f0*/  LOP3.LUT R10, R3.reuse, 0x16, RZ, 0xfc, !PT ;  /* 0x00000016030a7812 */ /* 0x040fe200078efcff */
[----:B------:R-:W-:Y:S01]  /*1500*/  IMAD.HI.U32 R5, R4, R129, RZ ;  /* 0x0000008104057227 */ /* 0x000fe200078e00ff */
[----:B------:R-:W-:Y:S02]  /*1510*/  ISETP.GE.AND P4, PT, R12, RZ, PT ;  /* 0x000000ff0c00720c */ /* 0x000fe40003f86270 */
[C---:B------:R-:W-:Y:S01]  /*1520*/  ISETP.GT.U32.AND P1, PT, R2.reuse, R133, PT ;  /* 0x000000850200720c */ /* 0x040fe20003f24070 */
[----:B------:R-:W-:Y:S01]  /*1530*/  IMAD.MOV R5, RZ, RZ, -R5 ;  /* 0x000000ffff057224 */ /* 0x000fe200078e0a05 */
[----:B------:R-:W-:Y:S01]  /*1540*/  IABS R41, R10 ;  /* 0x0000000a00297213 */ /* 0x000fe20000000000 */
[----:B------:R-:W-:Y:S01]  /*1550*/  @!P6 IMAD.MOV R35, RZ, RZ, -R35 ;  /* 0x000000ffff23e224 */ /* 0x000fe200078e0a23 */
[C---:B------:R-:W-:Y:S01]  /*1560*/  ISETP.GT.U32.AND P6, PT, R2.reuse, R39, PT ;  /* 0x000000270200720c */ /* 0x040fe20003fc4070 */
[----:B------:R-:W-:Y:S01]  /*1570*/  IMAD R129, R2, R5, R129 ;  /* 0x0000000502817224 */ /* 0x000fe200078e0281 */
[----:B------:R-:W-:Y:S01]  /*1580*/  LOP3.LUT R12, R3, 0x18, RZ, 0xfc, !PT ;  /* 0x00000018030c7812 */ /* 0x000fe200078efcff */
[----:B------:R-:W-:Y:S01]  /*1590*/  @!P5 IMAD.IADD R37, R37, 0x1, -R2 ;  /* 0x000000012525d824 */ /* 0x000fe200078e0a02 */
[----:B------:R-:W-:Y:S01]  /*15a0*/  @!P3 IADD3 R33, -R33, RZ, RZ ;  /* 0x000000ff2121b210 */ /* 0x000fe20007ffe1ff */
[----:B------:R-:W-:Y:S01]  /*15b0*/  IMAD.HI.U32 R5, R4, R41, RZ ;  /* 0x0000002904057227 */ /* 0x000fe200078e00ff */
[----:B------:R-:W-:-:S02]  /*15c0*/  ISETP.GT.U32.AND P5, PT, R2, R129, PT ;  /* 0x000000810200720c */ /* 0x000fc40003fa4070 */
[----:B------:R-:W-:Y:S01]  /*15d0*/  IABS R127, R12 ;  /* 0x0000000c007f7213 */ /* 0x000fe20000000000 */
[----:B------:R-:W-:Y:S01]  /*15e0*/  IMAD.MOV R6, RZ, RZ, -R5 ;  /* 0x000000ffff067224 */ /* 0x000fe200078e0a05 */
[----:B------:R-:W-:Y:S01]  /*15f0*/  ISETP.GT.U32.AND P3, PT, R2, R131, PT ;  /* 0x000000830200720c */ /* 0x000fe20003f64070 */
[--C-:B------:R-:W-:Y:S01]  /*1600*/  @!P1 IMAD.IADD R133, R133, 0x1, -R2.reuse ;  /* 0x0000000185859824 */ /* 0x100fe200078e0a02 */
[----:B------:R-:W-:Y:S01]  /*1610*/  ISETP.GE.AND P2, PT, R13, RZ, PT ;  /* 0x000000ff0d00720c */ /* 0x000fe20003f46270 */
[----:B------:R-:W-:Y:S01]  /*1620*/  IMAD.HI.U32 R5, R4, R127, RZ ;  /* 0x0000007f04057227 */ /* 0x000fe200078e00ff */
[----:B------:R-:W-:Y:S02]  /*1630*/  LOP3.LUT R13, R3, 0x1c, RZ, 0xfc, !PT ;  /* 0x0000001c030d7812 */ /* 0x000fe400078efcff */
[----:B------:R-:W-:Y:S01]  /*1640*/  @!P4 IADD3 R37, -R37, RZ, RZ ;  /* 0x000000ff2525c210 */ /* 0x000fe20007ffe1ff */
[--C-:B------:R-:W-:Y:S01]  /*1650*/  @!P6 IMAD.IADD R39, R39, 0x1, -R2.reuse ;  /* 0x000000012727e824 */ /* 0x100fe200078e0a02 */
[----:B------:R-:W-:Y:S01]  /*1660*/  IABS R125, R13 ;  /* 0x0000000d007d7213 */ /* 0x000fe20000000000 */
[----:B------:R-:W-:Y:S01]  /*1670*/  IMAD.MOV R5, RZ, RZ, -R5 ;  /* 0x000000ffff057224 */ /* 0x000fe200078e0a05 */
[----:B------:R-:W-:Y:S01]  /*1680*/  @!P5 IADD3 R129, R129, -R2, RZ ;  /* 0x800000028181d210 */ /* 0x000fe20007ffe0ff */
[----:B------:R-:W-:Y:S01]  /*1690*/  @!P0 IMAD.MOV R133, RZ, RZ, -R133 ;  /* 0x000000ffff858224 */ /* 0x000fe200078e0a85 */
[C---:B------:R-:W-:Y:S01]  /*16a0*/  ISETP.GT.U32.AND P0, PT, R2.reuse, R39, PT ;  /* 0x000000270200720c */ /* 0x040fe20003f04070 */
[C---:B------:R-:W-:Y:S01]  /*16b0*/  IMAD R127, R2.reuse, R5, R127 ;  /* 0x00000005027f7224 */ /* 0x040fe200078e027f */
[----:B------:R-:W-:Y:S01]  /*16c0*/  ISETP.GT.U32.AND P5, PT, R2, R129, PT ;  /* 0x000000810200720c */ /* 0x000fe20003fa4070 */
[----:B------:R-:W-:Y:S01]  /*16d0*/  @!P3 IMAD.IADD R131, R131, 0x1, -R2 ;  /* 0x000000018383b824 */ /* 0x000fe200078e0a02 */
[----:B------:R-:W-:Y:S01]  /*16e0*/  ISETP.GE.AND P3, PT, R8, RZ, PT ;  /* 0x000000ff0800720c */ /* 0x000fe20003f66270 */
[----:B------:R-:W-:Y:S01]  /*16f0*/  IMAD R41, R2, R6, R41 ;  /* 0x0000000602297224 */ /* 0x000fe200078e0229 */
[----:B------:R-:W-:Y:S01]  /*1700*/  LOP3.LUT R8, R3, 0x1a, RZ, 0xfc, !PT ;  /* 0x0000001a03087812 */ /* 0x000fe200078efcff */
[----:B------:R-:W-:Y:S01]  /*1710*/  IMAD.HI.U32 R6, R4, R125, RZ ;  /* 0x0000007d04067227 */ /* 0x000fe200078e00ff */
[----:B------:R-:W-:-:S02]  /*1720*/  ISETP.GT.U32.AND P6, PT, R2, R131, PT ;  /* 0x000000830200720c */ /* 0x000fc40003fc4070 */
[----:B------:R-:W-:Y:S01]  /*1730*/  IABS R43, R8 ;  /* 0x00000008002b7213 */ /* 0x000fe20000000000 */
[----:B------:R-:W-:Y:S01]  /*1740*/  IMAD.MOV R6, RZ, RZ, -R6 ;  /* 0x000000ffff067224 */ /* 0x000fe200078e0a06 */
[----:B------:R-:W-:Y:S01]  /*1750*/  ISETP.GE.AND P1, PT, R14, RZ, PT ;  /* 0x000000ff0e00720c */ /* 0x000fe20003f26270 */
[--C-:B------:R-:W-:Y:S01]  /*1760*/  @!P0 IMAD.IADD R39, R39, 0x1, -R2.reuse ;  /* 0x0000000127278824 */ /* 0x100fe200078e0a02 */
[----:B------:R-:W-:Y:S01]  /*1770*/  ISETP.GE.AND P0, PT, R10, RZ, PT ;  /* 0x000000ff0a00720c */ /* 0x000fe20003f06270 */
[--C-:B------:R-:W-:Y:S01]  /*1780*/  @!P5 IMAD.IADD R129, R129, 0x1, -R2.reuse ;  /* 0x000000018181d824 */ /* 0x100fe200078e0a02 */
[----:B------:R-:W-:Y:S01]  /*1790*/  ISETP.GT.U32.AND P5, PT, R2, R127, PT ;  /* 0x0000007f0200720c */ /* 0x000fe20003fa4070 */
[----:B------:R-:W-:Y:S01]  /*17a0*/  IMAD.HI.U32 R5, R4, R43, RZ ;  /* 0x0000002b04057227 */ /* 0x000fe200078e00ff */
[C---:B------:R-:W-:Y:S02]  /*17b0*/  LOP3.LUT R10, R3.reuse, 0x1e, RZ, 0xfc, !PT ;  /* 0x0000001e030a7812 */ /* 0x040fe400078efcff */
[----:B------:R-:W-:Y:S01]  /*17c0*/  LOP3.LUT R14, R3, 0x4a, RZ, 0xfc, !PT ;  /* 0x0000004a030e7812 */ /* 0x000fe200078efcff */
[----:B------:R-:W-:Y:S01]  /*17d0*/  IMAD.MOV R5, RZ, RZ, -R5 ;  /* 0x000000ffff057224 */ /* 0x000fe200078e0a05 */
[----:B------:R-:W-:Y:S01]  /*17e0*/  IABS R45, R10 ;  /* 0x0000000a002d7213 */ /* 0x000fe20000000000 */
[----:B------:R-:W-:Y:S01]  /*17f0*/  @!P6 IMAD.IADD R131, R131, 0x1, -R2 ;  /* 0x000000018383e824 */ /* 0x000fe200078e0a02 */
[C---:B------:R-:W-:Y:S01]  /*1800*/  ISETP.GT.U32.AND P6, PT, R2.reuse, R41, PT ;  /* 0x000000290200720c */ /* 0x040fe20003fc4070 */
[----:B------:R-:W-:Y:S01]  /*1810*/  IMAD R43, R2, R5, R43 ;  /* 0x00000005022b7224 */ /* 0x000fe200078e022b */
[----:B------:R-:W-:Y:S01]  /*1820*/  IABS R67, R14 ;  /* 0x0000000e00437213 */ /* 0x000fe20000000000 */
[----:B------:R-:W-:-:S04]  /*1830*/  IMAD.HI.U32 R5, R4, R45, RZ ;  /* 0x0000002d04057227 */ /* 0x000fc800078e00ff */
[--C-:B------:R-:W-:Y:S02]  /*1840*/  @!P5 IMAD.IADD R127, R127, 0x1, -R2.reuse ;  /* 0x000000017f7fd824 */ /* 0x100fe400078e0a02 */
[C---:B------:R-:W-:Y:S01]  /*1850*/  IMAD R125, R2.reuse, R6, R125 ;  /* 0x00000006027d7224 */ /* 0x040fe200078e027d */
[----:B------:R-:W-:Y:S01]  /*1860*/  LOP3.LUT R6, R3, 0x22, RZ, 0xfc, !PT ;  /* 0x0000002203067812 */ /* 0x000fe200078efcff */
[----:B------:R-:W-:Y:S01]  /*1870*/  @!P2 IMAD.MOV R131, RZ, RZ, -R131 ;  /* 0x000000ffff83a224 */ /* 0x000fe200078e0a83 */
[C---:B------:R-:W-:Y:S01]  /*1880*/  ISETP.GT.U32.AND P4, PT, R2.reuse, R127, PT ;  /* 0x0000007f0200720c */ /* 0x040fe20003f84070 */
[----:B------:R-:W-:Y:S01]  /*1890*/  IMAD.MOV R5, RZ, RZ, -R5 ;  /* 0x000000ffff057224 */ /* 0x000fe200078e0a05 */
[C---:B------:R-:W-:Y:S01]  /*18a0*/  ISETP.GT.U32.AND P2, PT, R2.reuse, R43, PT ;  /* 0x0000002b0200720c */ /* 0x040fe20003f44070 */
[----:B------:R-:W-:Y:S01]  /*18b0*/  @!P3 IMAD.MOV R129, RZ, RZ, -R129 ;  /* 0x000000ffff81b224 */ /* 0x000fe200078e0a81 */
[C---:B------:R-:W-:Y:S01]  /*18c0*/  ISETP.GT.U32.AND P3, PT, R2.reuse, R125, PT ;  /* 0x0000007d0200720c */ /* 0x040fe20003f64070 */
[----:B------:R-:W-:Y:S01]  /*18d0*/  IMAD R45, R2, R5, R45 ;  /* 0x00000005022d7224 */ /* 0x000fe200078e022d */
[----:B------:R-:W-:Y:S01]  /*18e0*/  IABS R47, R6 ;  /* 0x00000006002f7213 */ /* 0x000fe20000000000 */
[----:B------:R-:W-:Y:S01]  /*18f0*/  @!P6 IMAD.IADD R41, R41, 0x1, -R2 ;  /* 0x000000012929e824 */ /* 0x000fe200078e0a02 */
[----:B------:R-:W-:Y:S01]  /*1900*/  ISETP.GE.AND P6, PT, R12, RZ, PT ;  /* 0x000000ff0c00720c */ /* 0x000fe20003fc6270 */
[----:B------:R-:W-:Y:S01]  /*1910*/  @!P1 IMAD.MOV R39, RZ, RZ, -R39 ;  /* 0x000000ffff279224 */ /* 0x000fe200078e0a27 */
[----:B------:R-:W-:-:S02]  /*1920*/  LOP3.LUT R12, R3, 0x20, RZ, 0xfc, !PT ;  /* 0x00000020030c7812 */ /* 0x000fc400078efcff */
[C---:B------:R-:W-:Y:S01]  /*1930*/  ISETP.GT.U32.AND P5, PT, R2.reuse, R41, PT ;  /* 0x000000290200720c */ /* 0x040fe20003fa4070 */
[--C-:B------:R-:W-:Y:S01]  /*1940*/  @!P4 IMAD.IADD R127, R127, 0x1, -R2.reuse ;  /* 0x000000017f7fc824 */ /* 0x100fe200078e0a02 */
[C---:B------:R-:W-:Y:S01]  /*1950*/  ISETP.GT.U32.AND P4, PT, R2.reuse, R45, PT ;  /* 0x0000002d0200720c */ /* 0x040fe20003f84070 */
[----:B------:R-:W-:Y:S01]  /*1960*/  @!P2 IMAD.IADD R43, R43, 0x1, -R2 ;  /* 0x000000012b2ba824 */ /* 0x000fe200078e0a02 */
[----:B------:R-:W-:Y:S02]  /*1970*/  IABS R123, R12 ;  /* 0x0000000c007b7213 */ /* 0x000fe40000000000 */
[----:B------:R-:W-:Y:S02]  /*1980*/  @!P3 IADD3 R125, R125, -R2, RZ ;  /* 0x800000027d7db210 */ /* 0x000fe40007ffe0ff */
[----:B------:R-:W-:Y:S01]  /*1990*/  ISETP.GT.U32.AND P3, PT, R2, R43, PT ;  /* 0x0000002b0200720c */ /* 0x000fe20003f64070 */
[----:B------:R-:W-:Y:S01]  /*19a0*/  IMAD.HI.U32 R5, R4, R123, RZ ;  /* 0x0000007b04057227 */ /* 0x000fe200078e00ff */
[----:B------:R-:W-:-:S02]  /*19b0*/  ISETP.GE.AND P1, PT, R8, RZ, PT ;  /* 0x000000ff0800720c */ /* 0x000fc40003f26270 */
[----:B------:R-:W-:Y:S01]  /*19c0*/  LOP3.LUT R8, R3, 0x24, RZ, 0xfc, !PT ;  /* 0x0000002403087812 */ /* 0x000fe200078efcff */
[----:B------:R-:W-:Y:S01]  /*19d0*/  IMAD.MOV R5, RZ, RZ, -R5 ;  /* 0x000000ffff057224 */ /* 0x000fe200078e0a05 */
[----:B------:R-:W-:Y:S01]  /*19e0*/  ISETP.GE.AND P2, PT, R10, RZ, PT ;  /* 0x000000ff0a00720c */ /* 0x000fe20003f46270 */
[--C-:B------:R-:W-:Y:S01]  /*19f0*/  @!P4 IMAD.IADD R45, R45, 0x1, -R2.reuse ;  /* 0x000000012d2dc824 */ /* 0x100fe200078e0a02 */
[----:B------:R-:W-:Y:S01]  /*1a00*/  IABS R121, R8 ;  /* 0x0000000800797213 */ /* 0x000fe20000000000 */
[----:B------:R-:W-:Y:S01]  /*1a10*/  IMAD R123, R2, R5, R123 ;  /* 0x00000005027b7224 */ /* 0x000fe200078e027b */
[----:B------:R-:W-:Y:S01]  /*1a20*/  LOP3.LUT R10, R3, 0x26, RZ, 0xfc, !PT ;  /* 0x00000026030a7812 */ /* 0x000fe200078efcff */
[----:B------:R-:W-:Y:S01]  /*1a30*/  IMAD.HI.U32 R5, R4, R47, RZ ;  /* 0x0000002f04057227 */ /* 0x000fe200078e00ff */
[C---:B------:R-:W-:Y:S02]  /*1a40*/  ISETP.GT.U32.AND P4, PT, R2.reuse, R45, PT ;  /* 0x0000002d0200720c */ /* 0x040fe40003f84070 */
[----:B------:R-:W-:Y:S01]  /*1a50*/  IABS R49, R10 ;  /* 0x0000000a00317213 */ /* 0x000fe20000000000 */
[----:B------:R-:W-:Y:S01]  /*1a60*/  @!P3 IMAD.IADD R43, R43, 0x1, -R2 ;  /* 0x000000012b2bb824 */ /* 0x000fe200078e0a02 */
[----:B------:R-:W-:Y:S01]  /*1a70*/  ISETP.GT.U32.AND P3, PT, R2, R123, PT ;  /* 0x0000007b0200720c */ /* 0x000fe20003f64070 */
[----:B------:R-:W-:-:S02]  /*1a80*/  IMAD.MOV R5, RZ, RZ, -R5 ;  /* 0x000000ffff057224 */ /* 0x000fc400078e0a05 */
[--C-:B------:R-:W-:Y:S01]  /*1a90*/  @!P5 IMAD.IADD R41, R41, 0x1, -R2.reuse ;  /* 0x000000012929d824 */ /* 0x100fe200078e0a02 */
[----:B------:R-:W-:Y:S01]  /*1aa0*/  ISETP.GE.AND P5, PT, R13, RZ, PT ;  /* 0x000000ff0d00720c */ /* 0x000fe20003fa6270 */
[C---:B------:R-:W-:Y:S01]  /*1ab0*/  IMAD R47, R2.reuse, R5, R47 ;  /* 0x00000005022f7224 */ /* 0x040fe200078e022f */
[----:B------:R-:W-:Y:S01]  /*1ac0*/  LOP3.LUT R13, R3, 0x36, RZ, 0xfc, !PT ;  /* 0x00000036030d7812 */ /* 0x000fe200078efcff */
[----:B------:R-:W-:Y:S01]  /*1ad0*/  @!P0 IMAD.MOV R41, RZ, RZ, -R41 ;  /* 0x000000ffff298224 */ /* 0x000fe200078e0a29 */
[C---:B------:R-:W-:Y:S01]  /*1ae0*/  ISETP.GT.U32.AND P0, PT, R2.reuse, R125, PT ;  /* 0x0000007d0200720c */ /* 0x040fe20003f04070 */
[----:B------:R-:W-:Y:S01]  /*1af0*/  @!P4 IMAD.IADD R45, R45, 0x1, -R2 ;  /* 0x000000012d2dc824 */ /* 0x000fe200078e0a02 */
[----:B------:R-:W-:Y:S01]  /*1b00*/  ISETP.GT.U32.AND P4, PT, R2, R47, PT ;  /* 0x0000002f0200720c */ /* 0x000fe20003f84070 */
[----:B------:R-:W-:Y:S01]  /*1b10*/  @!P6 IMAD.MOV R127, RZ, RZ, -R127 ;  /* 0x000000ffff7fe224 */ /* 0x000fe200078e0a7f */
[----:B------:R-:W-:Y:S01]  /*1b20*/  ISETP.GE.AND P6, PT, R12, RZ, PT ;  /* 0x000000ff0c00720c */ /* 0x000fe20003fc6270 */
[----:B------:R-:W-:Y:S01]  /*1b30*/  IMAD.HI.U32 R5, R4, R121, RZ ;  /* 0x0000007904057227 */ /* 0x000fe200078e00ff */
[----:B------:R-:W-:-:S02]  /*1b40*/  LOP3.LUT R12, R3, 0x28, RZ, 0xfc, !PT ;  /* 0x00000028030c7812 */ /* 0x000fc400078efcff */
[----:B------:R-:W-:Y:S01]  /*1b50*/  @!P3 IADD3 R123, R123, -R2, RZ ;  /* 0x800000027b7bb210 */ /* 0x000fe20007ffe0ff */
[----:B------:R-:W-:Y:S01]  /*1b60*/  @!P1 IMAD.MOV R43, RZ, RZ, -R43 ;  /* 0x000000ffff2b9224 */ /* 0x000fe200078e0a2b */
[----:B------:R-:W-:Y:S01]  /*1b70*/  IABS R119, R12 ;  /* 0x0000000c00777213 */ /* 0x000fe20000000000 */
[----:B------:R-:W-:Y:S01]  /*1b80*/  IMAD.MOV R5, RZ, RZ, -R5 ;  /* 0x000000ffff057224 */ /* 0x000fe200078e0a05 */
[----:B------:R-:W-:Y:S01]  /*1b90*/  ISETP.GT.U32.AND P1, PT, R2, R123, PT ;  /* 0x0000007b0200720c */ /* 0x000fe20003f24070 */
[----:B------:R-:W-:Y:S01]  /*1ba0*/  @!P0 IMAD.IADD R125, R125, 0x1, -R2 ;  /* 0x000000017d7d8824 */ /* 0x000fe200078e0a02 */
[----:B------:R-:W-:Y:S01]  /*1bb0*/  ISETP.GE.AND P0, PT, R6, RZ, PT ;  /* 0x000000ff0600720c */ /* 0x000fe20003f06270 */
[----:B------:R-:W-:Y:S01]  /*1bc0*/  IMAD R121, R2, R5, R121 ;  /* 0x0000000502797224 */ /* 0x000fe200078e0279 */
[----:B------:R-:W-:Y:S01]  /*1bd0*/  ISETP.GE.AND P3, PT, R8, RZ, PT ;  /* 0x000000ff0800720c */ /* 0x000fe20003f66270 */
[----:B------:R-:W-:Y:S01]  /*1be0*/  IMAD.HI.U32 R6, R4, R119, RZ ;  /* 0x0000007704067227 */ /* 0x000fe200078e00ff */
[----:B------:R-:W-:-:S02]  /*1bf0*/  LOP3.LUT R8, R3, 0x2a, RZ, 0xfc, !PT ;  /* 0x0000002a03087812 */ /* 0x000fc400078efcff */
[----:B------:R-:W-:Y:S01]  /*1c00*/  IABS R57, R13 ;  /* 0x0000000d00397213 */ /* 0x000fe20000000000 */
[----:B------:R-:W-:Y:S01]  /*1c10*/  @!P4 IMAD.IADD R47, R47, 0x1, -R2 ;  /* 0x000000012f2fc824 */ /* 0x000fe200078e0a02 */
[----:B------:R-:W-:Y:S01]  /*1c20*/  IABS R51, R8 ;  /* 0x0000000800337213 */ /* 0x000fe20000000000 */
[----:B------:R-:W-:Y:S01]  /*1c30*/  @!P5 IMAD.MOV R125, RZ, RZ, -R125 ;  /* 0x000000ffff7dd224 */ /* 0x000fe200078e0a7d */
[C---:B------:R-:W-:Y:S01]  /*1c40*/  ISETP.GT.U32.AND P5, PT, R2.reuse, R121, PT ;  /* 0x000000790200720c */ /* 0x040fe20003fa4070 */
[----:B------:R-:W-:Y:S01]  /*1c50*/  IMAD.MOV R6, RZ, RZ, -R6 ;  /* 0x000000ffff067224 */ /* 0x000fe200078e0a06 */
[----:B------:R-:W-:Y:S01]  /*1c60*/  ISETP.GT.U32.AND P4, PT, R2, R47, PT ;  /* 0x0000002f0200720c */ /* 0x000fe20003f84070 */
[----:B------:R-:W-:-:S04]  /*1c70*/  IMAD.HI.U32 R5, R4, R49, RZ ;  /* 0x0000003104057227 */ /* 0x000fc800078e00ff */
[--C-:B------:R-:W-:Y:S01]  /*1c80*/  @!P1 IMAD.IADD R123, R123, 0x1, -R2.reuse ;  /* 0x000000017b7b9824 */ /* 0x100fe200078e0a02 */
[----:B------:R-:W-:Y:S01]  /*1c90*/  ISETP.GE.AND P1, PT, R12, RZ, PT ;  /* 0x000000ff0c00720c */ /* 0x000fe20003f26270 */
[C---:B------:R-:W-:Y:S01]  /*1ca0*/  IMAD R119, R2.reuse, R6, R119 ;  /* 0x0000000602777224 */ /* 0x040fe200078e0277 */
[C---:B------:R-:W-:Y:S01]  /*1cb0*/  LOP3.LUT R6, R3.reuse, 0x2c, RZ, 0xfc, !PT ;  /* 0x0000002c03067812 */ /* 0x040fe200078efcff */
[----:B------:R-:W-:Y:S01]  /*1cc0*/  IMAD.MOV R5, RZ, RZ, -R5 ;  /* 0x000000ffff057224 */ /* 0x000fe200078e0a05 */
[----:B------:R-:W-:Y:S01]  /*1cd0*/  LOP3.LUT R12, R3, 0x34, RZ, 0xfc, !PT ;  /* 0x00000034030c7812 */ /* 0x000fe200078efcff */
[----:B------:R-:W-:Y:S01]  /*1ce0*/  @!P6 IMAD.MOV R123, RZ, RZ, -R123 ;  /* 0x000000ffff7be224 */ /* 0x000fe200078e0a7b */
[C---:B------:R-:W-:Y:S01]  /*1cf0*/  ISETP.GT.U32.AND P6, PT, R2.reuse, R119, PT ;  /* 0x000000770200720c */ /* 0x040fe20003fc4070 */
[C---:B------:R-:W-:Y:S01]  /*1d00*/  IMAD R49, R2.reuse, R5, R49 ;  /* 0x0000000502317224 */ /* 0x040fe200078e0231 */
[----:B------:R-:W-:Y:S01]  /*1d10*/  @!P5 IADD3 R121, R121, -R2, RZ ;  /* 0x800000027979d210 */ /* 0x000fe20007ffe0ff */
[----:B------:R-:W-:Y:S01]  /*1d20*/  @!P4 IMAD.IADD R47, R47, 0x1, -R2 ;  /* 0x000000012f2fc824 */ /* 0x000fe200078e0a02 */
[----:B------:R-:W-:Y:S01]  /*1d30*/  IABS R117, R6 ;  /* 0x0000000600757213 */ /* 0x000fe20000000000 */
[----:B------:R-:W-:Y:S01]  /*1d40*/  @!P2 IMAD.MOV R45, RZ, RZ, -R45 ;  /* 0x000000ffff2da224 */ /* 0x000fe200078e0a2d */
[----:B------:R-:W-:Y:S01]  /*1d50*/  ISETP.GT.U32.AND P4, PT, R2, R49, PT ;  /* 0x000000310200720c */ /* 0x000fe20003f84070 */
[----:B------:R-:W-:Y:S01]  /*1d60*/  IMAD.HI.U32 R5, R4, R51, RZ ;  /* 0x0000003304057227 */ /* 0x000fe200078e00ff */
[----:B------:R-:W-:-:S02]  /*1d70*/  ISETP.GT.U32.AND P5, PT, R2, R121, PT ;  /* 0x000000790200720c */ /* 0x000fc40003fa4070 */
[----:B------:R-:W-:Y:S01]  /*1d80*/  ISETP.GE.AND P2, PT, R10, RZ, PT ;  /* 0x000000ff0a00720c */ /* 0x000fe20003f46270 */
[----:B------:R-:W-:Y:S01]  /*1d90*/  @!P0 IMAD.MOV R47, RZ, RZ, -R47 ;  /* 0x000000ffff2f8224 */ /* 0x000fe200078e0a2f */
[----:B------:R-:W-:Y:S01]  /*1da0*/  LOP3.LUT R10, R3, 0x2e, RZ, 0xfc, !PT ;  /* 0x0000002e030a7812 */ /* 0x000fe200078efcff */
[--C-:B------:R-:W-:Y:S01]  /*1db0*/  @!P6 IMAD.IADD R119, R119, 0x1, -R2.reuse ;  /* 0x000000017777e824 */ /* 0x100fe200078e0a02 */
[----:B------:R-:W-:Y:S01]  /*1dc0*/  ISETP.GE.AND P0, PT, R8, RZ, PT ;  /* 0x000000ff0800720c */ /* 0x000fe20003f06270 */
[----:B------:R-:W-:Y:S01]  /*1dd0*/  IMAD.MOV R8, RZ, RZ, -R5 ;  /* 0x000000ffff087224 */ /* 0x000fe200078e0a05 */
[----:B------:R-:W-:Y:S01]  /*1de0*/  IABS R53, R10 ;  /* 0x0000000a00357213 */ /* 0x000fe20000000000 */
[----:B------:R-:W-:Y:S01]  /*1df0*/  IMAD.HI.U32 R5, R4, R117, RZ ;  /* 0x0000007504057227 */ /* 0x000fe200078e00ff */
[----:B------:R-:W-:Y:S02]  /*1e00*/  ISETP.GT.U32.AND P6, PT, R2, R119, PT ;  /* 0x000000770200720c */ /* 0x000fe40003fc4070 */
[----:B------:R-:W-:Y:S01]  /*1e10*/  IABS R113, R12 ;  /* 0x0000000c00717213 */ /* 0x000fe20000000000 */
[----:B------:R-:W-:-:S02]  /*1e20*/  @!P4 IMAD.IADD R49, R49, 0x1, -R2 ;  /* 0x000000013131c824 */ /* 0x000fc400078e0a02 */
[----:B------:R-:W-:Y:S01]  /*1e30*/  @!P5 IMAD.IADD R121, R121, 0x1, -R2 ;  /* 0x000000017979d824 */ /* 0x000fe200078e0a02 */
[----:B------:R-:W-:Y:S01]  /*1e40*/  ISETP.GE.AND P5, PT, R6, RZ, PT ;  /* 0x000000ff0600720c */ /* 0x000fe20003fa6270 */
[----:B------:R-:W-:Y:S01]  /*1e50*/  IMAD.HI.U32 R6, R4, R53, RZ ;  /* 0x0000003504067227 */ /* 0x000fe200078e00ff */
[----:B------:R-:W-:Y:S02]  /*1e60*/  ISETP.GT.U32.AND P4, PT, R2, R49, PT ;  /* 0x000000310200720c */ /* 0x000fe40003f84070 */
[----:B------:R-:W-:Y:S01]  /*1e70*/  @!P3 IADD3 R121, -R121, RZ, RZ ;  /* 0x000000ff7979b210 */ /* 0x000fe20007ffe1ff */
[----:B------:R-:W-:Y:S01]  /*1e80*/  IMAD.MOV R6, RZ, RZ, -R6 ;  /* 0x000000ffff067224 */ /* 0x000fe200078e0a06 */
[----:B------:R-:W-:Y:S01]  /*1e90*/  ISETP.GE.AND P3, PT, R10, RZ, PT ;  /* 0x000000ff0a00720c */ /* 0x000fe20003f66270 */
[----:B------:R-:W-:Y:S01]  /*1ea0*/  @!P6 IMAD.IADD R119, R119, 0x1, -R2 ;  /* 0x000000017777e824 */ /* 0x000fe200078e0a02 */
[----:B------:R-:W-:Y:S01]  /*1eb0*/  LOP3.LUT R10, R3, 0x32, RZ, 0xfc, !PT ;  /* 0x00000032030a7812 */ /* 0x000fe200078efcff */
[----:B------:R-:W-:-:S02]  /*1ec0*/  IMAD R53, R2, R6, R53 ;  /* 0x0000000602357224 */ /* 0x000fc400078e0235 */
[C---:B------:R-:W-:Y:S01]  /*1ed0*/  IMAD R51, R2.reuse, R8, R51 ;  /* 0x0000000802337224 */ /* 0x040fe200078e0233 */
[----:B------:R-:W-:Y:S01]  /*1ee0*/  IABS R55, R10 ;  /* 0x0000000a00377213 */ /* 0x000fe20000000000 */
[----:B------:R-:W-:Y:S01]  /*1ef0*/  @!P1 IMAD.MOV R119, RZ, RZ, -R119 ;  /* 0x000000ffff779224 */ /* 0x000fe200078e0a77 */
[C---:B------:R-:W-:Y:S01]  /*1f00*/  ISETP.GT.U32.AND P1, PT, R2.reuse, R53, PT ;  /* 0x000000350200720c */ /* 0x040fe20003f24070 */
[----:B------:R-:W-:Y:S01]  /*1f10*/  @!P4 IMAD.IADD R49, R49, 0x1, -R2 ;  /* 0x000000013131c824 */ /* 0x000fe200078e0a02 */
[C---:B------:R-:W-:Y:S01]  /*1f20*/  ISETP.GT.U32.AND P4, PT, R2.reuse, R51, PT ;  /* 0x000000330200720c */ /* 0x040fe20003f84070 */
[----:B------:R-:W-:Y:S02]  /*1f30*/  IMAD.MOV R5, RZ, RZ, -R5 ;  /* 0x000000ffff057224 */ /* 0x000fe400078e0a05 */
[----:B------:R-:W-:Y:S02]  /*1f40*/  @!P2 IMAD.MOV R49, RZ, RZ, -R49 ;  /* 0x000000ffff31a224 */ /* 0x000fe400078e0a31 */
[----:B------:R-:W-:Y:S01]  /*1f50*/  IMAD R117, R2, R5, R117 ;  /* 0x0000000502757224 */ /* 0x000fe200078e0275 */
[----:B------:R-:W-:Y:S01]  /*1f60*/  LOP3.LUT R5, R3, 0x30, RZ, 0xfc, !PT ;  /* 0x0000003003057812 */ /* 0x000fe200078efcff */
[----:B------:R-:W-:-:S03]  /*1f70*/  IMAD.HI.U32 R6, R4, R55, RZ ;  /* 0x0000003704067227 */ /* 0x000fc600078e00ff */
[C---:B------:R-:W-:Y:S01]  /*1f80*/  ISETP.GT.U32.AND P2, PT, R2.reuse, R117, PT ;  /* 0x000000750200720c */ /* 0x040fe20003f44070 */
[--C-:B------:R-:W-:Y:S01]  /*1f90*/  @!P1 IMAD.IADD R53, R53, 0x1, -R2.reuse ;  /* 0x0000000135359824 */ /* 0x100fe200078e0a02 */
[----:B------:R-:W-:Y:S01]  /*1fa0*/  IABS R115, R5 ;  /* 0x0000000500737213 */ /* 0x000fe20000000000 */
[----:B------:R-:W-:Y:S01]  /*1fb0*/  @!P4 IMAD.IADD R51, R51, 0x1, -R2 ;  /* 0x000000013333c824 */ /* 0x000fe200078e0a02 */
[----:B------:R-:W-:Y:S01]  /*1fc0*/  ISETP.GE.AND P6, PT, R5, RZ, PT ;  /* 0x000000ff0500720c */ /* 0x000fe20003fc6270 */
[----:B------:R-:W-:Y:S01]  /*1fd0*/  IMAD.MOV R6, RZ, RZ, -R6 ;  /* 0x000000ffff067224 */ /* 0x000fe200078e0a06 */
[----:B------:R-:W-:Y:S01]  /*1fe0*/  ISETP.GT.U32.AND P1, PT, R2, R53, PT ;  /* 0x000000350200720c */ /* 0x000fe20003f24070 */
[----:B------:R-:W-:Y:S01]  /*1ff0*/  IMAD.HI.U32 R5, R4, R115, RZ ;  /* 0x0000007304057227 */ /* 0x000fe200078e00ff */
[----:B------:R-:W-:-:S03]  /*2000*/  ISETP.GT.U32.AND P4, PT, R2, R51, PT ;  /* 0x000000330200720c */ /* 0x000fc60003f84070 */
[----:B------:R-:W-:Y:S02]  /*2010*/  IMAD R55, R2, R6, R55 ;  /* 0x0000000602377224 */ /* 0x000fe400078e0237 */
[----:B------:R-:W-:-:S04]  /*2020*/  IMAD.HI.U32 R6, R4, R57, RZ ;  /* 0x0000003904067227 */ /* 0x000fc800078e00ff */
[----:B------:R-:W-:Y:S02]  /*2030*/  IMAD.MOV R6, RZ, RZ, -R6 ;  /* 0x000000ffff067224 */ /* 0x000fe400078e0a06 */
[--C-:B------:R-:W-:Y:S02]  /*2040*/  @!P2 IMAD.IADD R117, R117, 0x1, -R2.reuse ;  /* 0x000000017575a824 */ /* 0x100fe400078e0a02 */
[----:B------:R-:W-:Y:S01]  /*2050*/  IMAD.MOV R8, RZ, RZ, -R5 ;  /* 0x000000ffff087224 */ /* 0x000fe200078e0a05 */
[----:B------:R-:W-:Y:S01]  /*2060*/  @!P4 IADD3 R51, R51, -R2, RZ ;  /* 0x800000023333c210 */ /* 0x000fe20007ffe0ff */
[C---:B------:R-:W-:Y:S01]  /*2070*/  IMAD R57, R2.reuse, R6, R57 ;  /* 0x0000000602397224 */ /* 0x040fe200078e0239 */
[----:B------:R-:W-:Y:S01]  /*2080*/  ISETP.GT.U32.AND P2, PT, R2, R117, PT ;  /* 0x000000750200720c */ /* 0x000fe20003f44070 */
[----:B------:R-:W-:Y:S01]  /*2090*/  @!P1 IMAD.IADD R53, R53, 0x1, -R2 ;  /* 0x0000000135359824 */ /* 0x000fe200078e0a02 */
[----:B------:R-:W-:Y:S01]  /*20a0*/  ISETP.GE.AND P4, PT, R10, RZ, PT ;  /* 0x000000ff0a00720c */ /* 0x000fe20003f86270 */
[----:B------:R-:W-:Y:S01]  /*20b0*/  IMAD R115, R2, R8, R115 ;  /* 0x0000000802737224 */ /* 0x000fe200078e0273 */
[C---:B------:R-:W-:Y:S01]  /*20c0*/  LOP3.LUT R8, R3.reuse, 0x38, RZ, 0xfc, !PT ;  /* 0x0000003803087812 */ /* 0x040fe200078efcff */
[----:B------:R-:W-:Y:S01]  /*20d0*/  IMAD.HI.U32 R5, R4, R113, RZ ;  /* 0x0000007104057227 */ /* 0x000fe200078e00ff */
[----:B------:R-:W-:-:S02]  /*20e0*/  LOP3.LUT R10, R3, 0x3a, RZ, 0xfc, !PT ;  /* 0x0000003a030a7812 */ /* 0x000fc400078efcff */
[----:B------:R-:W-:Y:S01]  /*20f0*/  IABS R111, R8 ;  /* 0x00000008006f7213 */ /* 0x000fe20000000000 */
[----:B------:R-:W-:Y:S01]  /*2100*/  @!P3 IMAD.MOV R53, RZ, RZ, -R53 ;  /* 0x000000ffff35b224 */ /* 0x000fe200078e0a35 */
[C---:B------:R-:W-:Y:S01]  /*2110*/  ISETP.GT.U32.AND P3, PT, R2.reuse, R57, PT ;  /* 0x000000390200720c */ /* 0x040fe20003f64070 */
[----:B------:R-:W-:Y:S01]  /*2120*/  IMAD.MOV R5, RZ, RZ, -R5 ;  /* 0x000000ffff057224 */ /* 0x000fe200078e0a05 */
[----:B------:R-:W-:Y:S01]  /*2130*/  IABS R59, R10 ;  /* 0x0000000a003b7213 */ /* 0x000fe20000000000 */
[----:B------:R-:W-:Y:S01]  /*2140*/  @!P0 IMAD.MOV R51, RZ, RZ, -R51 ;  /* 0x000000ffff338224 */ /* 0x000fe200078e0a33 */
[C---:B------:R-:W-:Y:S01]  /*2150*/  ISETP.GT.U32.AND P0, PT, R2.reuse, R55, PT ;  /* 0x000000370200720c */ /* 0x040fe20003f04070 */
[----:B------:R-:W-:Y:S02]  /*2160*/  IMAD R113, R2, R5, R113 ;  /* 0x0000000502717224 */ /* 0x000fe400078e0271 */
[----:B------:R-:W-:-:S03]  /*2170*/  IMAD.HI.U32 R5, R4, R111, RZ ;  /* 0x0000006f04057227 */ /* 0x000fc600078e00ff */
[C---:B------:R-:W-:Y:S01]  /*2180*/  ISETP.GT.U32.AND P1, PT, R2.reuse, R113, PT ;  /* 0x000000710200720c */ /* 0x040fe20003f24070 */
[--C-:B------:R-:W-:Y:S01]  /*2190*/  @!P2 IMAD.IADD R117, R117, 0x1, -R2.reuse ;  /* 0x000000017575a824 */ /* 0x100fe200078e0a02 */
[C---:B------:R-:W-:Y:S01]  /*21a0*/  ISETP.GT.U32.AND P2, PT, R2.reuse, R115, PT ;  /* 0x000000730200720c */ /* 0x040fe20003f44070 */
[----:B------:R-:W-:Y:S02]  /*21b0*/  IMAD.MOV R5, RZ, RZ, -R5 ;  /* 0x000000ffff057224 */ /* 0x000fe400078e0a05 */
[----:B------:R-:W-:Y:S02]  /*21c0*/  @!P3 IMAD.IADD R57, R57, 0x1, -R2 ;  /* 0x000000013939b824 */ /* 0x000fe400078e0a02 */
[----:B------:R-:W-:Y:S01]  /*21d0*/  IMAD R111, R2, R5, R111 ;  /* 0x00000005026f7224 */ /* 0x000fe200078e026f */
[----:B------:R-:W-:Y:S01]  /*21e0*/  @!P0 IADD3 R55, R55, -R2, RZ ;  /* 0x8000000237378210 */ /* 0x000fe20007ffe0ff */
[----:B------:R-:W-:Y:S01]  /*21f0*/  IMAD.HI.U32 R5, R4, R59, RZ ;  /* 0x0000003b04057227 */ /* 0x000fe200078e00ff */
[----:B------:R-:W-:-:S02]  /*2200*/  ISETP.GT.U32.AND P3, PT, R2, R57, PT ;  /* 0x000000390200720c */ /* 0x000fc40003f64070 */
[----:B------:R-:W-:Y:S01]  /*2210*/  ISETP.GT.U32.AND P0, PT, R2, R55, PT ;  /* 0x000000370200720c */ /* 0x000fe20003f04070 */
[--C-:B------:R-:W-:Y:S01]  /*2220*/  @!P1 IMAD.IADD R113, R113, 0x1, -R2.reuse ;  /* 0x0000000171719824 */ /* 0x100fe200078e0a02 */
[----:B------:R-:W-:Y:S01]  /*2230*/  IADD3 R5, -R5, RZ, RZ ;  /* 0x000000ff05057210 */ /* 0x000fe20007ffe1ff */
[--C-:B------:R-:W-:Y:S02]  /*2240*/  @!P2 IMAD.IADD R115, R115, 0x1, -R2.reuse ;  /* 0x000000017373a824 */ /* 0x100fe400078e0a02 */
[----:B------:R-:W-:Y:S01]  /*2250*/  @!P5 IMAD.MOV R117, RZ, RZ, -R117 ;  /* 0x000000ffff75d224 */ /* 0x000fe200078e0a75 */
[----:B------:R-:W-:Y:S01]  /*2260*/  ISETP.GE.AND P5, PT, R12, RZ, PT ;  /* 0x000000ff0c00720c */ /* 0x000fe20003fa6270 */
[C---:B------:R-:W-:Y:S01]  /*2270*/  IMAD R59, R2.reuse, R5, R59 ;  /* 0x00000005023b7224 */ /* 0x040fe200078e023b */
[C---:B------:R-:W-:Y:S02]  /*2280*/  ISETP.GT.U32.AND P2, PT, R2.reuse, R115, PT ;  /* 0x000000730200720c */ /* 0x040fe40003f44070 */
[C---:B------:R-:W-:Y:S01]  /*2290*/  ISETP.GT.U32.AND P1, PT, R2.reuse, R113, PT ;  /* 0x000000710200720c */ /* 0x040fe20003f24070 */
[--C-:B------:R-:W-:Y:S01]  /*22a0*/  @!P3 IMAD.IADD R57, R57, 0x1, -R2.reuse ;  /* 0x000000013939b824 */ /* 0x100fe200078e0a02 */
[----:B------:R-:W-:Y:S01]  /*22b0*/  LOP3.LUT R12, R3, 0x3c, RZ, 0xfc, !PT ;  /* 0x0000003c030c7812 */ /* 0x000fe200078efcff */
[----:B------:R-:W-:Y:S01]  /*22c0*/  @!P0 IMAD.IADD R55, R55, 0x1, -R2 ;  /* 0x0000000137378824 */ /* 0x000fe200078e0a02 */
[----:B------:R-:W-:-:S02]  /*22d0*/  ISETP.GT.U32.AND P3, PT, R2, R59, PT ;  /* 0x0000003b0200720c */ /* 0x000fc40003f64070 */
[----:B------:R-:W-:Y:S01]  /*22e0*/  IABS R109, R12 ;  /* 0x0000000c006d7213 */ /* 0x000fe20000000000 */
[----:B------:R-:W-:Y:S01]  /*22f0*/  @!P4 IMAD.MOV R55, RZ, RZ, -R55 ;  /* 0x000000ffff37c224 */ /* 0x000fe200078e0a37 */
[----:B------:R-:W-:Y:S02]  /*2300*/  ISETP.GT.U32.AND P0, PT, R2, R111, PT ;  /* 0x0000006f0200720c */ /* 0x000fe40003f04070 */
[----:B------:R-:W-:Y:S01]  /*2310*/  LOP3.LUT R5, R3, 0x3e, RZ, 0xfc, !PT ;  /* 0x0000003e03057812 */ /* 0x000fe200078efcff */
[----:B------:R-:W-:Y:S01]  /*2320*/  IMAD.HI.U32 R6, R4, R109, RZ ;  /* 0x0000006d04067227 */ /* 0x000fe200078e00ff */
[----:B------:R-:W-:Y:S02]  /*2330*/  ISETP.GE.AND P4, PT, R10, RZ, PT ;  /* 0x000000ff0a00720c */ /* 0x000fe40003f86270 */
[----:B------:R-:W-:Y:S01]  /*2340*/  IABS R61, R5 ;  /* 0x00000005003d7213 */ /* 0x000fe20000000000 */
[--C-:B------:R-:W-:Y:S01]  /*2350*/  @!P2 IMAD.IADD R115, R115, 0x1, -R2.reuse ;  /* 0x000000017373a824 */ /* 0x100fe200078e0a02 */
[----:B------:R-:W-:Y:S01]  /*2360*/  ISETP.GE.AND P2, PT, R13, RZ, PT ;  /* 0x000000ff0d00720c */ /* 0x000fe20003f46270 */
[----:B------:R-:W-:Y:S01]  /*2370*/  @!P1 IMAD.IADD R113, R113, 0x1, -R2 ;  /* 0x0000000171719824 */ /* 0x000fe200078e0a02 */
[----:B------:R-:W-:Y:S01]  /*2380*/  LOP3.LUT R10, R3, 0x44, RZ, 0xfc, !PT ;  /* 0x00000044030a7812 */ /* 0x000fe200078efcff */
[----:B------:R-:W-:Y:S01]  /*2390*/  IMAD.MOV R6, RZ, RZ, -R6 ;  /* 0x000000ffff067224 */ /* 0x000fe200078e0a06 */
[----:B------:R-:W-:Y:S01]  /*23a0*/  ISETP.GE.AND P1, PT, R12, RZ, PT ;  /* 0x000000ff0c00720c */ /* 0x000fe20003f26270 */
[--C-:B------:R-:W-:Y:S01]  /*23b0*/  @!P3 IMAD.IADD R59, R59, 0x1, -R2.reuse ;  /* 0x000000013b3bb824 */ /* 0x100fe200078e0a02 */
[----:B------:R-:W-:Y:S01]  /*23c0*/  IABS R105, R10 ;  /* 0x0000000a00697213 */ /* 0x000fe20000000000 */
[----:B------:R-:W-:Y:S01]  /*23d0*/  @!P5 IMAD.MOV R113, RZ, RZ, -R113 ;  /* 0x000000ffff71d224 */ /* 0x000fe200078e0a71 */
[----:B------:R-:W-:Y:S01]  /*23e0*/  ISETP.GE.AND P5, PT, R5, RZ, PT ;  /* 0x000000ff0500720c */ /* 0x000fe20003fa6270 */
[----:B------:R-:W-:Y:S01]  /*23f0*/  @!P0 IMAD.IADD R111, R111, 0x1, -R2 ;  /* 0x000000016f6f8824 */ /* 0x000fe200078e0a02 */
[C---:B------:R-:W-:Y:S01]  /*2400*/  ISETP.GT.U32.AND P3, PT, R2.reuse, R59, PT ;  /* 0x0000003b0200720c */ /* 0x040fe20003f64070 */
[----:B------:R-:W-:Y:S01]  /*2410*/  IMAD R109, R2, R6, R109 ;  /* 0x00000006026d7224 */ /* 0x000fe200078e026d */
[----:B------:R-:W-:Y:S01]  /*2420*/  LOP3.LUT R6, R3, 0x40, RZ, 0xfc, !PT ;  /* 0x0000004003067812 */ /* 0x000fe200078efcff */
[----:B------:R-:W-:Y:S01]  /*2430*/  IMAD.HI.U32 R5, R4, R61, RZ ;  /* 0x0000003d04057227 */ /* 0x000fe200078e00ff */
[----:B------:R-:W-:-:S02]  /*2440*/  ISETP.GT.U32.AND P0, PT, R2, R111, PT ;  /* 0x0000006f0200720c */ /* 0x000fc40003f04070 */
[----:B------:R-:W-:Y:S01]  /*2450*/  IABS R107, R6 ;  /* 0x00000006006b7213 */ /* 0x000fe20000000000 */
[----:B------:R-:W-:Y:S01]  /*2460*/  @!P6 IMAD.MOV R115, RZ, RZ, -R115 ;  /* 0x000000ffff73e224 */ /* 0x000fe200078e0a73 */
[----:B------:R-:W-:Y:S01]  /*2470*/  IADD3 R5, -R5, RZ, RZ ;  /* 0x000000ff05057210 */ /* 0x000fe20007ffe1ff */
[----:B------:R-:W-:Y:S01]  /*2480*/  @!P2 IMAD.MOV R57, RZ, RZ, -R57 ;  /* 0x000000ffff39a224 */ /* 0x000fe200078e0a39 */
[----:B------:R-:W-:Y:S02]  /*2490*/  ISETP.GE.AND P6, PT, R8, RZ, PT ;  /* 0x000000ff0800720c */ /* 0x000fe40003fc6270 */
[----:B------:R-:W-:Y:S01]  /*24a0*/  ISETP.GE.AND P2, PT, R6, RZ, PT ;  /* 0x000000ff0600720c */ /* 0x000fe20003f46270 */
[----:B------:R-:W-:Y:S01]  /*24b0*/  IMAD.HI.U32 R6, R4, R107, RZ ;  /* 0x0000006b04067227 */ /* 0x000fe200078e00ff */
[C---:B------:R-:W-:Y:S02]  /*24c0*/  LOP3.LUT R8, R3.reuse, 0x42, RZ, 0xfc, !PT ;  /* 0x0000004203087812 */ /* 0x040fe400078efcff */
[----:B------:R-:W-:Y:S01]  /*24d0*/  LOP3.LUT R12, R3, 0x46, RZ, 0xfc, !PT ;  /* 0x00000046030c7812 */ /* 0x000fe200078efcff */
[C---:B------:R-:W-:Y:S01]  /*24e0*/  IMAD R61, R2.reuse, R5, R61 ;  /* 0x00000005023d7224 */ /* 0x040fe200078e023d */
[----:B------:R-:W-:Y:S01]  /*24f0*/  IABS R63, R8 ;  /* 0x00000008003f7213 */ /* 0x000fe20000000000 */
[----:B------:R-:W-:Y:S01]  /*2500*/  IMAD.MOV R6, RZ, RZ, -R6 ;  /* 0x000000ffff067224 */ /* 0x000fe200078e0a06 */
[----:B------:R-:W-:Y:S01]  /*2510*/  IABS R65, R12 ;  /* 0x0000000c00417213 */ /* 0x000fe20000000000 */
[--C-:B------:R-:W-:Y:S01]  /*2520*/  @!P3 IMAD.IADD R59, R59, 0x1, -R2.reuse ;  /* 0x000000013b3bb824 */ /* 0x100fe200078e0a02 */
[C---:B------:R-:W-:Y:S01]  /*2530*/  ISETP.GT.U32.AND P3, PT, R2.reuse, R61, PT ;  /* 0x0000003d0200720c */ /* 0x040fe20003f64070 */
[----:B------:R-:W-:Y:S01]  /*2540*/  @!P0 IMAD.IADD R111, R111, 0x1, -R2 ;  /* 0x000000016f6f8824 */ /* 0x000fe200078e0a02 */
[C---:B------:R-:W-:Y:S01]  /*2550*/  ISETP.GT.U32.AND P0, PT, R2.reuse, R109, PT ;  /* 0x0000006d0200720c */ /* 0x040fe20003f04070 */
[----:B------:R-:W-:Y:S01]  /*2560*/  IMAD R107, R2, R6, R107 ;  /* 0x00000006026b7224 */ /* 0x000fe200078e026b */
[----:B------:R-:W-:Y:S01]  /*2570*/  LOP3.LUT R13, R3, 0x48, RZ, 0xfc, !PT ;  /* 0x00000048030d7812 */ /* 0x000fe200078efcff */
[----:B------:R-:W-:-:S02]  /*2580*/  @!P6 IMAD.MOV R111, RZ, RZ, -R111 ;  /* 0x000000ffff6fe224 */ /* 0x000fc400078e0a6f */
[----:B------:R-:W-:Y:S01]  /*2590*/  IMAD.HI.U32 R5, R4, R63, RZ ;  /* 0x0000003f04057227 */ /* 0x000fe200078e00ff */
[----:B------:R-:W-:Y:S02]  /*25a0*/  ISETP.GT.U32.AND P6, PT, R2, R107, PT ;  /* 0x0000006b0200720c */ /* 0x000fe40003fc4070 */
[----:B------:R-:W-:Y:S01]  /*25b0*/  IABS R103, R13 ;  /* 0x0000000d00677213 */ /* 0x000fe20000000000 */
[----:B------:R-:W-:Y:S02]  /*25c0*/  IMAD.MOV R5, RZ, RZ, -R5 ;  /* 0x000000ffff057224 */ /* 0x000fe400078e0a05 */
[----:B------:R-:W-:Y:S01]  /*25d0*/  @!P3 IADD3 R61, R61, -R2, RZ ;  /* 0x800000023d3db210 */ /* 0x000fe20007ffe0ff */
[----:B------:R-:W-:-:S03]  /*25e0*/  IMAD.HI.U32 R6, R4, R105, RZ ;  /* 0x0000006904067227 */ /* 0x000fc600078e00ff */
[C---:B------:R-:W-:Y:S01]  /*25f0*/  ISETP.GT.U32.AND P3, PT, R2.reuse, R61, PT ;  /* 0x0000003d0200720c */ /* 0x040fe20003f64070 */
[--C-:B------:R-:W-:Y:S02]  /*2600*/  @!P0 IMAD.IADD R109, R109, 0x1, -R2.reuse ;  /* 0x000000016d6d8824 */ /* 0x100fe400078e0a02 */
[C---:B------:R-:W-:Y:S02]  /*2610*/  IMAD R63, R2.reuse, R5, R63 ;  /* 0x00000005023f7224 */ /* 0x040fe400078e023f */
[----:B------:R-:W-:Y:S01]  /*2620*/  @!P6 IMAD.IADD R107, R107, 0x1, -R2 ;  /* 0x000000016b6be824 */ /* 0x000fe200078e0a02 */
[----:B------:R-:W-:Y:S01]  /*2630*/  ISETP.GT.U32.AND P0, PT, R2, R109, PT ;  /* 0x0000006d0200720c */ /* 0x000fe20003f04070 */
[----:B------:R-:W-:Y:S02]  /*2640*/  IMAD.MOV R6, RZ, RZ, -R6 ;  /* 0x000000ffff067224 */ /* 0x000fe400078e0a06 */
[----:B------:R-:W-:Y:S01]  /*2650*/  IMAD.HI.U32 R5, R4, R65, RZ ;  /* 0x0000004104057227 */ /* 0x000fe200078e00ff */
[----:B------:R-:W-:-:S03]  /*2660*/  ISETP.GT.U32.AND P6, PT, R2, R107, PT ;  /* 0x0000006b0200720c */ /* 0x000fc60003fc4070 */
[----:B------:R-:W-:Y:S01]  /*2670*/  @!P3 IMAD.IADD R61, R61, 0x1, -R2 ;  /* 0x000000013d3db824 */ /* 0x000fe200078e0a02 */
[----:B------:R-:W-:Y:S01]  /*2680*/  ISETP.GT.U32.AND P3, PT, R2, R63, PT ;  /* 0x0000003f0200720c */ /* 0x000fe20003f64070 */
[----:B------:R-:W-:Y:S01]  /*2690*/  @!P4 IMAD.MOV R59, RZ, RZ, -R59 ;  /* 0x000000ffff3bc224 */ /* 0x000fe200078e0a3b */
[----:B------:R-:W-:Y:S01]  /*26a0*/  ISETP.GE.AND P4, PT, R8, RZ, PT ;  /* 0x000000ff0800720c */ /* 0x000fe20003f86270 */
[----:B------:R-:W-:Y:S02]  /*26b0*/  IMAD R105, R2, R6, R105 ;  /* 0x0000000602697224 */ /* 0x000fe400078e0269 */
[----:B------:R-:W-:Y:S02]  /*26c0*/  IMAD.MOV R8, RZ, RZ, -R5 ;  /* 0x000000ffff087224 */ /* 0x000fe400078e0a05 */
[----:B------:R-:W-:-:S04]  /*26d0*/  IMAD.HI.U32 R5, R4, R103, RZ ;  /* 0x0000006704057227 */ /* 0x000fc800078e00ff */
[--C-:B------:R-:W-:Y:S01]  /*26e0*/  @!P6 IMAD.IADD R107, R107, 0x1, -R2.reuse ;  /* 0x000000016b6be824 */ /* 0x100fe200078e0a02 */
[C---:B------:R-:W-:Y:S01]  /*26f0*/  ISETP.GT.U32.AND P6, PT, R2.reuse, R105, PT ;  /* 0x000000690200720c */ /* 0x040fe20003fc4070 */
[----:B------:R-:W-:Y:S02]  /*2700*/  IMAD R65, R2, R8, R65 ;  /* 0x0000000802417224 */ /* 0x000fe400078e0241 */
[--C-:B------:R-:W-:Y:S01]  /*2710*/  @!P0 IMAD.IADD R109, R109, 0x1, -R2.reuse ;  /* 0x000000016d6d8824 */ /* 0x100fe200078e0a02 */
[----:B------:R-:W-:Y:S01]  /*2720*/  ISETP.GE.AND P0, PT, R10, RZ, PT ;  /* 0x000000ff0a00720c */ /* 0x000fe20003f06270 */
[----:B------:R-:W-:Y:S02]  /*2730*/  IMAD.MOV R10, RZ, RZ, -R5 ;  /* 0x000000ffff0a7224 */ /* 0x000fe400078e0a05 */
[----:B------:R-:W-:Y:S01]  /*2740*/  @!P3 IMAD.IADD R63, R63, 0x1, -R2 ;  /* 0x000000013f3fb824 */ /* 0x000fe200078e0a02 */
[C---:B------:R-:W-:Y:S01]  /*2750*/  ISETP.GT.U32.AND P3, PT, R2.reuse, R65, PT ;  /* 0x000000410200720c */ /* 0x040fe20003f64070 */
[----:B------:R-:W-:Y:S01]  /*2760*/  IMAD R103, R2, R10, R103 ;  /* 0x0000000a02677224 */ /* 0x000fe200078e0267 */
[----:B------:R-:W-:Y:S01]  /*2770*/  LOP3.LUT R10, R3, 0x52, RZ, 0xfc, !PT ;  /* 0x00000052030a7812 */ /* 0x000fe200078efcff */
[----:B------:R-:W-:-:S03]  /*2780*/  IMAD.HI.U32 R6, R4, R67, RZ ;  /* 0x0000004304067227 */ /* 0x000fc600078e00ff */
[----:B------:R-:W-:Y:S01]  /*2790*/  IABS R71, R10 ;  /* 0x0000000a00477213 */ /* 0x000fe20000000000 */
[----:B------:R-:W-:Y:S01]  /*27a0*/  @!P6 IMAD.IADD R105, R105, 0x1, -R2 ;  /* 0x000000016969e824 */ /* 0x000fe200078e0a02 */
[----:B------:R-:W-:Y:S01]  /*27b0*/  ISETP.GT.U32.AND P6, PT, R2, R103, PT ;  /* 0x000000670200720c */ /* 0x000fe20003fc4070 */
[----:B------:R-:W-:Y:S02]  /*27c0*/  IMAD.MOV R6, RZ, RZ, -R6 ;  /* 0x000000ffff067224 */ /* 0x000fe400078e0a06 */
[----:B------:R-:W-:-:S04]  /*27d0*/  IMAD.HI.U32 R5, R4, R69, RZ ;  /* 0x0000004504057227 */ /* 0x000fc800078e00ff */
[--C-:B------:R-:W-:Y:S01]  /*27e0*/  @!P3 IMAD.IADD R65, R65, 0x1, -R2.reuse ;  /* 0x000000014141b824 */ /* 0x100fe200078e0a02 */
[----:B------:R-:W-:Y:S01]  /*27f0*/  IADD3 R5, -R5, RZ, RZ ;  /* 0x000000ff05057210 */ /* 0x000fe20007ffe1ff */
[C---:B------:R-:W-:Y:S01]  /*2800*/  IMAD R67, R2.reuse, R6, R67 ;  /* 0x0000000602437224 */ /* 0x040fe200078e0243 */
[C---:B------:R-:W-:Y:S01]  /*2810*/  ISETP.GT.U32.AND P3, PT, R2.reuse, R63, PT ;  /* 0x0000003f0200720c */ /* 0x040fe20003f64070 */
[----:B------:R-:W-:Y:S01]  /*2820*/  @!P5 IMAD.MOV R61, RZ, RZ, -R61 ;  /* 0x000000ffff3dd224 */ /* 0x000fe200078e0a3d */
[C---:B------:R-:W-:Y:S01]  /*2830*/  ISETP.GT.U32.AND P5, PT, R2.reuse, R65, PT ;  /* 0x000000410200720c */ /* 0x040fe20003fa4070 */
[----:B------:R-:W-:Y:S02]  /*2840*/  @!P6 IMAD.IADD R103, R103, 0x1, -R2 ;  /* 0x000000016767e824 */ /* 0x000fe400078e0a02 */
[----:B------:R-:W-:Y:S01]  /*2850*/  @!P2 IMAD.MOV R107, RZ, RZ, -R107 ;  /* 0x000000ffff6ba224 */ /* 0x000fe200078e0a6b */
[----:B------:R-:W-:Y:S01]  /*2860*/  ISETP.GT.U32.AND P2, PT, R2, R67, PT ;  /* 0x000000430200720c */ /* 0x000fe20003f44070 */
[----:B------:R-:W-:Y:S01]  /*2870*/  IMAD.HI.U32 R8, R4, R101, RZ ;  /* 0x0000006504087227 */ /* 0x000fe200078e00ff */
[----:B------:R-:W-:-:S03]  /*2880*/  ISETP.GT.U32.AND P6, PT, R2, R103, PT ;  /* 0x000000670200720c */ /* 0x000fc60003fc4070 */
[----:B------:R-:W-:Y:S02]  /*2890*/  IMAD.MOV R8, RZ, RZ, -R8 ;  /* 0x000000ffff087224 */ /* 0x000fe400078e0a08 */
[C---:B------:R-:W-:Y:S02]  /*28a0*/  IMAD R69, R2.reuse, R5, R69 ;  /* 0x0000000502457224 */ /* 0x040fe400078e0245 */
[----:B------:R-:W-:Y:S01]  /*28b0*/  @!P1 IMAD.MOV R109, RZ, RZ, -R109 ;  /* 0x000000ffff6d9224 */ /* 0x000fe200078e0a6d */
[C---:B------:R-:W-:Y:S01]  /*28c0*/  ISETP.GT.U32.AND P1, PT, R2.reuse, R105, PT ;  /* 0x000000690200720c */ /* 0x040fe20003f24070 */
[C---:B------:R-:W-:Y:S01]  /*28d0*/  IMAD R101, R2.reuse, R8, R101 ;  /* 0x0000000802657224 */ /* 0x040fe200078e0265 */
[----:B------:R-:W-:Y:S01]  /*28e0*/  @!P5 IADD3 R65, R65, -R2, RZ ;  /* 0x800000024141d210 */ /* 0x000fe20007ffe0ff */
[--C-:B------:R-:W-:Y:S01]  /*28f0*/  @!P3 IMAD.IADD R63, R63, 0x1, -R2.reuse ;  /* 0x000000013f3fb824 */ /* 0x100fe200078e0a02 */
[----:B------:R-:W-:Y:S01]  /*2900*/  ISETP.GT.U32.AND P5, PT, R2, R69, PT ;  /* 0x000000450200720c */ /* 0x000fe20003fa4070 */
[----:B------:R-:W-:Y:S01]  /*2910*/  @!P2 IMAD.IADD R67, R67, 0x1, -R2 ;  /* 0x000000014343a824 */ /* 0x000fe200078e0a02 */
[----:B------:R-:W-:Y:S01]  /*2920*/  LOP3.LUT R8, R3, 0x50, RZ, 0xfc, !PT ;  /* 0x0000005003087812 */ /* 0x000fe200078efcff */
[----:B------:R-:W-:Y:S01]  /*2930*/  IMAD.HI.U32 R6, R4, R71, RZ ;  /* 0x0000004704067227 */ /* 0x000fe200078e00ff */
[----:B------:R-:W-:-:S02]  /*2940*/  ISETP.GT.U32.AND P3, PT, R2, R101, PT ;  /* 0x000000650200720c */ /* 0x000fc40003f64070 */
[----:B------:R-:W-:Y:S01]  /*2950*/  IABS R99, R8 ;  /* 0x0000000800637213 */ /* 0x000fe20000000000 */
[--C-:B------:R-:W-:Y:S01]  /*2960*/  @!P6 IMAD.IADD R103, R103, 0x1, -R2.reuse ;  /* 0x000000016767e824 */ /* 0x100fe200078e0a02 */
[----:B------:R-:W-:Y:S01]  /*2970*/  ISETP.GE.AND P6, PT, R13, RZ, PT ;  /* 0x000000ff0d00720c */ /* 0x000fe20003fc6270 */
[----:B------:R-:W-:Y:S01]  /*2980*/  @!P4 IMAD.MOV R63, RZ, RZ, -R63 ;  /* 0x000000ffff3fc224 */ /* 0x000fe200078e0a3f */
[----:B------:R-:W-:Y:S01]  /*2990*/  ISETP.GT.U32.AND P4, PT, R2, R67, PT ;  /* 0x000000430200720c */ /* 0x000fe20003f84070 */
[----:B------:R-:W-:Y:S01]  /*29a0*/  @!P1 IMAD.IADD R105, R105, 0x1, -R2 ;  /* 0x0000000169699824 */ /* 0x000fe200078e0a02 */
[----:B------:R-:W-:Y:S01]  /*29b0*/  ISETP.GE.AND P1, PT, R12, RZ, PT ;  /* 0x000000ff0c00720c */ /* 0x000fe20003f26270 */
[----:B------:R-:W-:Y:S01]  /*29c0*/  IMAD.MOV R6, RZ, RZ, -R6 ;  /* 0x000000ffff067224 */ /* 0x000fe200078e0a06 */
[----:B------:R-:W-:Y:S01]  /*29d0*/  ISETP.GE.AND P2, PT, R14, RZ, PT ;  /* 0x000000ff0e00720c */ /* 0x000fe20003f46270 */
[----:B------:R-:W-:Y:S01]  /*29e0*/  IMAD.HI.U32 R5, R4, R99, RZ ;  /* 0x0000006304057227 */ /* 0x000fe200078e00ff */
[----:B------:R-:W-:-:S02]  /*29f0*/  LOP3.LUT R12, R3, 0x56, RZ, 0xfc, !PT ;  /* 0x00000056030c7812 */ /* 0x000fc400078efcff */
[C---:B------:R-:W-:Y:S01]  /*2a00*/  LOP3.LUT R13, R3.reuse, 0x64, RZ, 0xfc, !PT ;  /* 0x00000064030d7812 */ /* 0x040fe200078efcff */
[C---:B------:R-:W-:Y:S01]  /*2a10*/  IMAD R71, R2.reuse, R6, R71 ;  /* 0x0000000602477224 */ /* 0x040fe200078e0247 */
[----:B------:R-:W-:Y:S01]  /*2a20*/  LOP3.LUT R6, R3, 0x54, RZ, 0xfc, !PT ;  /* 0x0000005403067812 */ /* 0x000fe200078efcff */
[--C-:B------:R-:W-:Y:S01]  /*2a30*/  @!P5 IMAD.IADD R69, R69, 0x1, -R2.reuse ;  /* 0x000000014545d824 */ /* 0x100fe200078e0a02 */
[----:B------:R-:W-:Y:S01]  /*2a40*/  IABS R73, R12 ;  /* 0x0000000c00497213 */ /* 0x000fe20000000000 */
[----:B------:R-:W-:Y:S01]  /*2a50*/  IMAD.MOV R5, RZ, RZ, -R5 ;  /* 0x000000ffff057224 */ /* 0x000fe200078e0a05 */
[----:B------:R-:W-:Y:S01]  /*2a60*/  IABS R97, R6 ;  /* 0x0000000600617213 */ /* 0x000fe20000000000 */
[--C-:B------:R-:W-:Y:S01]  /*2a70*/  @!P3 IMAD.IADD R101, R101, 0x1, -R2.reuse ;  /* 0x000000016565b824 */ /* 0x100fe200078e0a02 */
[C---:B------:R-:W-:Y:S01]  /*2a80*/  ISETP.GT.U32.AND P5, PT, R2.reuse, R69, PT ;  /* 0x000000450200720c */ /* 0x040fe20003fa4070 */
[C---:B------:R-:W-:Y:S01]  /*2a90*/  IMAD R99, R2.reuse, R5, R99 ;  /* 0x0000000502637224 */ /* 0x040fe200078e0263 */
[----:B------:R-:W-:Y:S01]  /*2aa0*/  @!P1 IADD3 R65, -R65, RZ, RZ ;  /* 0x000000ff41419210 */ /* 0x000fe20007ffe1ff */
[----:B------:R-:W-:Y:S01]  /*2ab0*/  @!P0 IMAD.MOV R105, RZ, RZ, -R105 ;  /* 0x000000ffff698224 */ /* 0x000fe200078e0a69 */
[----:B------:R-:W-:Y:S01]  /*2ac0*/  ISETP.GT.U32.AND P0, PT, R2, R101, PT ;  /* 0x000000650200720c */ /* 0x000fe20003f04070 */
[----:B------:R-:W-:Y:S01]  /*2ad0*/  @!P6 IMAD.MOV R103, RZ, RZ, -R103 ;  /* 0x000000ffff67e224 */ /* 0x000fe200078e0a67 */
[----:B------:R-:W-:Y:S01]  /*2ae0*/  ISETP.GE.AND P6, PT, R16, RZ, PT ;  /* 0x000000ff1000720c */ /* 0x000fe20003fc6270 */
[----:B------:R-:W-:Y:S01]  /*2af0*/  @!P4 IMAD.IADD R67, R67, 0x1, -R2 ;  /* 0x000000014343c824 */ /* 0x000fe200078e0a02 */
[----:B------:R-:W-:Y:S01]  /*2b00*/  ISETP.GT.U32.AND P4, PT, R2, R71, PT ;  /* 0x000000470200720c */ /* 0x000fe20003f84070 */
[----:B------:R-:W-:Y:S01]  /*2b10*/  IMAD.HI.U32 R5, R4, R97, RZ ;  /* 0x0000006104057227 */ /* 0x000fe200078e00ff */
[----:B------:R-:W-:-:S02]  /*2b20*/  ISETP.GT.U32.AND P1, PT, R2, R99, PT ;  /* 0x000000630200720c */ /* 0x000fc40003f24070 */
[----:B------:R-:W-:Y:S01]  /*2b30*/  ISETP.GE.AND P3, PT, R15, RZ, PT ;  /* 0x000000ff0f00720c */ /* 0x000fe20003f66270 */
[----:B------:R-:W-:Y:S01]  /*2b40*/  IMAD.MOV R5, RZ, RZ, -R5 ;  /* 0x000000ffff057224 */ /* 0x000fe200078e0a05 */
[----:B------:R-:W-:Y:S01]  /*2b50*/  IABS R89, R13 ;  /* 0x0000000d00597213 */ /* 0x000fe20000000000 */
[--C-:B------:R-:W-:Y:S01]  /*2b60*/  @!P5 IMAD.IADD R69, R69, 0x1, -R2.reuse ;  /* 0x000000014545d824 */ /* 0x100fe200078e0a02 */
[----:B------:R-:W-:Y:S01]  /*2b70*/  ISETP.GE.AND P5, PT, R10, RZ, PT ;  /* 0x000000ff0a00720c */ /* 0x000fe20003fa6270 */
[C---:B------:R-:W-:Y:S01]  /*2b80*/  IMAD R97, R2.reuse, R5, R97 ;  /* 0x0000000502617224 */ /* 0x040fe200078e0261 */
[----:B------:R-:W-:Y:S01]  /*2b90*/  LOP3.LUT R5, R3, 0x58, RZ, 0xfc, !PT ;  /* 0x0000005803057812 */ /* 0x000fe200078efcff */
[--C-:B------:R-:W-:Y:S01]  /*2ba0*/  @!P0 IMAD.IADD R101, R101, 0x1, -R2.reuse ;  /* 0x0000000165658824 */ /* 0x100fe200078e0a02 */
[----:B------:R-:W-:Y:S01]  /*2bb0*/  LOP3.LUT R10, R3, 0x5c, RZ, 0xfc, !PT ;  /* 0x0000005c030a7812 */ /* 0x000fe200078efcff */
[--C-:B------:R-:W-:Y:S01]  /*2bc0*/  @!P4 IMAD.IADD R71, R71, 0x1, -R2.reuse ;  /* 0x000000014747c824 */ /* 0x100fe200078e0a02 */
[----:B------:R-:W-:Y:S01]  /*2bd0*/  IABS R95, R5 ;  /* 0x00000005005f7213 */ /* 0x000fe20000000000 */
[----:B------:R-:W-:Y:S01]  /*2be0*/  @!P6 IMAD.MOV R69, RZ, RZ, -R69 ;  /* 0x000000ffff45e224 */ /* 0x000fe200078e0a45 */
[----:B------:R-:W-:Y:S01]  /*2bf0*/  ISETP.GT.U32.AND P6, PT, R2, R97, PT ;  /* 0x000000610200720c */ /* 0x000fe20003fc4070 */
[----:B------:R-:W-:Y:S01]  /*2c00*/  @!P1 IMAD.IADD R99, R99, 0x1, -R2 ;  /* 0x0000000163639824 */ /* 0x000fe200078e0a02 */
[----:B------:R-:W-:Y:S01]  /*2c10*/  ISETP.GE.AND P1, PT, R6, RZ, PT ;  /* 0x000000ff0600720c */ /* 0x000fe20003f26270 */
[----:B------:R-:W-:Y:S01]  /*2c20*/  IMAD.HI.U32 R6, R4, R73, RZ ;  /* 0x0000004904067227 */ /* 0x000fe200078e00ff */
[----:B------:R-:W-:-:S02]  /*2c30*/  IABS R93, R10 ;  /* 0x0000000a005d7213 */ /* 0x000fc40000000000 */
[----:B------:R-:W-:Y:S01]  /*2c40*/  ISETP.GE.AND P0, PT, R8, RZ, PT ;  /* 0x000000ff0800720c */ /* 0x000fe20003f06270 */
[----:B------:R-:W-:Y:S01]  /*2c50*/  @!P3 IMAD.MOV R101, RZ, RZ, -R101 ;  /* 0x000000ffff65b224 */ /* 0x000fe200078e0a65 */
[C---:B------:R-:W-:Y:S01]  /*2c60*/  ISETP.GT.U32.AND P3, PT, R2.reuse, R71, PT ;  /* 0x000000470200720c */ /* 0x040fe20003f64070 */
[----:B------:R-:W-:Y:S01]  /*2c70*/  @!P2 IMAD.MOV R67, RZ, RZ, -R67 ;  /* 0x000000ffff43a224 */ /* 0x000fe200078e0a43 */
[----:B------:R-:W-:Y:S01]  /*2c80*/  ISETP.GT.U32.AND P2, PT, R2, R99, PT ;  /* 0x000000630200720c */ /* 0x000fe20003f44070 */
[----:B------:R-:W-:Y:S01]  /*2c90*/  IMAD.HI.U32 R8, R4, R93, RZ ;  /* 0x0000005d04087227 */ /* 0x000fe200078e00ff */
[----:B------:R-:W-:Y:S02]  /*2ca0*/  IADD3 R6, -R6, RZ, RZ ;  /* 0x000000ff06067210 */ /* 0x000fe40007ffe1ff */
[----:B------:R-:W-:Y:S01]  /*2cb0*/  ISETP.GE.AND P4, PT, R12, RZ, PT ;  /* 0x000000ff0c00720c */ /* 0x000fe20003f86270 */
[----:B------:R-:W-:Y:S01]  /*2cc0*/  @!P6 IMAD.IADD R97, R97, 0x1, -R2 ;  /* 0x000000016161e824 */ /* 0x000fe200078e0a02 */
[C---:B------:R-:W-:Y:S01]  /*2cd0*/  LOP3.LUT R12, R3.reuse, 0x62, RZ, 0xfc, !PT ;  /* 0x00000062030c7812 */ /* 0x040fe200078efcff */
[C---:B------:R-:W-:Y:S01]  /*2ce0*/  IMAD R73, R2.reuse, R6, R73 ;  /* 0x0000000602497224 */ /* 0x040fe200078e0249 */
[----:B------:R-:W-:Y:S01]  /*2cf0*/  LOP3.LUT R6, R3, 0x5a, RZ, 0xfc, !PT ;  /* 0x0000005a03067812 */ /* 0x000fe200078efcff */
[----:B------:R-:W-:Y:S01]  /*2d00*/  IMAD.MOV R8, RZ, RZ, -R8 ;  /* 0x000000ffff087224 */ /* 0x000fe200078e0a08 */
[C---:B------:R-:W-:Y:S01]  /*2d10*/  ISETP.GT.U32.AND P6, PT, R2.reuse, R97, PT ;  /* 0x000000610200720c */ /* 0x040fe20003fc4070 */
[--C-:B------:R-:W-:Y:S01]  /*2d20*/  @!P3 IMAD.IADD R71, R71, 0x1, -R2.reuse ;  /* 0x000000014747b824 */ /* 0x100fe200078e0a02 */
[----:B------:R-:W-:Y:S01]  /*2d30*/  ISETP.GT.U32.AND P3, PT, R2, R73, PT ;  /* 0x000000490200720c */ /* 0x000fe20003f64070 */
[----:B------:R-:W-:Y:S01]  /*2d40*/  @!P2 IMAD.IADD R99, R99, 0x1, -R2 ;  /* 0x000000016363a824 */ /* 0x000fe200078e0a02 */
[----:B------:R-:W-:Y:S01]  /*2d50*/  ISETP.GE.AND P2, PT, R5, RZ, PT ;  /* 0x000000ff0500720c */ /* 0x000fe20003f46270 */
[----:B------:R-:W-:Y:S01]  /*2d60*/  IMAD.HI.U32 R5, R4, R95, RZ ;  /* 0x0000005f04057227 */ /* 0x000fe200078e00ff */
[----:B------:R-:W-:-:S02]  /*2d70*/  IABS R75, R6 ;  /* 0x00000006004b7213 */ /* 0x000fc40000000000 */
[----:B------:R-:W-:Y:S01]  /*2d80*/  IABS R79, R12 ;  /* 0x0000000c004f7213 */ /* 0x000fe20000000000 */
[----:B------:R-:W-:Y:S01]  /*2d90*/  IMAD.MOV R5, RZ, RZ, -R5 ;  /* 0x000000ffff057224 */ /* 0x000fe200078e0a05 */
[C---:B------:R-:W-:Y:S01]  /*2da0*/  LOP3.LUT R14, R3.reuse, 0x78, RZ, 0xfc, !PT ;  /* 0x00000078030e7812 */ /* 0x040fe200078efcff */
[C---:B------:R-:W-:Y:S01]  /*2db0*/  IMAD R93, R2.reuse, R8, R93 ;  /* 0x00000008025d7224 */ /* 0x040fe200078e025d */
[----:B------:R-:W-:Y:S01]  /*2dc0*/  LOP3.LUT R16, R3, 0xbe, RZ, 0xfc, !PT ;  /* 0x000000be03107812 */ /* 0x000fe200078efcff */
[C---:B------:R-:W-:Y:S01]  /*2dd0*/  IMAD R95, R2.reuse, R5, R95 ;  /* 0x00000005025f7224 */ /* 0x040fe200078e025f */
[----:B------:R-:W-:Y:S01]  /*2de0*/  IABS R185, R14 ;  /* 0x0000000e00b97213 */ /* 0x000fe20000000000 */
[--C-:B------:R-:W-:Y:S01]  /*2df0*/  @!P3 IMAD.IADD R73, R73, 0x1, -R2.reuse ;  /* 0x000000014949b824 */ /* 0x100fe200078e0a02 */
[----:B------:R-:W-:Y:S01]  /*2e00*/  IABS R15, R16 ;  /* 0x00000010000f7213 */ /* 0x000fe20000000000 */
[----:B------:R-:W-:Y:S01]  /*2e10*/  @!P6 IMAD.IADD R97, R97, 0x1, -R2 ;  /* 0x000000016161e824 */ /* 0x000fe200078e0a02 */
[----:B------:R-:W-:Y:S01]  /*2e20*/  ISETP.GT.U32.AND P6, PT, R2, R95, PT ;  /* 0x0000005f0200720c */ /* 0x000fe20003fc4070 */
[----:B------:R-:W-:Y:S01]  /*2e30*/  @!P0 IMAD.MOV R99, RZ, RZ, -R99 ;  /* 0x000000ffff638224 */ /* 0x000fe200078e0a63 */
[----:B------:R-:W-:Y:S01]  /*2e40*/  ISETP.GE.AND P0, PT, R6, RZ, PT ;  /* 0x000000ff0600720c */ /* 0x000fe20003f06270 */
[----:B------:R-:W-:Y:S01]  /*2e50*/  IMAD.HI.U32 R6, R4, R75, RZ ;  /* 0x0000004b04067227 */ /* 0x000fe200078e00ff */
[----:B------:R-:W-:-:S03]  /*2e60*/  ISETP.GT.U32.AND P3, PT, R2, R73, PT ;  /* 0x000000490200720c */ /* 0x000fc60003f64070 */
[----:B------:R-:W-:Y:S01]  /*2e70*/  @!P1 IMAD.MOV R97, RZ, RZ, -R97 ;  /* 0x000000ffff619224 */ /* 0x000fe200078e0a61 */
[----:B------:R-:W-:Y:S01]  /*2e80*/  ISETP.GT.U32.AND P1, PT, R2, R93, PT ;  /* 0x0000005d0200720c */ /* 0x000fe20003f24070 */
[----:B------:R-:W-:Y:S01]  /*2e90*/  @!P5 IMAD.MOV R71, RZ, RZ, -R71 ;  /* 0x000000ffff47d224 */ /* 0x000fe200078e0a47 */
[----:B------:R-:W-:Y:S01]  /*2ea0*/  IADD3 R6, -R6, RZ, RZ ;  /* 0x000000ff06067210 */ /* 0x000fe20007ffe1ff */
[----:B------:R-:W-:Y:S01]  /*2eb0*/  IMAD.HI.U32 R8, R4, R89, RZ ;  /* 0x0000005904087227 */ /* 0x000fe200078e00ff */
[----:B------:R-:W-:Y:S02]  /*2ec0*/  ISETP.GE.AND P5, PT, R10, RZ, PT ;  /* 0x000000ff0a00720c */ /* 0x000fe40003fa6270 */
[C---:B------:R-:W-:Y:S01]  /*2ed0*/  LOP3.LUT R10, R3.reuse, 0x60, RZ, 0xfc, !PT ;  /* 0x00000060030a7812 */ /* 0x040fe200078efcff */
[C---:B------:R-:W-:Y:S01]  /*2ee0*/  IMAD R75, R2.reuse, R6, R75 ;  /* 0x00000006024b7224 */ /* 0x040fe200078e024b */
[----:B------:R-:W-:Y:S01]  /*2ef0*/  LOP3.LUT R6, R3, 0x5e, RZ, 0xfc, !PT ;  /* 0x0000005e03067812 */ /* 0x000fe200078efcff */
[--C-:B------:R-:W-:Y:S01]  /*2f00*/  @!P6 IMAD.IADD R95, R95, 0x1, -R2.reuse ;  /* 0x000000015f5fe824 */ /* 0x100fe200078e0a02 */
[----:B------:R-:W-:Y:S01]  /*2f10*/  IABS R91, R10 ;  /* 0x0000000a005b7213 */ /* 0x000fe20000000000 */
[--C-:B------:R-:W-:Y:S01]  /*2f20*/  @!P3 IMAD.IADD R73, R73, 0x1, -R2.reuse ;  /* 0x000000014949b824 */ /* 0x100fe200078e0a02 */
[----:B------:R-:W-:Y:S01]  /*2f30*/  IABS R77, R6 ;  /* 0x00000006004d7213 */ /* 0x000fe20000000000 */
[----:B------:R-:W-:Y:S01]  /*2f40*/  @!P1 IMAD.IADD R93, R93, 0x1, -R2 ;  /* 0x000000015d5d9824 */ /* 0x000fe200078e0a02 */
[----:B------:R-:W-:Y:S01]  /*2f50*/  ISETP.GT.U32.AND P6, PT, R2, R95, PT ;  /* 0x0000005f0200720c */ /* 0x000fe20003fc4070 */
[----:B------:R-:W-:Y:S01]  /*2f60*/  IMAD.MOV R8, RZ, RZ, -R8 ;  /* 0x000000ffff087224 */ /* 0x000fe200078e0a08 */
[----:B------:R-:W-:Y:S01]  /*2f70*/  @!P4 IADD3 R73, -R73, RZ, RZ ;  /* 0x000000ff4949c210 */ /* 0x000fe20007ffe1ff */
[----:B------:R-:W-:Y:S01]  /*2f80*/  IMAD.HI.U32 R5, R4, R77, RZ ;  /* 0x0000004d04057227 */ /* 0x000fe200078e00ff */
[----:B------:R-:W-:-:S02]  /*2f90*/  ISETP.GT.U32.AND P1, PT, R2, R93, PT ;  /* 0x0000005d0200720c */ /* 0x000fc40003f24070 */
[----:B------:R-:W-:Y:S01]  /*2fa0*/  ISETP.GE.AND P4, PT, R6, RZ, PT ;  /* 0x000000ff0600720c */ /* 0x000fe20003f86270 */
[----:B------:R-:W-:Y:S01]  /*2fb0*/  IMAD.HI.U32 R6, R4, R79, RZ ;  /* 0x0000004f04067227 */ /* 0x000fe200078e00ff */
[----:B------:R-:W-:-:S03]  /*2fc0*/  ISETP.GT.U32.AND P3, PT, R2, R75, PT ;  /* 0x0000004b0200720c */ /* 0x000fc60003f64070 */
[----:B------:R-:W-:Y:S02]  /*2fd0*/  IMAD.MOV R5, RZ, RZ, -R5 ;  /* 0x000000ffff057224 */ /* 0x000fe400078e0a05 */
[----:B------:R-:W-:Y:S02]  /*2fe0*/  IMAD.MOV R6, RZ, RZ, -R6 ;  /* 0x000000ffff067224 */ /* 0x000fe400078e0a06 */
[C---:B------:R-:W-:Y:S02]  /*2ff0*/  IMAD R77, R2.reuse, R5, R77 ;  /* 0x00000005024d7224 */ /* 0x040fe400078e024d */
[C---:B------:R-:W-:Y:S01]  /*3000*/  IMAD R79, R2.reuse, R6, R79 ;  /* 0x00000006024f7224 */ /* 0x040fe200078e024f */
[----:B------:R-:W-:Y:S01]  /*3010*/  @!P1 IADD3 R93, R93, -R2, RZ ;  /* 0x800000025d5d9210 */ /* 0x000fe20007ffe0ff */
[----:B------:R-:W-:Y:S01]  /*3020*/  @!P6 IMAD.IADD R95, R95, 0x1, -R2 ;  /* 0x000000015f5fe824 */ /* 0x000fe200078e0a02 */
[----:B------:R-:W-:Y:S01]  /*3030*/  ISETP.GT.U32.AND P6, PT, R2, R77, PT ;  /* 0x0000004d0200720c */ /* 0x000fe20003fc4070 */
[----:B------:R-:W-:Y:S01]  /*3040*/  IMAD.HI.U32 R5, R4, R91, RZ ;  /* 0x0000005b04057227 */ /* 0x000fe200078e00ff */
[----:B------:R-:W-:-:S02]  /*3050*/  LOP3.LUT R6, R3, 0x66, RZ, 0xfc, !PT ;  /* 0x0000006603067812 */ /* 0x000fc400078efcff */
[C---:B------:R-:W-:Y:S01]  /*3060*/  ISETP.GT.U32.AND P1, PT, R2.reuse, R79, PT ;  /* 0x0000004f0200720c */ /* 0x040fe20003f24070 */
[C---:B------:R-:W-:Y:S01]  /*3070*/  IMAD R89, R2.reuse, R8, R89 ;  /* 0x0000000802597224 */ /* 0x040fe200078e0259 */
[----:B------:R-:W-:Y:S01]  /*3080*/  IABS R81, R6 ;  /* 0x0000000600517213 */ /* 0x000fe20000000000 */
[----:B------:R-:W-:Y:S01]  /*3090*/  IMAD.MOV R5, RZ, RZ, -R5 ;  /* 0x000000ffff057224 */ /* 0x000fe200078e0a05 */
[----:B------:R-:W-:Y:S01]  /*30a0*/  LOP3.LUT R8, R3, 0x68, RZ, 0xfc, !PT ;  /* 0x0000006803087812 */ /* 0x000fe200078efcff */
[----:B------:R-:W-:Y:S01]  /*30b0*/  @!P5 IMAD.MOV R93, RZ, RZ, -R93 ;  /* 0x000000ffff5dd224 */ /* 0x000fe200078e0a5d */
[C---:B------:R-:W-:Y:S01]  /*30c0*/  ISETP.GT.U32.AND P5, PT, R2.reuse, R89, PT ;  /* 0x000000590200720c */ /* 0x040fe20003fa4070 */
[----:B------:R-:W-:Y:S01]  /*30d0*/  IMAD R91, R2, R5, R91 ;  /* 0x00000005025b7224 */ /* 0x000fe200078e025b */
[----:B------:R-:W-:Y:S01]  /*30e0*/  IABS R87, R8 ;  /* 0x0000000800577213 */ /* 0x000fe20000000000 */
[----:B------:R-:W-:-:S04]  /*30f0*/  IMAD.HI.U32 R5, R4, R81, RZ ;  /* 0x0000005104057227 */ /* 0x000fc800078e00ff */
[--C-:B------:R-:W-:Y:S02]  /*3100*/  @!P6 IMAD.IADD R77, R77, 0x1, -R2.reuse ;  /* 0x000000014d4de824 */ /* 0x100fe400078e0a02 */
[----:B------:R-:W-:Y:S02]  /*3110*/  IMAD.MOV R5, RZ, RZ, -R5 ;  /* 0x000000ffff057224 */ /* 0x000fe400078e0a05 */
[--C-:B------:R-:W-:Y:S01]  /*3120*/  @!P1 IMAD.IADD R79, R79, 0x1, -R2.reuse ;  /* 0x000000014f4f9824 */ /* 0x100fe200078e0a02 */
[C---:B------:R-:W-:Y:S01]  /*3130*/  ISETP.GT.U32.AND P6, PT, R2.reuse, R77, PT ;  /* 0x0000004d0200720c */ /* 0x040fe20003fc4070 */
[----:B------:R-:W-:Y:S02]  /*3140*/  @!P3 IMAD.IADD R75, R75, 0x1, -R2 ;  /* 0x000000014b4bb824 */ /* 0x000fe400078e0a02 */
[----:B------:R-:W-:Y:S02]  /*3150*/  IMAD R81, R2, R5, R81 ;  /* 0x0000000502517224 */ /* 0x000fe400078e0251 */
[----:B------:R-:W-:Y:S01]  /*3160*/  IMAD.HI.U32 R5, R4, R87, RZ ;  /* 0x0000005704057227 */ /* 0x000fe200078e00ff */
[----:B------:R-:W-:-:S03]  /*3170*/  ISETP.GT.U32.AND P3, PT, R2, R75, PT ;  /* 0x0000004b0200720c */ /* 0x000fc60003f64070 */
[--C-:B------:R-:W-:Y:S01]  /*3180*/  @!P5 IMAD.IADD R89, R89, 0x1, -R2.reuse ;  /* 0x000000015959d824 */ /* 0x100fe200078e0a02 */
[C---:B------:R-:W-:Y:S01]  /*3190*/  ISETP.GT.U32.AND P5, PT, R2.reuse, R79, PT ;  /* 0x0000004f0200720c */ /* 0x040fe20003fa4070 */
[----:B------:R-:W-:Y:S01]  /*31a0*/  @!P2 IMAD.MOV R95, RZ, RZ, -R95 ;  /* 0x000000ffff5fa224 */ /* 0x000fe200078e0a5f */
[----:B------:R-:W-:Y:S01]  /*31b0*/  IADD3 R5, -R5, RZ, RZ ;  /* 0x000000ff05057210 */ /* 0x000fe20007ffe1ff */
[--C-:B------:R-:W-:Y:S01]  /*31c0*/  @!P6 IMAD.IADD R77, R77, 0x1, -R2.reuse ;  /* 0x000000014d4de824 */ /* 0x100fe200078e0a02 */
[C---:B------:R-:W-:Y:S02]  /*31d0*/  ISETP.GT.U32.AND P2, PT, R2.reuse, R91, PT ;  /* 0x0000005b0200720c */ /* 0x040fe40003f44070 */
[----:B------:R-:W-:Y:S01]  /*31e0*/  ISETP.GE.AND P6, PT, R13, RZ, PT ;  /* 0x000000ff0d00720c */ /* 0x000fe20003fc6270 */
[----:B------:R-:W-:Y:S01]  /*31f0*/  IMAD R87, R2, R5, R87 ;  /* 0x0000000502577224 */ /* 0x000fe200078e0257 */
[----:B------:R-:W-:Y:S01]  /*3200*/  LOP3.LUT R13, R3, 0x6e, RZ, 0xfc, !PT ;  /* 0x0000006e030d7812 */ /* 0x000fe200078efcff */
[--C-:B------:R-:W-:Y:S01]  /*3210*/  @!P3 IMAD.IADD R75, R75, 0x1, -R2.reuse ;  /* 0x000000014b4bb824 */ /* 0x100fe200078e0a02 */
[----:B------:R-:W-:Y:S01]  /*3220*/  ISETP.GE.AND P3, PT, R10, RZ, PT ;  /* 0x000000ff0a00720c */ /* 0x000fe20003f66270 */
[----:B------:R-:W-:Y:S01]  /*3230*/  @!P4 IMAD.MOV R77, RZ, RZ, -R77 ;  /* 0x000000ffff4dc224 */ /* 0x000fe200078e0a4d */
[----:B------:R-:W-:Y:S01]  /*3240*/  LOP3.LUT R10, R3, 0x6a, RZ, 0xfc, !PT ;  /* 0x0000006a030a7812 */ /* 0x000fe200078efcff */
[--C-:B------:R-:W-:Y:S01]  /*3250*/  @!P5 IMAD.IADD R79, R79, 0x1, -R2.reuse ;  /* 0x000000014f4fd824 */ /* 0x100fe200078e0a02 */
[C---:B------:R-:W-:Y:S01]  /*3260*/  ISETP.GT.U32.AND P5, PT, R2.reuse, R87, PT ;  /* 0x000000570200720c */ /* 0x040fe20003fa4070 */
[----:B------:R-:W-:Y:S01]  /*3270*/  @!P0 IMAD.MOV R75, RZ, RZ, -R75 ;  /* 0x000000ffff4b8224 */ /* 0x000fe200078e0a4b */
[----:B------:R-:W-:Y:S01]  /*3280*/  ISETP.GT.U32.AND P4, PT, R2, R89, PT ;  /* 0x000000590200720c */ /* 0x000fe20003f84070 */
[----:B------:R-:W-:Y:S01]  /*3290*/  @!P2 IMAD.IADD R91, R91, 0x1, -R2 ;  /* 0x000000015b5ba824 */ /* 0x000fe200078e0a02 */
[----:B------:R-:W-:-:S02]  /*32a0*/  ISETP.GE.AND P0, PT, R12, RZ, PT ;  /* 0x000000ff0c00720c */ /* 0x000fc40003f06270 */
[----:B------:R-:W-:Y:S02]  /*32b0*/  LOP3.LUT R12, R3, 0x6c, RZ, 0xfc, !PT ;  /* 0x0000006c030c7812 */ /* 0x000fe400078efcff */
[----:B------:R-:W-:Y:S02]  /*32c0*/  IABS R83, R10 ;  /* 0x0000000a00537213 */ /* 0x000fe40000000000 */
[----:B------:R-:W-:Y:S02]  /*32d0*/  ISETP.GT.U32.AND P1, PT, R2, R91, PT ;  /* 0x0000005b0200720c */ /* 0x000fe40003f24070 */
[----:B------:R-:W-:Y:S01]  /*32e0*/  IABS R85, R12 ;  /* 0x0000000c00557213 */ /* 0x000fe20000000000 */
[----:B------:R-:W-:Y:S01]  /*32f0*/  IMAD.HI.U32 R5, R4, R83, RZ ;  /* 0x0000005304057227 */ /* 0x000fe200078e00ff */
[----:B------:R-:W-:Y:S02]  /*3300*/  IABS R175, R13 ;  /* 0x0000000d00af7213 */ /* 0x000fe40000000000 */
[----:B------:R-:W-:Y:S01]  /*3310*/  ISETP.GE.AND P2, PT, R6, RZ, PT ;  /* 0x000000ff0600720c */ /* 0x000fe20003f46270 */
[----:B------:R-:W-:-:S02]  /*3320*/  @!P5 IMAD.IADD R87, R87, 0x1, -R2 ;  /* 0x000000015757d824 */ /* 0x000fc400078e0a02 */
[----:B------:R-:W-:Y:S01]  /*3330*/  @!P4 IMAD.IADD R89, R89, 0x1, -R2 ;  /* 0x000000015959c824 */ /* 0x000fe200078e0a02 */
[----:B------:R-:W-:Y:S01]  /*3340*/  ISETP.GE.AND P4, PT, R8, RZ, PT ;  /* 0x000000ff0800720c */ /* 0x000fe20003f86270 */
[----:B------:R-:W-:Y:S01]  /*3350*/  IMAD.HI.U32 R6, R4, R85, RZ ;  /* 0x0000005504067227 */ /* 0x000fe200078e00ff */
[----:B------:R-:W-:-:S03]  /*3360*/  ISETP.GT.U32.AND P5, PT, R2, R87, PT ;  /* 0x000000570200720c */ /* 0x000fc60003fa4070 */
[----:B------:R-:W-:Y:S02]  /*3370*/  IMAD.MOV R5, RZ, RZ, -R5 ;  /* 0x000000ffff057224 */ /* 0x000fe400078e0a05 */
[----:B------:R-:W-:-:S04]  /*3380*/  IMAD.HI.U32 R8, R4, R175, RZ ;  /* 0x000000af04087227 */ /* 0x000fc800078e00ff */
[----:B------:R-:W-:Y:S01]  /*3390*/  IMAD.MOV R6, RZ, RZ, -R6 ;  /* 0x000000ffff067224 */ /* 0x000fe200078e0a06 */
[----:B------:R-:W-:Y:S01]  /*33a0*/  IADD3 R8, -R8, RZ, RZ ;  /* 0x000000ff08087210 */ /* 0x000fe20007ffe1ff */
[C---:B------:R-:W-:Y:S02]  /*33b0*/  IMAD R83, R2.reuse, R5, R83 ;  /* 0x0000000502537224 */ /* 0x040fe400078e0253 */
[--C-:B------:R-:W-:Y:S01]  /*33c0*/  @!P1 IMAD.IADD R91, R91, 0x1, -R2.reuse ;  /* 0x000000015b5b9824 */ /* 0x100fe200078e0a02 */
[C---:B------:R-:W-:Y:S01]  /*33d0*/  ISETP.GT.U32.AND P1, PT, R2.reuse, R81, PT ;  /* 0x000000510200720c */ /* 0x040fe20003f24070 */
[C---:B------:R-:W-:Y:S02]  /*33e0*/  IMAD R85, R2.reuse, R6, R85 ;  /* 0x0000000602557224 */ /* 0x040fe400078e0255 */
[----:B------:R-:W-:Y:S01]  /*33f0*/  @!P0 IMAD.MOV R79, RZ, RZ, -R79 ;  /* 0x000000ffff4f8224 */ /* 0x000fe200078e0a4f */
[C---:B------:R-:W-:Y:S01]  /*3400*/  ISETP.GT.U32.AND P0, PT, R2.reuse, R83, PT ;  /* 0x000000530200720c */ /* 0x040fe20003f04070 */
[C---:B------:R-:W-:Y:S01]  /*3410*/  IMAD R175, R2.reuse, R8, R175 ;  /* 0x0000000802af7224 */ /* 0x040fe200078e02af */
[----:B------:R-:W-:Y:S01]  /*3420*/  LOP3.LUT R8, R3, 0x70, RZ, 0xfc, !PT ;  /* 0x0000007003087812 */ /* 0x000fe200078efcff */
[----:B------:R-:W-:Y:S01]  /*3430*/  @!P6 IMAD.MOV R89, RZ, RZ, -R89 ;  /* 0x000000ffff59e224 */ /* 0x000fe200078e0a59 */
[C---:B------:R-:W-:Y:S01]  /*3440*/  ISETP.GT.U32.AND P6, PT, R2.reuse, R85, PT ;  /* 0x000000550200720c */ /* 0x040fe20003fc4070 */
[--C-:B------:R-:W-:Y:S01]  /*3450*/  @!P5 IMAD.IADD R87, R87, 0x1, -R2.reuse ;  /* 0x000000015757d824 */ /* 0x100fe200078e0a02 */
[----:B------:R-:W-:Y:S01]  /*3460*/  ISETP.GT.U32.AND P5, PT, R2, R175, PT ;  /* 0x000000af0200720c */ /* 0x000fe20003fa4070 */
[----:B------:R-:W-:Y:S01]  /*3470*/  @!P3 IMAD.MOV R91, RZ, RZ, -R91 ;  /* 0x000000ffff5bb224 */ /* 0x000fe200078e0a5b */
[----:B------:R-:W-:Y:S01]  /*3480*/  IABS R177, R8 ;  /* 0x0000000800b17213 */ /* 0x000fe20000000000 */
[----:B------:R-:W-:Y:S01]  /*3490*/  @!P1 IMAD.IADD R81, R81, 0x1, -R2 ;  /* 0x0000000151519824 */ /* 0x000fe200078e0a02 */
[----:B------:R-:W-:-:S02]  /*34a0*/  ISETP.GE.AND P1, PT, R10, RZ, PT ;  /* 0x000000ff0a00720c */ /* 0x000fc40003f26270 */
[----:B------:R-:W-:Y:S01]  /*34b0*/  LOP3.LUT R10, R3, 0x72, RZ, 0xfc, !PT ;  /* 0x00000072030a7812 */ /* 0x000fe200078efcff */
[--C-:B------:R-:W-:Y:S01]  /*34c0*/  @!P0 IMAD.IADD R83, R83, 0x1, -R2.reuse ;  /* 0x0000000153538824 */ /* 0x100fe200078e0a02 */
[----:B------:R-:W-:Y:S01]  /*34d0*/  ISETP.GT.U32.AND P3, PT, R2, R81, PT ;  /* 0x000000510200720c */ /* 0x000fe20003f64070 */
[----:B------:R-:W-:Y:S01]  /*34e0*/  IMAD.HI.U32 R5, R4, R177, RZ ;  /* 0x000000b104057227 */ /* 0x000fe200078e00ff */
[----:B------:R-:W-:Y:S02]  /*34f0*/  IABS R179, R10 ;  /* 0x0000000a00b37213 */ /* 0x000fe40000000000 */
[----:B------:R-:W-:Y:S01]  /*3500*/  ISETP.GE.AND P0, PT, R13, RZ, PT ;  /* 0x000000ff0d00720c */ /* 0x000fe20003f06270 */
[--C-:B------:R-:W-:Y:S01]  /*3510*/  @!P6 IMAD.IADD R85, R85, 0x1, -R2.reuse ;  /* 0x000000015555e824 */ /* 0x100fe200078e0a02 */
[C---:B------:R-:W-:Y:S01]  /*3520*/  ISETP.GT.U32.AND P6, PT, R2.reuse, R83, PT ;  /* 0x000000530200720c */ /* 0x040fe20003fc4070 */
[----:B------:R-:W-:Y:S01]  /*3530*/  @!P5 IMAD.IADD R175, R175, 0x1, -R2 ;  /* 0x00000001afafd824 */ /* 0x000fe200078e0a02 */
[----:B------:R-:W-:Y:S01]  /*3540*/  LOP3.LUT R13, R3, 0x76, RZ, 0xfc, !PT ;  /* 0x00000076030d7812 */ /* 0x000fe200078efcff */
[----:B------:R-:W-:Y:S01]  /*3550*/  IMAD.MOV R6, RZ, RZ, -R5 ;  /* 0x000000ffff067224 */ /* 0x000fe200078e0a05 */
[----:B------:R-:W-:Y:S01]  /*3560*/  ISETP.GT.U32.AND P5, PT, R2, R85, PT ;  /* 0x000000550200720c */ /* 0x000fe20003fa4070 */
[----:B------:R-:W-:Y:S01]  /*3570*/  IMAD.HI.U32 R5, R4, R179, RZ ;  /* 0x000000b304057227 */ /* 0x000fe200078e00ff */
[----:B------:R-:W-:-:S02]  /*3580*/  IABS R183, R13 ;  /* 0x0000000d00b77213 */ /* 0x000fc40000000000 */
[----:B------:R-:W-:Y:S01]  /*3590*/  @!P4 IADD3 R87, -R87, RZ, RZ ;  /* 0x000000ff5757c210 */ /* 0x000fe20007ffe1ff */
[C---:B------:R-:W-:Y:S02]  /*35a0*/  IMAD R177, R2.reuse, R6, R177 ;  /* 0x0000000602b17224 */ /* 0x040fe400078e02b1 */
[----:B------:R-:W-:Y:S02]  /*35b0*/  IMAD.MOV R5, RZ, RZ, -R5 ;  /* 0x000000ffff057224 */ /* 0x000fe400078e0a05 */
[--C-:B------:R-:W-:Y:S01]  /*35c0*/  @!P6 IMAD.IADD R83, R83, 0x1, -R2.reuse ;  /* 0x000000015353e824 */ /* 0x100fe200078e0a02 */
[C---:B------:R-:W-:Y:S01]  /*35d0*/  ISETP.GT.U32.AND P6, PT, R2.reuse, R177, PT ;  /* 0x000000b10200720c */ /* 0x040fe20003fc4070 */
[----:B------:R-:W-:Y:S02]  /*35e0*/  IMAD R179, R2, R5, R179 ;  /* 0x0000000502b37224 */ /* 0x000fe400078e02b3 */
[--C-:B------:R-:W-:Y:S01]  /*35f0*/  @!P3 IMAD.IADD R81, R81, 0x1, -R2.reuse ;  /* 0x000000015151b824 */ /* 0x100fe200078e0a02 */
[----:B------:R-:W-:Y:S01]  /*3600*/  ISETP.GE.AND P3, PT, R12, RZ, PT ;  /* 0x000000ff0c00720c */ /* 0x000fe20003f66270 */
[----:B------:R-:W-:Y:S01]  /*3610*/  @!P5 IMAD.IADD R85, R85, 0x1, -R2 ;  /* 0x000000015555d824 */ /* 0x000fe200078e0a02 */
[----:B------:R-:W-:Y:S01]  /*3620*/  ISETP.GT.U32.AND P5, PT, R2, R179, PT ;  /* 0x000000b30200720c */ /* 0x000fe20003fa4070 */
[----:B------:R-:W-:Y:S01]  /*3630*/  @!P1 IMAD.MOV R83, RZ, RZ, -R83 ;  /* 0x000000ffff539224 */ /* 0x000fe200078e0a53 */
[----:B------:R-:W-:-:S02]  /*3640*/  LOP3.LUT R12, R3, 0x74, RZ, 0xfc, !PT ;  /* 0x00000074030c7812 */ /* 0x000fc400078efcff */
[----:B------:R-:W-:Y:S02]  /*3650*/  @!P2 IADD3 R81, -R81, RZ, RZ ;  /* 0x000000ff5151a210 */ /* 0x000fe40007ffe1ff */
[----:B------:R-:W-:Y:S01]  /*3660*/  IABS R181, R12 ;  /* 0x0000000c00b57213 */ /* 0x000fe20000000000 */
[----:B------:R-:W-:Y:S01]  /*3670*/  @!P6 IMAD.IADD R177, R177, 0x1, -R2 ;  /* 0x00000001b1b1e824 */ /* 0x000fe200078e0a02 */
[----:B------:R-:W-:Y:S02]  /*3680*/  ISETP.GT.U32.AND P2, PT, R2, R175, PT ;  /* 0x000000af0200720c */ /* 0x000fe40003f44070 */
[----:B------:R-:W-:Y:S01]  /*3690*/  ISETP.GE.AND P6, PT, R10, RZ, PT ;  /* 0x000000ff0a00720c */ /* 0x000fe20003fc6270 */
[----:B------:R-:W-:Y:S01]  /*36a0*/  IMAD.HI.U32 R5, R4, R181, RZ ;  /* 0x000000b504057227 */ /* 0x000fe200078e00ff */
[----:B------:R-:W-:-:S03]  /*36b0*/  LOP3.LUT R10, R3, 0x7e, RZ, 0xfc, !PT ;  /* 0x0000007e030a7812 */ /* 0x000fc600078efcff */
[----:B------:R-:W-:Y:S01]  /*36c0*/  @!P5 IMAD.IADD R179, R179, 0x1, -R2 ;  /* 0x00000001b3b3d824 */ /* 0x000fe200078e0a02 */
[----:B------:R-:W-:Y:S01]  /*36d0*/  ISETP.GT.U32.AND P5, PT, R2, R177, PT ;  /* 0x000000b10200720c */ /* 0x000fe20003fa4070 */
[----:B------:R-:W-:Y:S01]  /*36e0*/  IMAD.MOV R6, RZ, RZ, -R5 ;  /* 0x000000ffff067224 */ /* 0x000fe200078e0a05 */
[----:B------:R-:W-:Y:S01]  /*36f0*/  IABS R191, R10 ;  /* 0x0000000a00bf7213 */ /* 0x000fe20000000000 */
[----:B------:R-:W-:Y:S01]  /*3700*/  IMAD.HI.U32 R5, R4, R183, RZ ;  /* 0x000000b704057227 */ /* 0x000fe200078e00ff */
[----:B------:R-:W-:-:S03]  /*3710*/  ISETP.GT.U32.AND P1, PT, R2, R179, PT ;  /* 0x000000b30200720c */ /* 0x000fc60003f24070 */
[----:B------:R-:W-:Y:S02]  /*3720*/  IMAD R181, R2, R6, R181 ;  /* 0x0000000602b57224 */ /* 0x000fe400078e02b5 */
[----:B------:R-:W-:Y:S02]  /*3730*/  IMAD.MOV R6, RZ, RZ, -R5 ;  /* 0x000000ffff067224 */ /* 0x000fe400078e0a05 */
[----:B------:R-:W-:Y:S01]  /*3740*/  IMAD.HI.U32 R5, R4, R185, RZ ;  /* 0x000000b904057227 */ /* 0x000fe200078e00ff */
[----:B------:R-:W-:-:S03]  /*3750*/  ISETP.GT.U32.AND P4, PT, R2, R181, PT ;  /* 0x000000b50200720c */ /* 0x000fc60003f84070 */
[C---:B------:R-:W-:Y:S01]  /*3760*/  IMAD R183, R2.reuse, R6, R183 ;  /* 0x0000000602b77224 */ /* 0x040fe200078e02b7 */
[----:B------:R-:W-:Y:S01]  /*3770*/  LOP3.LUT R6, R3, 0x7a, RZ, 0xfc, !PT ;  /* 0x0000007a03067812 */ /* 0x000fe200078efcff */
[--C-:B------:R-:W-:Y:S02]  /*3780*/  @!P5 IMAD.IADD R177, R177, 0x1, -R2.reuse ;  /* 0x00000001b1b1d824 */ /* 0x100fe400078e0a02 */
[----:B------:R-:W-:Y:S01]  /*3790*/  IMAD.MOV R5, RZ, RZ, -R5 ;  /* 0x000000ffff057224 */ /* 0x000fe200078e0a05 */
[C---:B------:R-:W-:Y:S01]  /*37a0*/  ISETP.GT.U32.AND P5, PT, R2.reuse, R183, PT ;  /* 0x000000b70200720c */ /* 0x040fe20003fa4070 */
[--C-:B------:R-:W-:Y:S01]  /*37b0*/  @!P2 IMAD.IADD R175, R175, 0x1, -R2.reuse ;  /* 0x00000001afafa824 */ /* 0x100fe200078e0a02 */
[----:B------:R-:W-:Y:S01]  /*37c0*/  IABS R187, R6 ;  /* 0x0000000600bb7213 */ /* 0x000fe20000000000 */
[----:B------:R-:W-:Y:S01]  /*37d0*/  IMAD R185, R2, R5, R185 ;  /* 0x0000000502b97224 */ /* 0x000fe200078e02b9 */
[----:B------:R-:W-:Y:S01]  /*37e0*/  ISETP.GE.AND P2, PT, R8, RZ, PT ;  /* 0x000000ff0800720c */ /* 0x000fe20003f46270 */
[----:B------:R-:W-:Y:S01]  /*37f0*/  @!P4 IMAD.IADD R181, R181, 0x1, -R2 ;  /* 0x00000001b5b5c824 */ /* 0x000fe200078e0a02 */
[----:B------:R-:W-:Y:S01]  /*3800*/  LOP3.LUT R8, R3, 0x7c, RZ, 0xfc, !PT ;  /* 0x0000007c03087812 */ /* 0x000fe200078efcff */
[----:B------:R-:W-:Y:S01]  /*3810*/  IMAD.HI.U32 R5, R4, R187, RZ ;  /* 0x000000bb04057227 */ /* 0x000fe200078e00ff */
[----:B------:R-:W-:-:S02]  /*3820*/  ISETP.GE.AND P4, PT, R6, RZ, PT ;  /* 0x000000ff0600720c */ /* 0x000fc40003f86270 */
[----:B------:R-:W-:Y:S01]  /*3830*/  IABS R189, R8 ;  /* 0x0000000800bd7213 */ /* 0x000fe20000000000 */
[--C-:B------:R-:W-:Y:S01]  /*3840*/  @!P1 IMAD.IADD R179, R179, 0x1, -R2.reuse ;  /* 0x00000001b3b39824 */ /* 0x100fe200078e0a02 */
[----:B------:R-:W-:Y:S01]  /*3850*/  ISETP.GE.AND P1, PT, R14, RZ, PT ;  /* 0x000000ff0e00720c */ /* 0x000fe20003f26270 */
[----:B------:R-:W-:Y:S01]  /*3860*/  @!P5 IMAD.IADD R183, R183, 0x1, -R2 ;  /* 0x00000001b7b7d824 */ /* 0x000fe200078e0a02 */
[C---:B------:R-:W-:Y:S01]  /*3870*/  ISETP.GT.U32.AND P5, PT, R2.reuse, R181, PT ;  /* 0x000000b50200720c */ /* 0x040fe20003fa4070 */
[----:B------:R-:W-:Y:S01]  /*3880*/  IMAD.MOV R5, RZ, RZ, -R5 ;  /* 0x000000ffff057224 */ /* 0x000fe200078e0a05 */
[----:B------:R-:W-:Y:S01]  /*3890*/  LOP3.LUT R14, R3, 0x88, RZ, 0xfc, !PT ;  /* 0x00000088030e7812 */ /* 0x000fe200078efcff */
[----:B------:R-:W-:Y:S01]  /*38a0*/  @!P6 IMAD.MOV R179, RZ, RZ, -R179 ;  /* 0x000000ffffb3e224 */ /* 0x000fe200078e0ab3 */
[C---:B------:R-:W-:Y:S01]  /*38b0*/  ISETP.GT.U32.AND P6, PT, R2.reuse, R185, PT ;  /* 0x000000b90200720c */ /* 0x040fe20003fc4070 */
[C---:B------:R-:W-:Y:S01]  /*38c0*/  IMAD R187, R2.reuse, R5, R187 ;  /* 0x0000000502bb7224 */ /* 0x040fe200078e02bb */
[----:B------:R-:W-:Y:S01]  /*38d0*/  @!P2 IADD3 R177, -R177, RZ, RZ ;  /* 0x000000ffb1b1a210 */ /* 0x000fe20007ffe1ff */
[----:B------:R-:W-:Y:S01]  /*38e0*/  @!P0 IMAD.MOV R175, RZ, RZ, -R175 ;  /* 0x000000ffffaf8224 */ /* 0x000fe200078e0aaf */
[----:B------:R-:W-:Y:S01]  /*38f0*/  ISETP.GT.U32.AND P2, PT, R2, R183, PT ;  /* 0x000000b70200720c */ /* 0x000fe20003f44070 */
[----:B------:R-:W-:Y:S01]  /*3900*/  IMAD.HI.U32 R5, R4, R189, RZ ;  /* 0x000000bd04057227 */ /* 0x000fe200078e00ff */
[----:B------:R-:W-:-:S02]  /*3910*/  ISETP.GE.AND P0, PT, R13, RZ, PT ;  /* 0x000000ff0d00720c */ /* 0x000fc40003f06270 */
[----:B------:R-:W-:Y:S01]  /*3920*/  IABS R201, R14 ;  /* 0x0000000e00c97213 */ /* 0x000fe20000000000 */
[--C-:B------:R-:W-:Y:S01]  /*3930*/  @!P5 IMAD.IADD R181, R181, 0x1, -R2.reuse ;  /* 0x00000001b5b5d824 */ /* 0x100fe200078e0a02 */
[----:B------:R-:W-:Y:S01]  /*3940*/  ISETP.GT.U32.AND P5, PT, R2, R187, PT ;  /* 0x000000bb0200720c */ /* 0x000fe20003fa4070 */
[----:B------:R-:W-:Y:S01]  /*3950*/  @!P3 IMAD.MOV R85, RZ, RZ, -R85 ;  /* 0x000000ffff55b224 */ /* 0x000fe200078e0a55 */
[----:B------:R-:W-:Y:S01]  /*3960*/  ISETP.GE.AND P3, PT, R12, RZ, PT ;  /* 0x000000ff0c00720c */ /* 0x000fe20003f66270 */
[--C-:B------:R-:W-:Y:S01]  /*3970*/  @!P6 IMAD.IADD R185, R185, 0x1, -R2.reuse ;  /* 0x00000001b9b9e824 */ /* 0x100fe200078e0a02 */
[----:B------:R-:W-:Y:S01]  /*3980*/  LOP3.LUT R12, R3, 0x80, RZ, 0xfc, !PT ;  /* 0x00000080030c7812 */ /* 0x000fe200078efcff */
[----:B------:R-:W-:Y:S01]  /*3990*/  IMAD.HI.U32 R6, R4, R191, RZ ;  /* 0x000000bf04067227 */ /* 0x000fe200078e00ff */
[----:B------:R-:W-:Y:S02]  /*39a0*/  ISETP.GE.AND P6, PT, R10, RZ, PT ;  /* 0x000000ff0a00720c */ /* 0x000fe40003fc6270 */
[----:B------:R-:W-:Y:S01]  /*39b0*/  IABS R193, R12 ;  /* 0x0000000c00c17213 */ /* 0x000fe20000000000 */
[----:B------:R-:W-:Y:S01]  /*39c0*/  @!P2 IMAD.IADD R183, R183, 0x1, -R2 ;  /* 0x00000001b7b7a824 */ /* 0x000fe200078e0a02 */
[----:B------:R-:W-:Y:S01]  /*39d0*/  ISETP.GE.AND P2, PT, R8, RZ, PT ;  /* 0x000000ff0800720c */ /* 0x000fe20003f46270 */
[----:B------:R-:W-:Y:S01]  /*39e0*/  IMAD.MOV R8, RZ, RZ, -R5 ;  /* 0x000000ffff087224 */ /* 0x000fe200078e0a05 */
[----:B------:R-:W-:Y:S01]  /*39f0*/  LOP3.LUT R10, R3, 0x84, RZ, 0xfc, !PT ;  /* 0x00000084030a7812 */ /* 0x000fe200078efcff */
[----:B------:R-:W-:Y:S01]  /*3a00*/  IMAD.MOV R6, RZ, RZ, -R6 ;  /* 0x000000ffff067224 */ /* 0x000fe200078e0a06 */
[----:B------:R-:W-:Y:S01]  /*3a10*/  @!P5 IADD3 R187, R187, -R2, RZ ;  /* 0x80000002bbbbd210 */ /* 0x000fe20007ffe0ff */
[C---:B------:R-:W-:Y:S01]  /*3a20*/  IMAD R189, R2.reuse, R8, R189 ;  /* 0x0000000802bd7224 */ /* 0x040fe200078e02bd */
[C---:B------:R-:W-:Y:S01]  /*3a30*/  ISETP.GT.U32.AND P5, PT, R2.reuse, R185, PT ;  /* 0x000000b90200720c */ /* 0x040fe20003fa4070 */
[C---:B------:R-:W-:Y:S01]  /*3a40*/  IMAD R191, R2.reuse, R6, R191 ;  /* 0x0000000602bf7224 */ /* 0x040fe200078e02bf */
[----:B------:R-:W-:Y:S01]  /*3a50*/  LOP3.LUT R8, R3, 0x82, RZ, 0xfc, !PT ;  /* 0x0000008203087812 */ /* 0x000fe200078efcff */
[----:B------:R-:W-:Y:S01]  /*3a60*/  @!P0 IMAD.MOV R183, RZ, RZ, -R183 ;  /* 0x000000ffffb78224 */ /* 0x000fe200078e0ab7 */
[C---:B------:R-:W-:Y:S01]  /*3a70*/  ISETP.GT.U32.AND P0, PT, R2.reuse, R189, PT ;  /* 0x000000bd0200720c */ /* 0x040fe20003f04070 */
[----:B------:R-:W-:Y:S01]  /*3a80*/  @!P3 IMAD.MOV R181, RZ, RZ, -R181 ;  /* 0x000000ffffb5b224 */ /* 0x000fe200078e0ab5 */
[----:B------:R-:W-:Y:S01]  /*3a90*/  ISETP.GT.U32.AND P3, PT, R2, R187, PT ;  /* 0x000000bb0200720c */ /* 0x000fe20003f64070 */
[----:B------:R-:W-:Y:S01]  /*3aa0*/  IMAD.HI.U32 R5, R4, R193, RZ ;  /* 0x000000c104057227 */ /* 0x000fe200078e00ff */
[----:B------:R-:W-:-:S02]  /*3ab0*/  IABS R195, R8 ;  /* 0x0000000800c37213 */ /* 0x000fc40000000000 */
[----:B------:R-:W-:Y:S01]  /*3ac0*/  IABS R197, R10 ;  /* 0x0000000a00c57213 */ /* 0x000fe20000000000 */
[----:B------:R-:W-:Y:S01]  /*3ad0*/  IMAD.MOV R5, RZ, RZ, -R5 ;  /* 0x000000ffff057224 */ /* 0x000fe200078e0a05 */
[----:B------:R-:W-:Y:S01]  /*3ae0*/  LOP3.LUT R13, R3, 0x86, RZ, 0xfc, !PT ;  /* 0x00000086030d7812 */ /* 0x000fe200078efcff */
[--C-:B------:R-:W-:Y:S01]  /*3af0*/  @!P5 IMAD.IADD R185, R185, 0x1, -R2.reuse ;  /* 0x00000001b9b9d824 */ /* 0x100fe200078e0a02 */
[C---:B------:R-:W-:Y:S01]  /*3b00*/  ISETP.GT.U32.AND P5, PT, R2.reuse, R191, PT ;  /* 0x000000bf0200720c */ /* 0x040fe20003fa4070 */
[----:B------:R-:W-:Y:S01]  /*3b10*/  IMAD R193, R2, R5, R193 ;  /* 0x0000000502c17224 */ /* 0x000fe200078e02c1 */
[----:B------:R-:W-:Y:S01]  /*3b20*/  IABS R199, R13 ;  /* 0x0000000d00c77213 */ /* 0x000fe20000000000 */
[--C-:B------:R-:W-:Y:S01]  /*3b30*/  @!P0 IMAD.IADD R189, R189, 0x1, -R2.reuse ;  /* 0x00000001bdbd8824 */ /* 0x100fe200078e0a02 */
[----:B------:R-:W-:Y:S01]  /*3b40*/  ISETP.GE.AND P0, PT, R12, RZ, PT ;  /* 0x000000ff0c00720c */ /* 0x000fe20003f06270 */
[----:B------:R-:W-:Y:S01]  /*3b50*/  @!P3 IMAD.IADD R187, R187, 0x1, -R2 ;  /* 0x00000001bbbbb824 */ /* 0x000fe200078e0a02 */
[----:B------:R-:W-:Y:S01]  /*3b60*/  ISETP.GT.U32.AND P3, PT, R2, R193, PT ;  /* 0x000000c10200720c */ /* 0x000fe20003f64070 */
[----:B------:R-:W-:Y:S01]  /*3b70*/  IMAD.HI.U32 R5, R4, R195, RZ ;  /* 0x000000c304057227 */ /* 0x000fe200078e00ff */
[----:B------:R-:W-:-:S03]  /*3b80*/  LOP3.LUT R12, R3, 0x9a, RZ, 0xfc, !PT ;  /* 0x0000009a030c7812 */ /* 0x000fc600078efcff */
[----:B------:R-:W-:Y:S01]  /*3b90*/  IMAD.MOV R5, RZ, RZ, -R5 ;  /* 0x000000ffff057224 */ /* 0x000fe200078e0a05 */
[----:B------:R-:W-:Y:S01]  /*3ba0*/  IABS R219, R12 ;  /* 0x0000000c00db7213 */ /* 0x000fe20000000000 */
[----:B------:R-:W-:Y:S01]  /*3bb0*/  @!P5 IMAD.IADD R191, R191, 0x1, -R2 ;  /* 0x00000001bfbfd824 */ /* 0x000fe200078e0a02 */
[C---:B------:R-:W-:Y:S01]  /*3bc0*/  ISETP.GT.U32.AND P5, PT, R2.reuse, R189, PT ;  /* 0x000000bd0200720c */ /* 0x040fe20003fa4070 */
[----:B------:R-:W-:Y:S02]  /*3bd0*/  IMAD R195, R2, R5, R195 ;  /* 0x0000000502c37224 */ /* 0x000fe400078e02c3 */
[----:B------:R-:W-:Y:S02]  /*3be0*/  IMAD.HI.U32 R6, R4, R197, RZ ;  /* 0x000000c504067227 */ /* 0x000fe400078e00ff */
[----:B------:R-:W-:Y:S02]  /*3bf0*/  @!P3 IADD3 R193, R193, -R2, RZ ;  /* 0x80000002c1c1b210 */ /* 0x000fe40007ffe0ff */
[----:B------:R-:W-:Y:S01]  /*3c00*/  IMAD.MOV R6, RZ, RZ, -R6 ;  /* 0x000000ffff067224 */ /* 0x000fe200078e0a06 */
[----:B------:R-:W-:Y:S01]  /*3c10*/  ISETP.GT.U32.AND P3, PT, R2, R191, PT ;  /* 0x000000bf0200720c */ /* 0x000fe20003f64070 */
[----:B------:R-:W-:Y:S01]  /*3c20*/  @!P4 IMAD.MOV R187, RZ, RZ, -R187 ;  /* 0x000000ffffbbc224 */ /* 0x000fe200078e0abb */
[----:B------:R-:W-:Y:S01]  /*3c30*/  ISETP.GE.AND P4, PT, R8, RZ, PT ;  /* 0x000000ff0800720c */ /* 0x000fe20003f86270 */
[C---:B------:R-:W-:Y:S01]  /*3c40*/  IMAD R197, R2.reuse, R6, R197 ;  /* 0x0000000602c57224 */ /* 0x040fe200078e02c5 */
[----:B------:R-:W-:Y:S01]  /*3c50*/  LOP3.LUT R8, R3, 0x8a, RZ, 0xfc, !PT ;  /* 0x0000008a03087812 */ /* 0x000fe200078efcff */
[----:B------:R-:W-:Y:S01]  /*3c60*/  @!P5 IMAD.IADD R189, R189, 0x1, -R2 ;  /* 0x00000001bdbdd824 */ /* 0x000fe200078e0a02 */
[----:B------:R-:W-:Y:S01]  /*3c70*/  ISETP.GT.U32.AND P5, PT, R2, R195, PT ;  /* 0x000000c30200720c */ /* 0x000fe20003fa4070 */
[----:B------:R-:W-:Y:S01]  /*3c80*/  IMAD.HI.U32 R6, R4, R201, RZ ;  /* 0x000000c904067227 */ /* 0x000fe200078e00ff */
[----:B------:R-:W-:-:S03]  /*3c90*/  IABS R203, R8 ;  /* 0x0000000800cb7213 */ /* 0x000fc60000000000 */
[----:B------:R-:W-:Y:S02]  /*3ca0*/  IMAD.MOV R6, RZ, RZ, -R6 ;  /* 0x000000ffff067224 */ /* 0x000fe400078e0a06 */
[----:B------:R-:W-:Y:S01]  /*3cb0*/  @!P3 IMAD.IADD R191, R191, 0x1, -R2 ;  /* 0x00000001bfbfb824 */ /* 0x000fe200078e0a02 */
[C---:B------:R-:W-:Y:S01]  /*3cc0*/  ISETP.GT.U32.AND P3, PT, R2.reuse, R197, PT ;  /* 0x000000c50200720c */ /* 0x040fe20003f64070 */
[----:B------:R-:W-:Y:S01]  /*3cd0*/  IMAD R201, R2, R6, R201 ;  /* 0x0000000602c97224 */ /* 0x000fe200078e02c9 */
[----:B------:R-:W-:Y:S01]  /*3ce0*/  LOP3.LUT R6, R3, 0x8c, RZ, 0xfc, !PT ;  /* 0x0000008c03067812 */ /* 0x000fe200078efcff */
[----:B------:R-:W-:-:S03]  /*3cf0*/  IMAD.HI.U32 R5, R4, R199, RZ ;  /* 0x000000c704057227 */ /* 0x000fc600078e00ff */
[----:B------:R-:W-:Y:S01]  /*3d00*/  IABS R205, R6 ;  /* 0x0000000600cd7213 */ /* 0x000fe20000000000 */
[----:B------:R-:W-:Y:S02]  /*3d10*/  @!P5 IMAD.IADD R195, R195, 0x1, -R2 ;  /* 0x00000001c3c3d824 */ /* 0x000fe400078e0a02 */
[----:B------:R-:W-:Y:S02]  /*3d20*/  @!P2 IMAD.MOV R189, RZ, RZ, -R189 ;  /* 0x000000ffffbda224 */ /* 0x000fe400078e0abd */
[----:B------:R-:W-:Y:S01]  /*3d30*/  @!P6 IMAD.MOV R191, RZ, RZ, -R191 ;  /* 0x000000ffffbfe224 */ /* 0x000fe200078e0abf */
[C---:B------:R-:W-:Y:S01]  /*3d40*/  ISETP.GT.U32.AND P2, PT, R2.reuse, R195, PT ;  /* 0x000000c30200720c */ /* 0x040fe20003f44070 */
[----:B------:R-:W-:Y:S01]  /*3d50*/  IMAD.MOV R5, RZ, RZ, -R5 ;  /* 0x000000ffff057224 */ /* 0x000fe200078e0a05 */
[C---:B------:R-:W-:Y:S01]  /*3d60*/  ISETP.GT.U32.AND P6, PT, R2.reuse, R201, PT ;  /* 0x000000c90200720c */ /* 0x040fe20003fc4070 */
[----:B------:R-:W-:Y:S01]  /*3d70*/  @!P1 IMAD.MOV R185, RZ, RZ, -R185 ;  /* 0x000000ffffb99224 */ /* 0x000fe200078e0ab9 */
[----:B------:R-:W-:Y:S01]  /*3d80*/  @!P3 IADD3 R197, R197, -R2, RZ ;  /* 0x80000002c5c5b210 */ /* 0x000fe20007ffe0ff */
[C---:B------:R-:W-:Y:S01]  /*3d90*/  IMAD R199, R2.reuse, R5, R199 ;  /* 0x0000000502c77224 */ /* 0x040fe200078e02c7 */
[----:B------:R-:W-:Y:S01]  /*3da0*/  ISETP.GT.U32.AND P1, PT, R2, R193, PT ;  /* 0x000000c10200720c */ /* 0x000fe20003f24070 */
[----:B------:R-:W-:Y:S01]  /*3db0*/  IMAD.HI.U32 R5, R4, R203, RZ ;  /* 0x000000cb04057227 */ /* 0x000fe200078e00ff */
[----:B------:R-:W-:-:S02]  /*3dc0*/  ISETP.GT.U32.AND P3, PT, R2, R197, PT ;  /* 0x000000c50200720c */ /* 0x000fc40003f64070 */
[----:B------:R-:W-:Y:S01]  /*3dd0*/  ISETP.GT.U32.AND P5, PT, R2, R199, PT ;  /* 0x000000c70200720c */ /* 0x000fe20003fa4070 */
[----:B------:R-:W-:Y:S02]  /*3de0*/  IMAD.MOV R5, RZ, RZ, -R5 ;  /* 0x000000ffff057224 */ /* 0x000fe400078e0a05 */
[--C-:B------:R-:W-:Y:S01]  /*3df0*/  @!P2 IMAD.IADD R195, R195, 0x1, -R2.reuse ;  /* 0x00000001c3c3a824 */ /* 0x100fe200078e0a02 */
[----:B------:R-:W-:Y:S01]  /*3e00*/  ISETP.GE.AND P2, PT, R14, RZ, PT ;  /* 0x000000ff0e00720c */ /* 0x000fe20003f46270 */
        /* <DEDUP_REMOVED lines=9> */
[--C-:B------:R-:W-:Y:S01]  /*3ea0*/  @!P3 IMAD.IADD R197, R197, 0x1, -R2.reuse ;  /* 0x00000001c5c5b824 */ /* 0x100fe200078e0a02 */
[----:B------:R-:W-:Y:S01]  /*3eb0*/  IADD3 R5, -R5, RZ, RZ ;  /* 0x000000ff05057210 */ /* 0x000fe20007ffe1ff */
[--C-:B------:R-:W-:Y:S01]  /*3ec0*/  @!P5 IMAD.IADD R199, R199, 0x1, -R2.reuse ;  /* 0x00000001c7c7d824 */ /* 0x100fe200078e0a02 */
[----:B------:R-:W-:Y:S01]  /*3ed0*/  ISETP.GT.U32.AND P3, PT, R2, R203, PT ;  /* 0x000000cb0200720c */ /* 0x000fe20003f64070 */
[----:B------:R-:W-:Y:S01]  /*3ee0*/  @!P1 IMAD.IADD R193, R193, 0x1, -R2 ;  /* 0x00000001c1c19824 */ /* 0x000fe200078e0a02 */
[----:B------:R-:W-:Y:S01]  /*3ef0*/  ISETP.GE.AND P1, PT, R10, RZ, PT ;  /* 0x000000ff0a00720c */ /* 0x000fe20003f26270 */
[C---:B------:R-:W-:Y:S01]  /*3f00*/  IMAD R205, R2.reuse, R5, R205 ;  /* 0x0000000502cd7224 */ /* 0x040fe200078e02cd */
[----:B------:R-:W-:Y:S01]  /*3f10*/  ISETP.GT.U32.AND P5, PT, R2, R199, PT ;  /* 0x000000c70200720c */ /* 0x000fe20003fa4070 */
[----:B------:R-:W-:Y:S01]  /*3f20*/  @!P0 IMAD.MOV R193, RZ, RZ, -R193 ;  /* 0x000000ffffc18224 */ /* 0x000fe200078e0ac1 */
[----:B------:R-:W-:-:S02]  /*3f30*/  ISETP.GE.AND P0, PT, R13, RZ, PT ;  /* 0x000000ff0d00720c */ /* 0x000fc40003f06270 */
[----:B------:R-:W-:Y:S01]  /*3f40*/  LOP3.LUT R5, R3, 0x8e, RZ, 0xfc, !PT ;  /* 0x0000008e03057812 */ /* 0x000fe200078efcff */
[--C-:B------:R-:W-:Y:S01]  /*3f50*/  @!P4 IMAD.IADD R201, R201, 0x1, -R2.reuse ;  /* 0x00000001c9c9c824 */ /* 0x100fe200078e0a02 */
[C---:B------:R-:W-:Y:S02]  /*3f60*/  ISETP.GT.U32.AND P4, PT, R2.reuse, R205, PT ;  /* 0x000000cd0200720c */ /* 0x040fe40003f84070 */
[----:B------:R-:W-:Y:S01]  /*3f70*/  IABS R207, R5 ;  /* 0x0000000500cf7213 */ /* 0x000fe20000000000 */
[--C-:B------:R-:W-:Y:S01]  /*3f80*/  @!P3 IMAD.IADD R203, R203, 0x1, -R2.reuse ;  /* 0x00000001cbcbb824 */ /* 0x100fe200078e0a02 */
[----:B------:R-:W-:Y:S01]  /*3f90*/  ISETP.GE.AND P3, PT, R5, RZ, PT ;  /* 0x000000ff0500720c */ /* 0x000fe20003f66270 */
[----:B------:R-:W-:Y:S01]  /*3fa0*/  @!P1 IMAD.MOV R197, RZ, RZ, -R197 ;  /* 0x000000ffffc59224 */ /* 0x000fe200078e0ac5 */
[----:B------:R-:W-:Y:S01]  /*3fb0*/  LOP3.LUT R10, R3, 0x94, RZ, 0xfc, !PT ;  /* 0x00000094030a7812 */ /* 0x000fe200078efcff */
[----:B------:R-:W-:Y:S01]  /*3fc0*/  @!P5 IMAD.IADD R199, R199, 0x1, -R2 ;  /* 0x00000001c7c7d824 */ /* 0x000fe200078e0a02 */
[----:B------:R-:W-:Y:S01]  /*3fd0*/  ISETP.GT.U32.AND P1, PT, R2, R203, PT ;  /* 0x000000cb0200720c */ /* 0x000fe20003f24070 */
[----:B------:R-:W-:Y:S01]  /*3fe0*/  IMAD.HI.U32 R5, R4, R207, RZ ;  /* 0x000000cf04057227 */ /* 0x000fe200078e00ff */
[----:B------:R-:W-:-:S02]  /*3ff0*/  ISETP.GE.AND P5, PT, R6, RZ, PT ;  /* 0x000000ff0600720c */ /* 0x000fc40003fa6270 */
[----:B------:R-:W-:Y:S01]  /*4000*/  LOP3.LUT R6, R3, 0x90, RZ, 0xfc, !PT ;  /* 0x0000009003067812 */ /* 0x000fe200078efcff */
[----:B------:R-:W-:Y:S01]  /*4010*/  @!P0 IMAD.MOV R199, RZ, RZ, -R199 ;  /* 0x000000ffffc78224 */ /* 0x000fe200078e0ac7 */
[----:B------:R-:W-:Y:S01]  /*4020*/  @!P4 IADD3 R205, R205, -R2, RZ ;  /* 0x80000002cdcdc210 */ /* 0x000fe20007ffe0ff */
[----:B------:R-:W-:Y:S01]  /*4030*/  @!P2 IMAD.MOV R201, RZ, RZ, -R201 ;  /* 0x000000ffffc9a224 */ /* 0x000fe200078e0ac9 */
[----:B------:R-:W-:Y:S02]  /*4040*/  ISETP.GE.AND P0, PT, R6, RZ, PT ;  /* 0x000000ff0600720c */ /* 0x000fe40003f06270 */
[----:B------:R-:W-:Y:S02]  /*4050*/  ISETP.GT.U32.AND P4, PT, R2, R205, PT ;  /* 0x000000cd0200720c */ /* 0x000fe40003f84070 */
[----:B------:R-:W-:Y:S01]  /*4060*/  IABS R209, R6 ;  /* 0x0000000600d17213 */ /* 0x000fe20000000000 */
[----:B------:R-:W-:Y:S01]  /*4070*/  IMAD.HI.U32 R6, R4, R211, RZ ;  /* 0x000000d304067227 */ /* 0x000fe200078e00ff */
[----:B------:R-:W-:-:S02]  /*4080*/  ISETP.GE.AND P2, PT, R8, RZ, PT ;  /* 0x000000ff0800720c */ /* 0x000fc40003f46270 */
[----:B------:R-:W-:Y:S01]  /*4090*/  IABS R213, R10 ;  /* 0x0000000a00d57213 */ /* 0x000fe20000000000 */
[----:B------:R-:W-:Y:S01]  /*40a0*/  IMAD.MOV R8, RZ, RZ, -R5 ;  /* 0x000000ffff087224 */ /* 0x000fe200078e0a05 */
[----:B------:R-:W-:Y:S01]  /*40b0*/  LOP3.LUT R13, R3, 0x9c, RZ, 0xfc, !PT ;  /* 0x0000009c030d7812 */ /* 0x000fe200078efcff */
[----:B------:R-:W-:Y:S01]  /*40c0*/  @!P1 IMAD.IADD R203, R203, 0x1, -R2 ;  /* 0x00000001cbcb9824 */ /* 0x000fe200078e0a02 */
[----:B------:R-:W-:Y:S01]  /*40d0*/  ISETP.GE.AND P1, PT, R10, RZ, PT ;  /* 0x000000ff0a00720c */ /* 0x000fe20003f26270 */
[C---:B------:R-:W-:Y:S01]  /*40e0*/  IMAD R207, R2.reuse, R8, R207 ;  /* 0x0000000802cf7224 */ /* 0x040fe200078e02cf */
[----:B------:R-:W-:Y:S01]  /*40f0*/  LOP3.LUT R10, R3, 0x98, RZ, 0xfc, !PT ;  /* 0x00000098030a7812 */ /* 0x000fe200078efcff */
[----:B------:R-:W-:Y:S01]  /*4100*/  IMAD.MOV R6, RZ, RZ, -R6 ;  /* 0x000000ffff067224 */ /* 0x000fe200078e0a06 */
[----:B------:R-:W-:Y:S01]  /*4110*/  IABS R221, R13 ;  /* 0x0000000d00dd7213 */ /* 0x000fe20000000000 */
[----:B------:R-:W-:Y:S01]  /*4120*/  @!P6 IMAD.MOV R203, RZ, RZ, -R203 ;  /* 0x000000ffffcbe224 */ /* 0x000fe200078e0acb */
[C---:B------:R-:W-:Y:S01]  /*4130*/  ISETP.GT.U32.AND P6, PT, R2.reuse, R207, PT ;  /* 0x000000cf0200720c */ /* 0x040fe20003fc4070 */
[----:B------:R-:W-:Y:S01]  /*4140*/  @!P4 IMAD.IADD R205, R205, 0x1, -R2 ;  /* 0x00000001cdcdc824 */ /* 0x000fe200078e0a02 */
[----:B------:R-:W-:Y:S01]  /*4150*/  IABS R217, R10 ;  /* 0x0000000a00d97213 */ /* 0x000fe20000000000 */
[----:B------:R-:W-:Y:S01]  /*4160*/  IMAD R211, R2, R6, R211 ;  /* 0x0000000602d37224 */ /* 0x000fe200078e02d3 */
[----:B------:R-:W-:Y:S01]  /*4170*/  IABS R223, R14 ;  /* 0x0000000e00df7213 */ /* 0x000fe20000000000 */
[----:B------:R-:W-:-:S02]  /*4180*/  @!P5 IMAD.MOV R205, RZ, RZ, -R205 ;  /* 0x000000ffffcdd224 */ /* 0x000fc400078e0acd */
[----:B------:R-:W-:Y:S01]  /*4190*/  IMAD.HI.U32 R5, R4, R209, RZ ;  /* 0x000000d104057227 */ /* 0x000fe200078e00ff */
[----:B------:R-:W-:-:S03]  /*41a0*/  ISETP.GT.U32.AND P5, PT, R2, R211, PT ;  /* 0x000000d30200720c */ /* 0x000fc60003fa4070 */
[----:B------:R-:W-:Y:S02]  /*41b0*/  IMAD.MOV R8, RZ, RZ, -R5 ;  /* 0x000000ffff087224 */ /* 0x000fe400078e0a05 */
[--C-:B------:R-:W-:Y:S02]  /*41c0*/  @!P6 IMAD.IADD R207, R207, 0x1, -R2.reuse ;  /* 0x00000001cfcfe824 */ /* 0x100fe400078e0a02 */
[----:B------:R-:W-:Y:S01]  /*41d0*/  IMAD R209, R2, R8, R209 ;  /* 0x0000000802d17224 */ /* 0x000fe200078e02d1 */
[----:B------:R-:W-:Y:S01]  /*41e0*/  LOP3.LUT R8, R3, 0x96, RZ, 0xfc, !PT ;  /* 0x0000009603087812 */ /* 0x000fe200078efcff */
[----:B------:R-:W-:Y:S01]  /*41f0*/  IMAD.HI.U32 R5, R4, R213, RZ ;  /* 0x000000d504057227 */ /* 0x000fe200078e00ff */
[C---:B------:R-:W-:Y:S02]  /*4200*/  ISETP.GT.U32.AND P6, PT, R2.reuse, R207, PT ;  /* 0x000000cf0200720c */ /* 0x040fe40003fc4070 */
[----:B------:R-:W-:Y:S01]  /*4210*/  ISETP.GT.U32.AND P4, PT, R2, R209, PT ;  /* 0x000000d10200720c */ /* 0x000fe20003f84070 */
[----:B------:R-:W-:Y:S01]  /*4220*/  @!P5 IMAD.IADD R211, R211, 0x1, -R2 ;  /* 0x00000001d3d3d824 */ /* 0x000fe200078e0a02 */
[----:B------:R-:W-:Y:S01]  /*4230*/  IABS R215, R8 ;  /* 0x0000000800d77213 */ /* 0x000fe20000000000 */
[----:B------:R-:W-:-:S02]  /*4240*/  IMAD.MOV R5, RZ, RZ, -R5 ;  /* 0x000000ffff057224 */ /* 0x000fc400078e0a05 */
[----:B------:R-:W-:Y:S01]  /*4250*/  IMAD.HI.U32 R6, R4, R217, RZ ;  /* 0x000000d904067227 */ /* 0x000fe200078e00ff */
[----:B------:R-:W-:-:S03]  /*4260*/  ISETP.GT.U32.AND P5, PT, R2, R211, PT ;  /* 0x000000d30200720c */ /* 0x000fc60003fa4070 */
[C---:B------:R-:W-:Y:S02]  /*4270*/  IMAD R213, R2.reuse, R5, R213 ;  /* 0x0000000502d57224 */ /* 0x040fe400078e02d5 */
[----:B------:R-:W-:Y:S02]  /*4280*/  IMAD.MOV R6, RZ, RZ, -R6 ;  /* 0x000000ffff067224 */ /* 0x000fe400078e0a06 */
[----:B------:R-:W-:Y:S01]  /*4290*/  @!P4 IADD3 R209, R209, -R2, RZ ;  /* 0x80000002d1d1c210 */ /* 0x000fe20007ffe0ff */
[----:B------:R-:W-:Y:S01]  /*42a0*/  @!P6 IMAD.IADD R207, R207, 0x1, -R2 ;  /* 0x00000001cfcfe824 */ /* 0x000fe200078e0a02 */
[C---:B------:R-:W-:Y:S01]  /*42b0*/  ISETP.GT.U32.AND P6, PT, R2.reuse, R213, PT ;  /* 0x000000d50200720c */ /* 0x040fe20003fc4070 */
[C---:B------:R-:W-:Y:S01]  /*42c0*/  IMAD R217, R2.reuse, R6, R217 ;  /* 0x0000000602d97224 */ /* 0x040fe200078e02d9 */
[----:B------:R-:W-:Y:S01]  /*42d0*/  ISETP.GT.U32.AND P4, PT, R2, R209, PT ;  /* 0x000000d10200720c */ /* 0x000fe20003f84070 */
[----:B------:R-:W-:-:S04]  /*42e0*/  IMAD.HI.U32 R5, R4, R215, RZ ;  /* 0x000000d704057227 */ /* 0x000fc800078e00ff */
[----:B------:R-:W-:Y:S01]  /*42f0*/  @!P5 IMAD.IADD R211, R211, 0x1, -R2 ;  /* 0x00000001d3d3d824 */ /* 0x000fe200078e0a02 */
[----:B------:R-:W-:Y:S01]  /*4300*/  ISETP.GT.U32.AND P5, PT, R2, R217, PT ;  /* 0x000000d90200720c */ /* 0x000fe20003fa4070 */
[----:B------:R-:W-:Y:S02]  /*4310*/  IMAD.MOV R5, RZ, RZ, -R5 ;  /* 0x000000ffff057224 */ /* 0x000fe400078e0a05 */
[----:B------:R-:W-:-:S04]  /*4320*/  IMAD.HI.U32 R6, R4, R221, RZ ;  /* 0x000000dd04067227 */ /* 0x000fc800078e00ff */
[----:B------:R-:W-:Y:S02]  /*4330*/  IMAD R215, R2, R5, R215 ;  /* 0x0000000502d77224 */ /* 0x000fe400078e02d7 */
[----:B------:R-:W-:-:S04]  /*4340*/  IMAD.HI.U32 R5, R4, R219, RZ ;  /* 0x000000db04057227 */ /* 0x000fc800078e00ff */
[--C-:B------:R-:W-:Y:S01]  /*4350*/  @!P6 IMAD.IADD R213, R213, 0x1, -R2.reuse ;  /* 0x00000001d5d5e824 */ /* 0x100fe200078e0a02 */
[----:B------:R-:W-:Y:S01]  /*4360*/  IADD3 R5, -R5, RZ, RZ ;  /* 0x000000ff05057210 */ /* 0x000fe20007ffe1ff */
[--C-:B------:R-:W-:Y:S01]  /*4370*/  @!P4 IMAD.IADD R209, R209, 0x1, -R2.reuse ;  /* 0x00000001d1d1c824 */ /* 0x100fe200078e0a02 */
[C---:B------:R-:W-:Y:S01]  /*4380*/  ISETP.GT.U32.AND P4, PT, R2.reuse, R215, PT ;  /* 0x000000d70200720c */ /* 0x040fe20003f84070 */
[----:B------:R-:W-:Y:S01]  /*4390*/  @!P5 IMAD.IADD R217, R217, 0x1, -R2 ;  /* 0x00000001d9d9d824 */ /* 0x000fe200078e0a02 */
[C---:B------:R-:W-:Y:S01]  /*43a0*/  ISETP.GT.U32.AND P6, PT, R2.reuse, R213, PT ;  /* 0x000000d50200720c */ /* 0x040fe20003fc4070 */
[----:B------:R-:W-:Y:S02]  /*43b0*/  IMAD R219, R2, R5, R219 ;  /* 0x0000000502db7224 */ /* 0x000fe400078e02db */
[----:B------:R-:W-:Y:S01]  /*43c0*/  IMAD.HI.U32 R5, R4, R223, RZ ;  /* 0x000000df04057227 */ /* 0x000fe200078e00ff */
[----:B------:R-:W-:-:S03]  /*43d0*/  ISETP.GT.U32.AND P5, PT, R2, R217, PT ;  /* 0x000000d90200720c */ /* 0x000fc60003fa4070 */
[----:B------:R-:W-:Y:S02]  /*43e0*/  IMAD.MOV R6, RZ, RZ, -R6 ;  /* 0x000000ffff067224 */ /* 0x000fe400078e0a06 */
[----:B------:R-:W-:Y:S02]  /*43f0*/  IMAD.MOV R5, RZ, RZ, -R5 ;  /* 0x000000ffff057224 */ /* 0x000fe400078e0a05 */
[--C-:B------:R-:W-:Y:S01]  /*4400*/  @!P4 IMAD.IADD R215, R215, 0x1, -R2.reuse ;  /* 0x00000001d7d7c824 */ /* 0x100fe200078e0a02 */
[----:B------:R-:W-:Y:S01]  /*4410*/  ISETP.GE.AND P4, PT, R10, RZ, PT ;  /* 0x000000ff0a00720c */ /* 0x000fe20003f86270 */
[C---:B------:R-:W-:Y:S01]  /*4420*/  IMAD R221, R2.reuse, R6, R221 ;  /* 0x0000000602dd7224 */ /* 0x040fe200078e02dd */
[----:B------:R-:W-:Y:S01]  /*4430*/  LOP3.LUT R10, R3, 0xa2, RZ, 0xfc, !PT ;  /* 0x000000a2030a7812 */ /* 0x000fe200078efcff */
[--C-:B------:R-:W-:Y:S01]  /*4440*/  @!P6 IMAD.IADD R213, R213, 0x1, -R2.reuse ;  /* 0x00000001d5d5e824 */ /* 0x100fe200078e0a02 */
[C---:B------:R-:W-:Y:S01]  /*4450*/  ISETP.GT.U32.AND P6, PT, R2.reuse, R219, PT ;  /* 0x000000db0200720c */ /* 0x040fe20003fc4070 */
[C---:B------:R-:W-:Y:S01]  /*4460*/  IMAD R223, R2.reuse, R5, R223 ;  /* 0x0000000502df7224 */ /* 0x040fe200078e02df */
[----:B------:R-:W-:Y:S01]  /*4470*/  IABS R227, R10 ;  /* 0x0000000a00e37213 */ /* 0x000fe20000000000 */
[----:B------:R-:W-:Y:S01]  /*4480*/  @!P0 IMAD.MOV R209, RZ, RZ, -R209 ;  /* 0x000000ffffd18224 */ /* 0x000fe200078e0ad1 */
[C---:B------:R-:W-:Y:S01]  /*4490*/  ISETP.GT.U32.AND P0, PT, R2.reuse, R215, PT ;  /* 0x000000d70200720c */ /* 0x040fe20003f04070 */
[----:B------:R-:W-:Y:S01]  /*44a0*/  @!P1 IMAD.MOV R213, RZ, RZ, -R213 ;  /* 0x000000ffffd59224 */ /* 0x000fe200078e0ad5 */
[C---:B------:R-:W-:Y:S01]  /*44b0*/  ISETP.GT.U32.AND P1, PT, R2.reuse, R221, PT ;  /* 0x000000dd0200720c */ /* 0x040fe20003f24070 */
[--C-:B------:R-:W-:Y:S01]  /*44c0*/  @!P5 IMAD.IADD R217, R217, 0x1, -R2.reuse ;  /* 0x00000001d9d9d824 */ /* 0x100fe200078e0a02 */
[----:B------:R-:W-:Y:S01]  /*44d0*/  ISETP.GT.U32.AND P5, PT, R2, R223, PT ;  /* 0x000000df0200720c */ /* 0x000fe20003fa4070 */
[----:B------:R-:W-:Y:S01]  /*44e0*/  @!P3 IMAD.MOV R207, RZ, RZ, -R207 ;  /* 0x000000ffffcfb224 */ /* 0x000fe200078e0acf */
[----:B------:R-:W-:Y:S01]  /*44f0*/  ISETP.GE.AND P3, PT, R8, RZ, PT ;  /* 0x000000ff0800720c */ /* 0x000fe20003f66270 */
[----:B------:R-:W-:Y:S01]  /*4500*/  @!P2 IMAD.MOV R211, RZ, RZ, -R211 ;  /* 0x000000ffffd3a224 */ /* 0x000fe200078e0ad3 */
[----:B------:R-:W-:Y:S01]  /*4510*/  LOP3.LUT R8, R3, 0xa0, RZ, 0xfc, !PT ;  /* 0x000000a003087812 */ /* 0x000fe200078efcff */
[----:B------:R-:W-:Y:S01]  /*4520*/  @!P6 IMAD.IADD R219, R219, 0x1, -R2 ;  /* 0x00000001dbdbe824 */ /* 0x000fe200078e0a02 */
[----:B------:R-:W-:Y:S01]  /*4530*/  ISETP.GE.AND P2, PT, R12, RZ, PT ;  /* 0x000000ff0c00720c */ /* 0x000fe20003f46270 */
[----:B------:R-:W-:Y:S01]  /*4540*/  @!P4 IMAD.MOV R217, RZ, RZ, -R217 ;  /* 0x000000ffffd9c224 */ /* 0x000fe200078e0ad9 */
[----:B------:R-:W-:-:S02]  /*4550*/  IABS R225, R8 ;  /* 0x0000000800e17213 */ /* 0x000fc40000000000 */
[----:B------:R-:W-:Y:S01]  /*4560*/  @!P0 IADD3 R215, R215, -R2, RZ ;  /* 0x80000002d7d78210 */ /* 0x000fe20007ffe0ff */
[--C-:B------:R-:W-:Y:S01]  /*4570*/  @!P1 IMAD.IADD R221, R221, 0x1, -R2.reuse ;  /* 0x00000001dddd9824 */ /* 0x100fe200078e0a02 */
[----:B------:R-:W-:Y:S01]  /*4580*/  ISETP.GT.U32.AND P1, PT, R2, R219, PT ;  /* 0x000000db0200720c */ /* 0x000fe20003f24070 */
[----:B------:R-:W-:Y:S01]  /*4590*/  @!P5 IMAD.IADD R223, R223, 0x1, -R2 ;  /* 0x00000001dfdfd824 */ /* 0x000fe200078e0a02 */
[----:B------:R-:W-:Y:S01]  /*45a0*/  LOP3.LUT R12, R3, 0xa4, RZ, 0xfc, !PT ;  /* 0x000000a4030c7812 */ /* 0x000fe200078efcff */
[----:B------:R-:W-:Y:S01]  /*45b0*/  IMAD.HI.U32 R5, R4, R225, RZ ;  /* 0x000000e104057227 */ /* 0x000fe200078e00ff */
[C---:B------:R-:W-:Y:S02]  /*45c0*/  ISETP.GT.U32.AND P5, PT, R2.reuse, R221, PT ;  /* 0x000000dd0200720c */ /* 0x040fe40003fa4070 */
[----:B------:R-:W-:Y:S01]  /*45d0*/  ISETP.GE.AND P0, PT, R13, RZ, PT ;  /* 0x000000ff0d00720c */ /* 0x000fe20003f06270 */
[----:B------:R-:W-:Y:S01]  /*45e0*/  @!P3 IMAD.MOV R215, RZ, RZ, -R215 ;  /* 0x000000ffffd7b224 */ /* 0x000fe200078e0ad7 */
[----:B------:R-:W-:Y:S01]  /*45f0*/  ISETP.GT.U32.AND P3, PT, R2, R223, PT ;  /* 0x000000df0200720c */ /* 0x000fe20003f64070 */
[----:B------:R-:W-:Y:S01]  /*4600*/  IMAD.MOV R6, RZ, RZ, -R5 ;  /* 0x000000ffff067224 */ /* 0x000fe200078e0a05 */
[----:B------:R-:W-:Y:S01]  /*4610*/  IABS R229, R12 ;  /* 0x0000000c00e57213 */ /* 0x000fe20000000000 */
[----:B------:R-:W-:Y:S01]  /*4620*/  IMAD.HI.U32 R5, R4, R227, RZ ;  /* 0x000000e304057227 */ /* 0x000fe200078e00ff */
[----:B------:R-:W-:-:S02]  /*4630*/  LOP3.LUT R13, R3, 0xa6, RZ, 0xfc, !PT ;  /* 0x000000a6030d7812 */ /* 0x000fc400078efcff */
[----:B------:R-:W-:Y:S01]  /*4640*/  ISETP.GE.AND P6, PT, R14, RZ, PT ;  /* 0x000000ff0e00720c */ /* 0x000fe20003fc6270 */
[C---:B------:R-:W-:Y:S01]  /*4650*/  IMAD R225, R2.reuse, R6, R225 ;  /* 0x0000000602e17224 */ /* 0x040fe200078e02e1 */
[----:B------:R-:W-:Y:S01]  /*4660*/  IABS R231, R13 ;  /* 0x0000000d00e77213 */ /* 0x000fe20000000000 */
[----:B------:R-:W-:Y:S01]  /*4670*/  IMAD.MOV R5, RZ, RZ, -R5 ;  /* 0x000000ffff057224 */ /* 0x000fe200078e0a05 */
[----:B------:R-:W-:Y:S01]  /*4680*/  @!P5 IADD3 R221, R221, -R2, RZ ;  /* 0x80000002ddddd210 */ /* 0x000fe20007ffe0ff */
[--C-:B------:R-:W-:Y:S01]  /*4690*/  @!P1 IMAD.IADD R219, R219, 0x1, -R2.reuse ;  /* 0x00000001dbdb9824 */ /* 0x100fe200078e0a02 */
[C---:B------:R-:W-:Y:S01]  /*46a0*/  ISETP.GT.U32.AND P1, PT, R2.reuse, R225, PT ;  /* 0x000000e10200720c */ /* 0x040fe20003f24070 */
[----:B------:R-:W-:Y:S01]  /*46b0*/  IMAD R227, R2, R5, R227 ;  /* 0x0000000502e37224 */ /* 0x000fe200078e02e3 */
[----:B------:R-:W-:Y:S01]  /*46c0*/  ISETP.GE.AND P5, PT, R8, RZ, PT ;  /* 0x000000ff0800720c */ /* 0x000fe20003fa6270 */
[----:B------:R-:W-:Y:S01]  /*46d0*/  @!P3 IMAD.IADD R223, R223, 0x1, -R2 ;  /* 0x00000001dfdfb824 */ /* 0x000fe200078e0a02 */
[----:B------:R-:W-:Y:S01]  /*46e0*/  LOP3.LUT R8, R3, 0xa8, RZ, 0xfc, !PT ;  /* 0x000000a803087812 */ /* 0x000fe200078efcff */
[----:B------:R-:W-:Y:S01]  /*46f0*/  IMAD.HI.U32 R5, R4, R229, RZ ;  /* 0x000000e504057227 */ /* 0x000fe200078e00ff */
[----:B------:R-:W-:-:S02]  /*4700*/  ISETP.GT.U32.AND P3, PT, R2, R227, PT ;  /* 0x000000e30200720c */ /* 0x000fc40003f64070 */
[----:B------:R-:W-:Y:S01]  /*4710*/  IABS R233, R8 ;  /* 0x0000000800e97213 */ /* 0x000fe20000000000 */
[----:B------:R-:W-:Y:S01]  /*4720*/  IMAD.MOV R5, RZ, RZ, -R5 ;  /* 0x000000ffff057224 */ /* 0x000fe200078e0a05 */
[----:B------:R-:W-:Y:S01]  /*4730*/  @!P6 IADD3 R223, -R223, RZ, RZ ;  /* 0x000000ffdfdfe210 */ /* 0x000fe20007ffe1ff */
[----:B------:R-:W-:Y:S01]  /*4740*/  IMAD.HI.U32 R6, R4, R231, RZ ;  /* 0x000000e704067227 */ /* 0x000fe200078e00ff */
[----:B------:R-:W-:Y:S02]  /*4750*/  ISETP.GE.AND P6, PT, R12, RZ, PT ;  /* 0x000000ff0c00720c */ /* 0x000fe40003fc6270 */
[----:B------:R-:W-:Y:S01]  /*4760*/  LOP3.LUT R12, R3, 0xb4, RZ, 0xfc, !PT ;  /* 0x000000b4030c7812 */ /* 0x000fe200078efcff */
[----:B------:R-:W-:Y:S01]  /*4770*/  @!P1 IMAD.IADD R225, R225, 0x1, -R2 ;  /* 0x00000001e1e19824 */ /* 0x000fe200078e0a02 */
[----:B------:R-:W-:Y:S01]  /*4780*/  ISETP.GE.AND P1, PT, R10, RZ, PT ;  /* 0x000000ff0a00720c */ /* 0x000fe20003f26270 */
[C---:B------:R-:W-:Y:S01]  /*4790*/  IMAD R229, R2.reuse, R5, R229 ;  /* 0x0000000502e57224 */ /* 0x040fe200078e02e5 */
[----:B------:R-:W-:Y:S01]  /*47a0*/  LOP3.LUT R10, R3, 0xaa, RZ, 0xfc, !PT ;  /* 0x000000aa030a7812 */ /* 0x000fe200078efcff */
[----:B------:R-:W-:Y:S01]  /*47b0*/  IMAD.MOV R6, RZ, RZ, -R6 ;  /* 0x000000ffff067224 */ /* 0x000fe200078e0a06 */
[----:B------:R-:W-:Y:S01]  /*47c0*/  IABS R245, R12 ;  /* 0x0000000c00f57213 */ /* 0x000fe20000000000 */
[----:B------:R-:W-:Y:S01]  /*47d0*/  @!P3 IMAD.IADD R227, R227, 0x1, -R2 ;  /* 0x00000001e3e3b824 */ /* 0x000fe200078e0a02 */
[C---:B------:R-:W-:Y:S01]  /*47e0*/  ISETP.GT.U32.AND P3, PT, R2.reuse, R225, PT ;  /* 0x000000e10200720c */ /* 0x040fe20003f64070 */
[C---:B------:R-:W-:Y:S01]  /*47f0*/  IMAD R231, R2.reuse, R6, R231 ;  /* 0x0000000602e77224 */ /* 0x040fe200078e02e7 */
[----:B------:R-:W-:Y:S01]  /*4800*/  ISETP.GT.U32.AND P4, PT, R2, R229, PT ;  /* 0x000000e50200720c */ /* 0x000fe20003f84070 */
[----:B------:R-:W-:Y:S01]  /*4810*/  @!P2 IMAD.MOV R219, RZ, RZ, -R219 ;  /* 0x000000ffffdba224 */ /* 0x000fe200078e0adb */
[----:B------:R-:W-:Y:S01]  /*4820*/  IABS R235, R10 ;  /* 0x0000000a00eb7213 */ /* 0x000fe20000000000 */
[----:B------:R-:W-:Y:S01]  /*4830*/  IMAD.HI.U32 R5, R4, R233, RZ ;  /* 0x000000e904057227 */ /* 0x000fe200078e00ff */
[----:B------:R-:W-:-:S02]  /*4840*/  ISETP.GT.U32.AND P2, PT, R2, R227, PT ;  /* 0x000000e30200720c */ /* 0x000fc40003f44070 */
[----:B------:R-:W-:Y:S01]  /*4850*/  LOP3.LUT R14, R3, 0xb8, RZ, 0xfc, !PT ;  /* 0x000000b8030e7812 */ /* 0x000fe200078efcff */
[----:B------:R-:W-:Y:S01]  /*4860*/  @!P0 IMAD.MOV R221, RZ, RZ, -R221 ;  /* 0x000000ffffdd8224 */ /* 0x000fe200078e0add */
[----:B------:R-:W-:Y:S01]  /*4870*/  ISETP.GT.U32.AND P0, PT, R2, R231, PT ;  /* 0x000000e70200720c */ /* 0x000fe20003f04070 */
[----:B------:R-:W-:Y:S01]  /*4880*/  IMAD.HI.U32 R6, R4, R235, RZ ;  /* 0x000000eb04067227 */ /* 0x000fe200078e00ff */
[----:B------:R-:W-:-:S03]  /*4890*/  IABS R249, R14 ;  /* 0x0000000e00f97213 */ /* 0x000fc60000000000 */
[----:B------:R-:W-:Y:S02]  /*48a0*/  IMAD.MOV R5, RZ, RZ, -R5 ;  /* 0x000000ffff057224 */ /* 0x000fe400078e0a05 */
[----:B------:R-:W-:Y:S01]  /*48b0*/  @!P3 IMAD.IADD R225, R225, 0x1, -R2 ;  /* 0x00000001e1e1b824 */ /* 0x000fe200078e0a02 */
[----:B------:R-:W-:Y:S01]  /*48c0*/  ISETP.GE.AND P3, PT, R13, RZ, PT ;  /* 0x000000ff0d00720c */ /* 0x000fe20003f66270 */
[----:B------:R-:W-:Y:S01]  /*48d0*/  IMAD.MOV R6, RZ, RZ, -R6 ;  /* 0x000000ffff067224 */ /* 0x000fe200078e0a06 */
[----:B------:R-:W-:Y:S01]  /*48e0*/  LOP3.LUT R13, R3, 0xb6, RZ, 0xfc, !PT ;  /* 0x000000b6030d7812 */ /* 0x000fe200078efcff */
[----:B------:R-:W-:Y:S02]  /*48f0*/  IMAD R233, R2, R5, R233 ;  /* 0x0000000502e97224 */ /* 0x000fe400078e02e9 */
[--C-:B------:R-:W-:Y:S01]  /*4900*/  @!P4 IMAD.IADD R229, R229, 0x1, -R2.reuse ;  /* 0x00000001e5e5c824 */ /* 0x100fe200078e0a02 */
[----:B------:R-:W-:Y:S01]  /*4910*/  IABS R247, R13 ;  /* 0x0000000d00f77213 */ /* 0x000fe20000000000 */
[--C-:B------:R-:W-:Y:S01]  /*4920*/  @!P2 IMAD.IADD R227, R227, 0x1, -R2.reuse ;  /* 0x00000001e3e3a824 */ /* 0x100fe200078e0a02 */
[----:B------:R-:W-:Y:S01]  /*4930*/  ISETP.GE.AND P2, PT, R8, RZ, PT ;  /* 0x000000ff0800720c */ /* 0x000fe20003f46270 */
[C---:B------:R-:W-:Y:S01]  /*4940*/  IMAD R235, R2.reuse, R6, R235 ;  /* 0x0000000602eb7224 */ /* 0x040fe200078e02eb */
[C---:B------:R-:W-:Y:S01]  /*4950*/  ISETP.GT.U32.AND P4, PT, R2.reuse, R229, PT ;  /* 0x000000e50200720c */ /* 0x040fe20003f84070 */
[----:B------:R-:W-:Y:S01]  /*4960*/  @!P5 IMAD.MOV R225, RZ, RZ, -R225 ;  /* 0x000000ffffe1d224 */ /* 0x000fe200078e0ae1 */
[C---:B------:R-:W-:Y:S01]  /*4970*/  ISETP.GT.U32.AND P5, PT, R2.reuse, R233, PT ;  /* 0x000000e90200720c */ /* 0x040fe20003fa4070 */
[----:B------:R-:W-:Y:S01]  /*4980*/  @!P0 IMAD.IADD R231, R231, 0x1, -R2 ;  /* 0x00000001e7e78824 */ /* 0x000fe200078e0a02 */
[----:B------:R-:W-:Y:S01]  /*4990*/  LOP3.LUT R6, R3, 0xac, RZ, 0xfc, !PT ;  /* 0x000000ac03067812 */ /* 0x000fe200078efcff */
[----:B------:R-:W-:Y:S01]  /*49a0*/  @!P1 IMAD.MOV R227, RZ, RZ, -R227 ;  /* 0x000000ffffe39224 */ /* 0x000fe200078e0ae3 */
[----:B------:R-:W-:-:S02]  /*49b0*/  ISETP.GT.U32.AND P1, PT, R2, R235, PT ;  /* 0x000000eb0200720c */ /* 0x000fc40003f24070 */
[----:B------:R-:W-:Y:S02]  /*49c0*/  ISETP.GT.U32.AND P0, PT, R2, R231, PT ;  /* 0x000000e70200720c */ /* 0x000fe40003f04070 */
[----:B------:R-:W-:Y:S02]  /*49d0*/  LOP3.LUT R8, R3, 0xae, RZ, 0xfc, !PT ;  /* 0x000000ae03087812 */ /* 0x000fe400078efcff */
[----:B------:R-:W-:Y:S02]  /*49e0*/  IABS R237, R6 ;  /* 0x0000000600ed7213 */ /* 0x000fe40000000000 */
[----:B------:R-:W-:Y:S01]  /*49f0*/  @!P4 IADD3 R229, R229, -R2, RZ ;  /* 0x80000002e5e5c210 */ /* 0x000fe20007ffe0ff */
[----:B------:R-:W-:Y:S01]  /*4a00*/  @!P5 IMAD.IADD R233, R233, 0x1, -R2 ;  /* 0x00000001e9e9d824 */ /* 0x000fe200078e0a02 */
[----:B------:R-:W-:Y:S01]  /*4a10*/  IABS R239, R8 ;  /* 0x0000000800ef7213 */ /* 0x000fe20000000000 */
[----:B------:R-:W-:Y:S01]  /*4a20*/  IMAD.HI.U32 R5, R4, R237, RZ ;  /* 0x000000ed04057227 */ /* 0x000fe200078e00ff */
[----:B------:R-:W-:-:S02]  /*4a30*/  ISETP.GE.AND P4, PT, R10, RZ, PT ;  /* 0x000000ff0a00720c */ /* 0x000fc40003f86270 */
[----:B------:R-:W-:Y:S01]  /*4a40*/  ISETP.GT.U32.AND P5, PT, R2, R233, PT ;  /* 0x000000e90200720c */ /* 0x000fe20003fa4070 */
[--C-:B------:R-:W-:Y:S01]  /*4a50*/  @!P1 IMAD.IADD R235, R235, 0x1, -R2.reuse ;  /* 0x00000001ebeb9824 */ /* 0x100fe200078e0a02 */
[----:B------:R-:W-:Y:S01]  /*4a60*/  LOP3.LUT R10, R3, 0xb0, RZ, 0xfc, !PT ;  /* 0x000000b0030a7812 */ /* 0x000fe200078efcff */
[----:B------:R-:W-:Y:S01]  /*4a70*/  @!P0 IMAD.IADD R231, R231, 0x1, -R2 ;  /* 0x00000001e7e78824 */ /* 0x000fe200078e0a02 */
[----:B------:R-:W-:Y:S01]  /*4a80*/  ISETP.GE.AND P0, PT, R6, RZ, PT ;  /* 0x000000ff0600720c */ /* 0x000fe20003f06270 */
[----:B------:R-:W-:Y:S01]  /*4a90*/  @!P6 IMAD.MOV R229, RZ, RZ, -R229 ;  /* 0x000000ffffe5e224 */ /* 0x000fe200078e0ae5 */
[----:B------:R-:W-:Y:S01]  /*4aa0*/  ISETP.GT.U32.AND P6, PT, R2, R235, PT ;  /* 0x000000eb0200720c */ /* 0x000fe20003fc4070 */
[----:B------:R-:W-:Y:S01]  /*4ab0*/  IMAD.HI.U32 R6, R4, R239, RZ ;  /* 0x000000ef04067227 */ /* 0x000fe200078e00ff */
[----:B------:R-:W-:Y:S02]  /*4ac0*/  IABS R241, R10 ;  /* 0x0000000a00f17213 */ /* 0x000fe40000000000 */
[----:B------:R-:W-:Y:S01]  /*4ad0*/  ISETP.GE.AND P1, PT, R8, RZ, PT ;  /* 0x000000ff0800720c */ /* 0x000fe20003f26270 */
[----:B------:R-:W-:Y:S01]  /*4ae0*/  IMAD.MOV R5, RZ, RZ, -R5 ;  /* 0x000000ffff057224 */ /* 0x000fe200078e0a05 */
[----:B------:R-:W-:Y:S01]  /*4af0*/  LOP3.LUT R8, R3, 0xb2, RZ, 0xfc, !PT ;  /* 0x000000b203087812 */ /* 0x000fe200078efcff */
[----:B------:R-:W-:-:S02]  /*4b00*/  IMAD.MOV R6, RZ, RZ, -R6 ;  /* 0x000000ffff067224 */ /* 0x000fc400078e0a06 */
[C---:B------:R-:W-:Y:S01]  /*4b10*/  IMAD R237, R2.reuse, R5, R237 ;  /* 0x0000000502ed7224 */ /* 0x040fe200078e02ed */
[----:B------:R-:W-:Y:S01]  /*4b20*/  IABS R243, R8 ;  /* 0x0000000800f37213 */ /* 0x000fe20000000000 */
[C---:B------:R-:W-:Y:S02]  /*4b30*/  IMAD R239, R2.reuse, R6, R239 ;  /* 0x0000000602ef7224 */ /* 0x040fe400078e02ef */
[----:B------:R-:W-:Y:S01]  /*4b40*/  @!P5 IMAD.IADD R233, R233, 0x1, -R2 ;  /* 0x00000001e9e9d824 */ /* 0x000fe200078e0a02 */
[----:B------:R-:W-:Y:S01]  /*4b50*/  ISETP.GT.U32.AND P5, PT, R2, R237, PT ;  /* 0x000000ed0200720c */ /* 0x000fe20003fa4070 */
[----:B------:R-:W-:Y:S01]  /*4b60*/  IMAD.HI.U32 R5, R4, R241, RZ ;  /* 0x000000f104057227 */ /* 0x000fe200078e00ff */
[----:B------:R-:W-:Y:S02]  /*4b70*/  @!P6 IADD3 R235, R235, -R2, RZ ;  /* 0x80000002ebebe210 */ /* 0x000fe40007ffe0ff */
[----:B------:R-:W-:Y:S01]  /*4b80*/  ISETP.GT.U32.AND P6, PT, R2, R239, PT ;  /* 0x000000ef0200720c */ /* 0x000fe20003fc4070 */
[----:B------:R-:W-:Y:S01]  /*4b90*/  IMAD.MOV R5, RZ, RZ, -R5 ;  /* 0x000000ffff057224 */ /* 0x000fe200078e0a05 */
[----:B------:R-:W-:Y:S01]  /*4ba0*/  @!P4 IADD3 R235, -R235, RZ, RZ ;  /* 0x000000ffebebc210 */ /* 0x000fe20007ffe1ff */
[----:B------:R-:W-:Y:S01]  /*4bb0*/  @!P2 IMAD.MOV R233, RZ, RZ, -R233 ;  /* 0x000000ffffe9a224 */ /* 0x000fe200078e0ae9 */
[----:B------:R-:W-:Y:S01]  /*4bc0*/  ISETP.GE.AND P4, PT, R8, RZ, PT ;  /* 0x000000ff0800720c */ /* 0x000fe20003f86270 */
[----:B------:R-:W-:-:S02]  /*4bd0*/  IMAD R241, R2, R5, R241 ;  /* 0x0000000502f17224 */ /* 0x000fc400078e02f1 */
[----:B------:R-:W-:-:S04]  /*4be0*/  IMAD.HI.U32 R5, R4, R243, RZ ;  /* 0x000000f304057227 */ /* 0x000fc800078e00ff */
[--C-:B------:R-:W-:Y:S01]  /*4bf0*/  @!P5 IMAD.IADD R237, R237, 0x1, -R2.reuse ;  /* 0x00000001ededd824 */ /* 0x100fe200078e0a02 */
[C---:B------:R-:W-:Y:S01]  /*4c00*/  ISETP.GT.U32.AND P5, PT, R2.reuse, R241, PT ;  /* 0x000000f10200720c */ /* 0x040fe20003fa4070 */
[----:B------:R-:W-:Y:S02]  /*4c10*/  @!P6 IMAD.IADD R239, R239, 0x1, -R2 ;  /* 0x00000001efefe824 */ /* 0x000fe400078e0a02 */
[----:B------:R-:W-:Y:S01]  /*4c20*/  IMAD.MOV R5, RZ, RZ, -R5 ;  /* 0x000000ffff057224 */ /* 0x000fe200078e0a05 */
[----:B------:R-:W-:Y:S01]  /*4c30*/  ISETP.GT.U32.AND P6, PT, R2, R237, PT ;  /* 0x000000ed0200720c */ /* 0x000fe20003fc4070 */
[----:B------:R-:W-:Y:S01]  /*4c40*/  IMAD.HI.U32 R6, R4, R245, RZ ;  /* 0x000000f504067227 */ /* 0x000fe200078e00ff */
[----:B------:R-:W-:-:S03]  /*4c50*/  ISETP.GT.U32.AND P2, PT, R2, R239, PT ;  /* 0x000000ef0200720c */ /* 0x000fc60003f44070 */
[----:B------:R-:W-:Y:S02]  /*4c60*/  IMAD R243, R2, R5, R243 ;  /* 0x0000000502f37224 */ /* 0x000fe400078e02f3 */
[----:B------:R-:W-:-:S04]  /*4c70*/  IMAD.HI.U32 R5, R4, R247, RZ ;  /* 0x000000f704057227 */ /* 0x000fc800078e00ff */
[----:B------:R-:W-:Y:S02]  /*4c80*/  IMAD.MOV R5, RZ, RZ, -R5 ;  /* 0x000000ffff057224 */ /* 0x000fe400078e0a05 */
[----:B------:R-:W-:Y:S01]  /*4c90*/  @!P6 IMAD.IADD R237, R237, 0x1, -R2 ;  /* 0x00000001edede824 */ /* 0x000fe200078e0a02 */
[C---:B------:R-:W-:Y:S01]  /*4ca0*/  ISETP.GT.U32.AND P6, PT, R2.reuse, R243, PT ;  /* 0x000000f30200720c */ /* 0x040fe20003fc4070 */
[----:B------:R-:W-:Y:S02]  /*4cb0*/  IMAD.MOV R6, RZ, RZ, -R6 ;  /* 0x000000ffff067224 */ /* 0x000fe400078e0a06 */
[C---:B------:R-:W-:Y:S02]  /*4cc0*/  IMAD R247, R2.reuse, R5, R247 ;  /* 0x0000000502f77224 */ /* 0x040fe400078e02f7 */
[----:B------:R-:W-:Y:S02]  /*4cd0*/  IMAD R245, R2, R6, R245 ;  /* 0x0000000602f57224 */ /* 0x000fe400078e02f5 */
[--C-:B------:R-:W-:Y:S01]  /*4ce0*/  @!P2 IMAD.IADD R239, R239, 0x1, -R2.reuse ;  /* 0x00000001efefa824 */ /* 0x100fe200078e0a02 */
[----:B------:R-:W-:Y:S01]  /*4cf0*/  ISETP.GE.AND P2, PT, R12, RZ, PT ;  /* 0x000000ff0c00720c */ /* 0x000fe20003f46270 */
[----:B------:R-:W-:Y:S01]  /*4d00*/  @!P0 IMAD.MOV R237, RZ, RZ, -R237 ;  /* 0x000000ffffed8224 */ /* 0x000fe200078e0aed */
[C---:B------:R-:W-:Y:S01]  /*4d10*/  ISETP.GT.U32.AND P0, PT, R2.reuse, R245, PT ;  /* 0x000000f50200720c */ /* 0x040fe20003f04070 */
[----:B------:R-:W-:Y:S01]  /*4d20*/  @!P1 IMAD.MOV R239, RZ, RZ, -R239 ;  /* 0x000000ffffef9224 */ /* 0x000fe200078e0aef */
[----:B------:R-:W-:Y:S01]  /*4d30*/  LOP3.LUT R12, R3, 0xbc, RZ, 0xfc, !PT ;  /* 0x000000bc030c7812 */ /* 0x000fe200078efcff */
[----:B------:R-:W-:Y:S01]  /*4d40*/  @!P6 IMAD.IADD R243, R243, 0x1, -R2 ;  /* 0x00000001f3f3e824 */ /* 0x000fe200078e0a02 */
[----:B------:R-:W-:Y:S01]  /*4d50*/  ISETP.GT.U32.AND P6, PT, R2, R247, PT ;  /* 0x000000f70200720c */ /* 0x000fe20003fc4070 */
[----:B------:R-:W-:Y:S01]  /*4d60*/  @!P3 IMAD.MOV R231, RZ, RZ, -R231 ;  /* 0x000000ffffe7b224 */ /* 0x000fe200078e0ae7 */
[----:B------:R-:W-:Y:S01]  /*4d70*/  ISETP.GE.AND P3, PT, R10, RZ, PT ;  /* 0x000000ff0a00720c */ /* 0x000fe20003f66270 */
[----:B------:R-:W-:Y:S01]  /*4d80*/  IMAD.HI.U32 R6, R4, R249, RZ ;  /* 0x000000f904067227 */ /* 0x000fe200078e00ff */
[----:B------:R-:W-:-:S02]  /*4d90*/  ISETP.GT.U32.AND P1, PT, R2, R243, PT ;  /* 0x000000f30200720c */ /* 0x000fc40003f24070 */
[----:B------:R-:W-:Y:S01]  /*4da0*/  LOP3.LUT R10, R3, 0xba, RZ, 0xfc, !PT ;  /* 0x000000ba030a7812 */ /* 0x000fe200078efcff */
[----:B------:R-:W-:Y:S02]  /*4db0*/  IMAD.MOV R6, RZ, RZ, -R6 ;  /* 0x000000ffff067224 */ /* 0x000fe400078e0a06 */
[--C-:B------:R-:W-:Y:S01]  /*4dc0*/  @!P5 IMAD.IADD R241, R241, 0x1, -R2.reuse ;  /* 0x00000001f1f1d824 */ /* 0x100fe200078e0a02 */
[----:B------:R-:W-:Y:S01]  /*4dd0*/  IABS R251, R10 ;  /* 0x0000000a00fb7213 */ /* 0x000fe20000000000 */
[C---:B------:R-:W-:Y:S02]  /*4de0*/  IMAD R249, R2.reuse, R6, R249 ;  /* 0x0000000602f97224 */ /* 0x040fe400078e02f9 */
[----:B------:R-:W-:Y:S01]  /*4df0*/  @!P6 IADD3 R247, R247, -R2, RZ ;  /* 0x80000002f7f7e210 */ /* 0x000fe20007ffe0ff */
[----:B------:R-:W-:Y:S01]  /*4e00*/  @!P0 IMAD.IADD R245, R245, 0x1, -R2 ;  /* 0x00000001f5f58824 */ /* 0x000fe200078e0a02 */
[----:B------:R-:W-:Y:S01]  /*4e10*/  ISETP.GT.U32.AND P5, PT, R2, R241, PT ;  /* 0x000000f10200720c */ /* 0x000fe20003fa4070 */
[----:B------:R-:W-:Y:S01]  /*4e20*/  IMAD.HI.U32 R5, R4, R251, RZ ;  /* 0x000000fb04057227 */ /* 0x000fe200078e00ff */
[----:B------:R-:W-:-:S02]  /*4e30*/  ISETP.GT.U32.AND P6, PT, R2, R247, PT ;  /* 0x000000f70200720c */ /* 0x000fc40003fc4070 */
[C---:B------:R-:W-:Y:S01]  /*4e40*/  ISETP.GT.U32.AND P0, PT, R2.reuse, R245, PT ;  /* 0x000000f50200720c */ /* 0x040fe20003f04070 */
[----:B------:R-:W-:Y:S01]  /*4e50*/  @!P1 IMAD.IADD R243, R243, 0x1, -R2 ;  /* 0x00000001f3f39824 */ /* 0x000fe200078e0a02 */
[----:B------:R-:W-:Y:S01]  /*4e60*/  ISETP.GT.U32.AND P1, PT, R2, R249, PT ;  /* 0x000000f90200720c */ /* 0x000fe20003f24070 */
[----:B------:R-:W-:Y:S02]  /*4e70*/  IMAD.MOV R5, RZ, RZ, -R5 ;  /* 0x000000ffff057224 */ /* 0x000fe400078e0a05 */
[----:B------:R-:W-:-:S04]  /*4e80*/  IMAD.HI.U32 R6, R4, R15, RZ ;  /* 0x0000000f04067227 */ /* 0x000fc800078e00ff */
[C---:B------:R-:W-:Y:S02]  /*4e90*/  IMAD R251, R2.reuse, R5, R251 ;  /* 0x0000000502fb7224 */ /* 0x040fe400078e02fb */
[----:B------:R-:W-:Y:S02]  /*4ea0*/  @!P6 IMAD.IADD R247, R247, 0x1, -R2 ;  /* 0x00000001f7f7e824 */ /* 0x000fe400078e0a02 */
[----:B------:R-:W-:Y:S01]  /*4eb0*/  IMAD.MOV R40, RZ, RZ, -R6 ;  /* 0x000000ffff287224 */ /* 0x000fe200078e0a06 */
[----:B------:R-:W-:Y:S01]  /*4ec0*/  ISETP.GT.U32.AND P6, PT, R2, R251, PT ;  /* 0x000000fb0200720c */ /* 0x000fe20003fc4070 */
[--C-:B------:R-:W-:Y:S01]  /*4ed0*/  @!P5 IMAD.IADD R241, R241, 0x1, -R2.reuse ;  /* 0x00000001f1f1d824 */ /* 0x100fe200078e0a02 */
[----:B------:R-:W-:Y:S01]  /*4ee0*/  ISETP.GE.AND P5, PT, R13, RZ, PT ;  /* 0x000000ff0d00720c */ /* 0x000fe20003fa6270 */
[--C-:B------:R-:W-:Y:S01]  /*4ef0*/  @!P1 IMAD.IADD R249, R249, 0x1, -R2.reuse ;  /* 0x00000001f9f99824 */ /* 0x100fe200078e0a02 */
[----:B------:R-:W-:Y:S01]  /*4f00*/  IABS R13, R12 ;  /* 0x0000000c000d7213 */ /* 0x000fe20000000000 */
[----:B------:R-:W-:Y:S01]  /*4f10*/  @!P0 IMAD.IADD R245, R245, 0x1, -R2 ;  /* 0x00000001f5f58824 */ /* 0x000fe200078e0a02 */
[----:B------:R-:W-:Y:S01]  /*4f20*/  ISETP.GE.AND P0, PT, R14, RZ, PT ;  /* 0x000000ff0e00720c */ /* 0x000fe20003f06270 */
[C---:B------:R-:W-:Y:S01]  /*4f30*/  IMAD R40, R2.reuse, R40, R15 ;  /* 0x0000002802287224 */ /* 0x040fe200078e020f */
[----:B------:R-:W-:Y:S01]  /*4f40*/  LOP3.LUT R14, R3, 0xc2, RZ, 0xfc, !PT ;  /* 0x000000c2030e7812 */ /* 0x000fe200078efcff */
[----:B------:R-:W-:Y:S01]  /*4f50*/  @!P3 IMAD.MOV R241, RZ, RZ, -R241 ;  /* 0x000000fffff1b224 */ /* 0x000fe200078e0af1 */
[----:B------:R-:W-:Y:S01]  /*4f60*/  ISETP.GT.U32.AND P3, PT, R2, R249, PT ;  /* 0x000000f90200720c */ /* 0x000fe20003f64070 */
[----:B------:R-:W-:Y:S01]  /*4f70*/  IMAD.HI.U32 R5, R4, R13, RZ ;  /* 0x0000000d04057227 */ /* 0x000fe200078e00ff */
[----:B------:R-:W-:-:S02]  /*4f80*/  ISETP.GE.AND P1, PT, R10, RZ, PT ;  /* 0x000000ff0a00720c */ /* 0x000fc40003f26270 */
[----:B------:R-:W-:Y:S01]  /*4f90*/  @!P6 IADD3 R251, R251, -R2, RZ ;  /* 0x80000002fbfbe210 */ /* 0x000fe20007ffe0ff */
[----:B------:R-:W-:Y:S01]  /*4fa0*/  @!P2 IMAD.MOV R245, RZ, RZ, -R245 ;  /* 0x000000fffff5a224 */ /* 0x000fe200078e0af5 */
[----:B------:R-:W-:Y:S01]  /*4fb0*/  ISETP.GT.U32.AND P2, PT, R2, R40, PT ;  /* 0x000000280200720c */ /* 0x000fe20003f44070 */
[----:B------:R-:W-:-:S04]  /*4fc0*/  IMAD.HI.U32 R8, R4, R17, RZ ;  /* 0x0000001104087227 */ /* 0x000fc800078e00ff */
[----:B------:R-:W-:Y:S02]  /*4fd0*/  IMAD.MOV R5, RZ, RZ, -R5 ;  /* 0x000000ffff057224 */ /* 0x000fe400078e0a05 */
[----:B------:R-:W-:Y:S02]  /*4fe0*/  IMAD.MOV R8, RZ, RZ, -R8 ;  /* 0x000000ffff087224 */ /* 0x000fe400078e0a08 */
[C---:B------:R-:W-:Y:S01]  /*4ff0*/  IMAD R6, R2.reuse, R5, R13 ;  /* 0x0000000502067224 */ /* 0x040fe200078e020d */
[----:B------:R-:W-:Y:S01]  /*5000*/  IABS R13, R14 ;  /* 0x0000000e000d7213 */ /* 0x000fe20000000000 */
[C---:B------:R-:W-:Y:S01]  /*5010*/  IMAD R8, R2.reuse, R8, R17 ;  /* 0x0000000802087224 */ /* 0x040fe200078e0211 */
[----:B------:R-:W-:Y:S01]  /*5020*/  LOP3.LUT R17, R3, 0xc4, RZ, 0xfc, !PT ;  /* 0x000000c403117812 */ /* 0x000fe200078efcff */
[----:B------:R-:W-:Y:S01]  /*5030*/  @!P4 IMAD.MOV R243, RZ, RZ, -R243 ;  /* 0x000000fffff3c224 */ /* 0x000fe200078e0af3 */
[----:B------:R-:W-:Y:S01]  /*5040*/  ISETP.GT.U32.AND P4, PT, R2, R251, PT ;  /* 0x000000fb0200720c */ /* 0x000fe20003f84070 */
[----:B------:R-:W-:Y:S01]  /*5050*/  @!P3 IMAD.IADD R249, R249, 0x1, -R2 ;  /* 0x00000001f9f9b824 */ /* 0x000fe200078e0a02 */
[----:B------:R-:W-:Y:S01]  /*5060*/  IABS R15, R17 ;  /* 0x00000011000f7213 */ /* 0x000fe20000000000 */
[----:B------:R-:W-:Y:S01]  /*5070*/  IMAD.HI.U32 R5, R4, R13, RZ ;  /* 0x0000000d04057227 */ /* 0x000fe200078e00ff */
[----:B------:R-:W-:-:S02]  /*5080*/  @!P2 IADD3 R40, R40, -R2, RZ ;  /* 0x800000022828a210 */ /* 0x000fc40007ffe0ff */
[C---:B------:R-:W-:Y:S01]  /*5090*/  ISETP.GT.U32.AND P6, PT, R2.reuse, R6, PT ;  /* 0x000000060200720c */ /* 0x040fe20003fc4070 */
        /* <DEDUP_REMOVED lines=9> */
[----:B------:R-:W-:Y:S02]  /*5130*/  IMAD.MOV R5, RZ, RZ, -R5 ;  /* 0x000000ffff057224 */ /* 0x000fe400078e0a05 */
[----:B------:R-:W-:Y:S01]  /*5140*/  @!P1 IMAD.MOV R251, RZ, RZ, -R251 ;  /* 0x000000fffffb9224 */ /* 0x000fe200078e0afb */
[C---:B------:R-:W-:Y:S01]  /*5150*/  ISETP.GT.U32.AND P1, PT, R2.reuse, R38, PT ;  /* 0x000000260200720c */ /* 0x040fe20003f24070 */
[----:B------:R-:W-:Y:S01]  /*5160*/  IMAD R10, R2, R5, R15 ;  /* 0x00000005020a7224 */ /* 0x000fe200078e020f */
[----:B------:R-:W-:Y:S01]  /*5170*/  IABS R13, R16 ;  /* 0x00000010000d7213 */ /* 0x000fe20000000000 */
[--C-:B------:R-:W-:Y:S01]  /*5180*/  @!P6 IMAD.IADD R6, R6, 0x1, -R2.reuse ;  /* 0x000000010606e824 */ /* 0x100fe200078e0a02 */
[----:B------:R-:W-:Y:S01]  /*5190*/  ISETP.GE.AND P6, PT, R18, RZ, PT ;  /* 0x000000ff1200720c */ /* 0x000fe20003fc6270 */
[--C-:B------:R-:W-:Y:S01]  /*51a0*/  @!P0 IMAD.IADD R40, R40, 0x1, -R2.reuse ;  /* 0x0000000128288824 */ /* 0x100fe200078e0a02 */
[----:B------:R-:W-:Y:S01]  /*51b0*/  ISETP.GT.U32.AND P0, PT, R2, R10, PT ;  /* 0x0000000a0200720c */ /* 0x000fe20003f04070 */
[----:B------:R-:W-:Y:S01]  /*51c0*/  @!P3 IMAD.IADD R8, R8, 0x1, -R2 ;  /* 0x000000010808b824 */ /* 0x000fe200078e0a02 */
[----:B------:R-:W-:Y:S01]  /*51d0*/  ISETP.GT.U32.AND P2, PT, R2, R6, PT ;  /* 0x000000060200720c */ /* 0x000fe20003f44070 */
[----:B------:R-:W-:Y:S01]  /*51e0*/  IMAD.HI.U32 R5, R4, R13, RZ ;  /* 0x0000000d04057227 */ /* 0x000fe200078e00ff */
[----:B------:R-:W-:-:S02]  /*51f0*/  LOP3.LUT R18, R3, 0xc8, RZ, 0xfc, !PT ;  /* 0x000000c803127812 */ /* 0x000fc400078efcff */
[----:B------:R-:W-:Y:S01]  /*5200*/  ISETP.GT.U32.AND P3, PT, R2, R8, PT ;  /* 0x000000080200720c */ /* 0x000fe20003f64070 */
[----:B------:R-:W-:Y:S01]  /*5210*/  @!P1 IMAD.IADD R38, R38, 0x1, -R2 ;  /* 0x0000000126269824 */ /* 0x000fe200078e0a02 */
[----:B------:R-:W-:Y:S01]  /*5220*/  IABS R15, R18 ;  /* 0x00000012000f7213 */ /* 0x000fe20000000000 */
[----:B------:R-:W-:Y:S01]  /*5230*/  @!P5 IMAD.MOV R247, RZ, RZ, -R247 ;  /* 0x000000fffff7d224 */ /* 0x000fe200078e0af7 */
[----:B------:R-:W-:Y:S01]  /*5240*/  ISETP.GE.AND P5, PT, R12, RZ, PT ;  /* 0x000000ff0c00720c */ /* 0x000fe20003fa6270 */
[----:B------:R-:W-:Y:S01]  /*5250*/  @!P4 IMAD.MOV R40, RZ, RZ, -R40 ;  /* 0x000000ffff28c224 */ /* 0x000fe200078e0a28 */
[----:B------:R-:W-:Y:S01]  /*5260*/  IADD3 R5, -R5, RZ, RZ ;  /* 0x000000ff05057210 */ /* 0x000fe20007ffe1ff */
[----:B------:R-:W-:Y:S01]  /*5270*/  @!P0 IMAD.IADD R10, R10, 0x1, -R2 ;  /* 0x000000010a0a8824 */ /* 0x000fe200078e0a02 */
[----:B------:R-:W-:Y:S01]  /*5280*/  ISETP.GT.U32.AND P0, PT, R2, R38, PT ;  /* 0x000000260200720c */ /* 0x000fe20003f04070 */
[----:B------:R-:W-:Y:S01]  /*5290*/  IMAD.HI.U32 R12, R4, R15, RZ ;  /* 0x0000000f040c7227 */ /* 0x000fe200078e00ff */
[----:B------:R-:W-:-:S03]  /*52a0*/  ISETP.GE.AND P1, PT, R16, RZ, PT ;  /* 0x000000ff1000720c */ /* 0x000fc60003f26270 */
[----:B------:R-:W-:Y:S01]  /*52b0*/  @!P2 IMAD.IADD R6, R6, 0x1, -R2 ;  /* 0x000000010606a824 */ /* 0x000fe200078e0a02 */
[----:B------:R-:W-:Y:S01]  /*52c0*/  ISETP.GE.AND P2, PT, R14, RZ, PT ;  /* 0x000000ff0e00720c */ /* 0x000fe20003f46270 */
[----:B------:R-:W-:Y:S02]  /*52d0*/  IMAD.MOV R14, RZ, RZ, -R12 ;  /* 0x000000ffff0e7224 */ /* 0x000fe400078e0a0c */
[C---:B------:R-:W-:Y:S02]  /*52e0*/  IMAD R12, R2.reuse, R5, R13 ;  /* 0x00000005020c7224 */ /* 0x040fe400078e020d */
[----:B------:R-:W-:Y:S02]  /*52f0*/  IMAD R14, R2, R14, R15 ;  /* 0x0000000e020e7224 */ /* 0x000fe400078e020f */
[--C-:B------:R-:W-:Y:S01]  /*5300*/  @!P3 IMAD.IADD R8, R8, 0x1, -R2.reuse ;  /* 0x000000010808b824 */ /* 0x100fe200078e0a02 */
[----:B------:R-:W-:Y:S01]  /*5310*/  ISETP.GE.AND P3, PT, R17, RZ, PT ;  /* 0x000000ff1100720c */ /* 0x000fe20003f66270 */
[----:B------:R-:W-:Y:S01]  /*5320*/  @!P0 IMAD.IADD R38, R38, 0x1, -R2 ;  /* 0x0000000126268824 */ /* 0x000fe200078e0a02 */
[C---:B------:R-:W-:Y:S01]  /*5330*/  ISETP.GT.U32.AND P4, PT, R2.reuse, R12, PT ;  /* 0x0000000c0200720c */ /* 0x040fe20003f84070 */
[----:B------:R-:W-:Y:S01]  /*5340*/  @!P5 IMAD.MOV R6, RZ, RZ, -R6 ;  /* 0x000000ffff06d224 */ /* 0x000fe200078e0a06 */
[----:B------:R-:W-:Y:S01]  /*5350*/  IABS R17, R19 ;  /* 0x0000001300117213 */ /* 0x000fe20000000000 */
[----:B------:R-:W-:Y:S01]  /*5360*/  @!P2 IMAD.MOV R38, RZ, RZ, -R38 ;  /* 0x000000ffff26a224 */ /* 0x000fe200078e0a26 */
[C---:B------:R-:W-:Y:S01]  /*5370*/  ISETP.GT.U32.AND P0, PT, R2.reuse, R14, PT ;  /* 0x0000000e0200720c */ /* 0x040fe20003f04070 */
[----:B------:R-:W-:Y:S01]  /*5380*/  @!P6 IMAD.MOV R8, RZ, RZ, -R8 ;  /* 0x000000ffff08e224 */ /* 0x000fe200078e0a08 */
[----:B------:R-:W-:Y:S01]  /*5390*/  ISETP.GT.U32.AND P5, PT, R2, R10, PT ;  /* 0x0000000a0200720c */ /* 0x000fe20003fa4070 */
[----:B------:R-:W-:Y:S01]  /*53a0*/  IMAD.HI.U32 R5, R4, R17, RZ ;  /* 0x0000001104057227 */ /* 0x000fe200078e00ff */
[----:B------:R-:W-:-:S02]  /*53b0*/  ISETP.GE.AND P6, PT, R18, RZ, PT ;  /* 0x000000ff1200720c */ /* 0x000fc40003fc6270 */
[C---:B------:R-:W-:Y:S01]  /*53c0*/  LOP3.LUT R18, R3.reuse, 0xce, RZ, 0xfc, !PT ;  /* 0x000000ce03127812 */ /* 0x040fe200078efcff */
[----:B------:R-:W-:Y:S02]  /*53d0*/  IMAD.MOV R5, RZ, RZ, -R5 ;  /* 0x000000ffff057224 */ /* 0x000fe400078e0a05 */
[----:B------:R-:W-:Y:S02]  /*53e0*/  @!P4 IADD3 R12, R12, -R2, RZ ;  /* 0x800000020c0cc210 */ /* 0x000fe40007ffe0ff */
[----:B------:R-:W-:Y:S01]  /*53f0*/  IMAD R16, R2, R5, R17 ;  /* 0x0000000502107224 */ /* 0x000fe200078e0211 */
[----:B------:R-:W-:Y:S01]  /*5400*/  LOP3.LUT R5, R3, 0xcc, RZ, 0xfc, !PT ;  /* 0x000000cc03057812 */ /* 0x000fe200078efcff */
[--C-:B------:R-:W-:Y:S01]  /*5410*/  @!P0 IMAD.IADD R14, R14, 0x1, -R2.reuse ;  /* 0x000000010e0e8824 */ /* 0x100fe200078e0a02 */
[----:B------:R-:W-:Y:S01]  /*5420*/  ISETP.GT.U32.AND P2, PT, R2, R12, PT ;  /* 0x0000000c0200720c */ /* 0x000fe20003f44070 */
[----:B------:R-:W-:Y:S01]  /*5430*/  @!P5 IMAD.IADD R10, R10, 0x1, -R2 ;  /* 0x000000010a0ad824 */ /* 0x000fe200078e0a02 */
[----:B------:R-:W-:-:S02]  /*5440*/  IABS R17, R5 ;  /* 0x0000000500117213 */ /* 0x000fc40000000000 */
[----:B------:R-:W-:Y:S01]  /*5450*/  ISETP.GT.U32.AND P0, PT, R2, R14, PT ;  /* 0x0000000e0200720c */ /* 0x000fe20003f04070 */
[----:B------:R-:W-:Y:S01]  /*5460*/  @!P3 IMAD.MOV R10, RZ, RZ, -R10 ;  /* 0x000000ffff0ab224 */ /* 0x000fe200078e0a0a */
[----:B------:R-:W-:Y:S01]  /*5470*/  ISETP.GE.AND P4, PT, R5, RZ, PT ;  /* 0x000000ff0500720c */ /* 0x000fe20003f86270 */
[----:B------:R-:W-:Y:S01]  /*5480*/  IMAD.HI.U32 R5, R4, R17, RZ ;  /* 0x0000001104057227 */ /* 0x000fe200078e00ff */
[----:B------:R-:W-:Y:S02]  /*5490*/  ISETP.GT.U32.AND P3, PT, R2, R16, PT ;  /* 0x000000100200720c */ /* 0x000fe40003f64070 */
[----:B------:R-:W-:Y:S01]  /*54a0*/  IABS R27, R18 ;  /* 0x00000012001b7213 */ /* 0x000fe20000000000 */
[----:B------:R-:W-:Y:S01]  /*54b0*/  IMAD.MOV R5, RZ, RZ, -R5 ;  /* 0x000000ffff057224 */ /* 0x000fe200078e0a05 */
[----:B------:R-:W-:Y:S01]  /*54c0*/  ISETP.GE.AND P5, PT, R19, RZ, PT ;  /* 0x000000ff1300720c */ /* 0x000fe20003fa6270 */
[--C-:B------:R-:W-:Y:S01]  /*54d0*/  @!P2 IMAD.IADD R12, R12, 0x1, -R2.reuse ;  /* 0x000000010c0ca824 */ /* 0x100fe200078e0a02 */
[----:B------:R-:W-:Y:S01]  /*54e0*/  ISETP.GE.AND P2, PT, R18, RZ, PT ;  /* 0x000000ff1200720c */ /* 0x000fe20003f46270 */
[----:B------:R-:W-:Y:S01]  /*54f0*/  IMAD R18, R2, R5, R17 ;  /* 0x0000000502127224 */ /* 0x000fe200078e0211 */
[C---:B------:R-:W-:Y:S01]  /*5500*/  LOP3.LUT R19, R3.reuse, 0xd0, RZ, 0xfc, !PT ;  /* 0x000000d003137812 */ /* 0x040fe200078efcff */
[----:B------:R-:W-:Y:S01]  /*5510*/  @!P0 IMAD.IADD R14, R14, 0x1, -R2 ;  /* 0x000000010e0e8824 */ /* 0x000fe200078e0a02 */
[----:B------:R-:W-:Y:S01]  /*5520*/  LOP3.LUT R5, R3, 0xd2, RZ, 0xfc, !PT ;  /* 0x000000d203057812 */ /* 0x000fe200078efcff */
[----:B------:R-:W-:Y:S01]  /*5530*/  IMAD.HI.U32 R13, R4, R27, RZ ;  /* 0x0000001b040d7227 */ /* 0x000fe200078e00ff */
[----:B------:R-:W-:-:S02]  /*5540*/  IABS R25, R19 ;  /* 0x0000001300197213 */ /* 0x000fc40000000000 */
[----:B------:R-:W-:Y:S01]  /*5550*/  @!P3 IADD3 R16, R16, -R2, RZ ;  /* 0x800000021010b210 */ /* 0x000fe20007ffe0ff */
[----:B------:R-:W-:Y:S01]  /*5560*/  @!P6 IMAD.MOV R14, RZ, RZ, -R14 ;  /* 0x000000ffff0ee224 */ /* 0x000fe200078e0a0e */
[C---:B------:R-:W-:Y:S01]  /*5570*/  ISETP.GT.U32.AND P6, PT, R2.reuse, R18, PT ;  /* 0x000000120200720c */ /* 0x040fe20003fc4070 */
[----:B------:R-:W-:Y:S01]  /*5580*/  IMAD.MOV R13, RZ, RZ, -R13 ;  /* 0x000000ffff0d7224 */ /* 0x000fe200078e0a0d */
[----:B------:R-:W-:Y:S01]  /*5590*/  ISETP.GT.U32.AND P3, PT, R2, R16, PT ;  /* 0x000000100200720c */ /* 0x000fe20003f64070 */
[----:B------:R-:W-:Y:S01]  /*55a0*/  IMAD.HI.U32 R15, R4, R25, RZ ;  /* 0x00000019040f7227 */ /* 0x000fe200078e00ff */
[----:B------:R-:W-:Y:S02]  /*55b0*/  IABS R173, R5 ;  /* 0x0000000500ad7213 */ /* 0x000fe40000000000 */
[----:B------:R-:W-:Y:S01]  /*55c0*/  ISETP.GE.AND P0, PT, R19, RZ, PT ;  /* 0x000000ff1300720c */ /* 0x000fe20003f06270 */
[----:B------:R-:W-:Y:S01]  /*55d0*/  IMAD R27, R2, R13, R27 ;  /* 0x0000000d021b7224 */ /* 0x000fe200078e021b */
[----:B------:R-:W-:Y:S01]  /*55e0*/  LOP3.LUT R19, R3, 0xd4, RZ, 0xfc, !PT ;  /* 0x000000d403137812 */ /* 0x000fe200078efcff */
[----:B------:R-:W-:Y:S01]  /*55f0*/  @!P1 IMAD.MOV R12, RZ, RZ, -R12 ;  /* 0x000000ffff0c9224 */ /* 0x000fe200078e0a0c */
[----:B------:R-:W-:Y:S01]  /*5600*/  ISETP.GE.AND P1, PT, R5, RZ, PT ;  /* 0x000000ff0500720c */ /* 0x000fe20003f26270 */
[----:B------:R-:W-:Y:S01]  /*5610*/  IMAD.MOV R15, RZ, RZ, -R15 ;  /* 0x000000ffff0f7224 */ /* 0x000fe200078e0a0f */
[----:B------:R-:W-:Y:S01]  /*5620*/  IABS R171, R19 ;  /* 0x0000001300ab7213 */ /* 0x000fe20000000000 */
[--C-:B------:R-:W-:Y:S01]  /*5630*/  @!P6 IMAD.IADD R18, R18, 0x1, -R2.reuse ;  /* 0x000000011212e824 */ /* 0x100fe200078e0a02 */
[----:B------:R-:W-:Y:S01]  /*5640*/  IABS R17, R22 ;  /* 0x0000001600117213 */ /* 0x000fe20000000000 */
[----:B------:R-:W-:Y:S01]  /*5650*/  @!P3 IMAD.IADD R16, R16, 0x1, -R2 ;  /* 0x000000011010b824 */ /* 0x000fe200078e0a02 */
[----:B------:R-:W-:Y:S01]  /*5660*/  ISETP.GT.U32.AND P3, PT, R2, R27, PT ;  /* 0x0000001b0200720c */ /* 0x000fe20003f64070 */
[----:B------:R-:W-:Y:S01]  /*5670*/  IMAD.HI.U32 R5, R4, R173, RZ ;  /* 0x000000ad04057227 */ /* 0x000fe200078e00ff */
[----:B------:R-:W-:-:S03]  /*5680*/  ISETP.GT.U32.AND P6, PT, R2, R18, PT ;  /* 0x000000120200720c */ /* 0x000fc60003fc4070 */
[C---:B------:R-:W-:Y:S02]  /*5690*/  IMAD R25, R2.reuse, R15, R25 ;  /* 0x0000000f02197224 */ /* 0x040fe400078e0219 */
[----:B------:R-:W-:Y:S02]  /*56a0*/  IMAD.MOV R5, RZ, RZ, -R5 ;  /* 0x000000ffff057224 */ /* 0x000fe400078e0a05 */
[----:B------:R-:W-:Y:S01]  /*56b0*/  @!P5 IMAD.MOV R16, RZ, RZ, -R16 ;  /* 0x000000ffff10d224 */ /* 0x000fe200078e0a10 */
[C---:B------:R-:W-:Y:S01]  /*56c0*/  ISETP.GT.U32.AND P5, PT, R2.reuse, R25, PT ;  /* 0x000000190200720c */ /* 0x040fe20003fa4070 */
[----:B------:R-:W-:Y:S02]  /*56d0*/  IMAD R173, R2, R5, R173 ;  /* 0x0000000502ad7224 */ /* 0x000fe400078e02ad */
[--C-:B------:R-:W-:Y:S02]  /*56e0*/  @!P3 IMAD.IADD R27, R27, 0x1, -R2.reuse ;  /* 0x000000011b1bb824 */ /* 0x100fe400078e0a02 */
[----:B------:R-:W-:Y:S01]  /*56f0*/  @!P6 IMAD.IADD R18, R18, 0x1, -R2 ;  /* 0x000000011212e824 */ /* 0x000fe200078e0a02 */
[----:B------:R-:W-:Y:S01]  /*5700*/  ISETP.GT.U32.AND P6, PT, R2, R173, PT ;  /* 0x000000ad0200720c */ /* 0x000fe20003fc4070 */
[----:B------:R-:W-:Y:S01]  /*5710*/  IMAD.HI.U32 R15, R4, R169, RZ ;  /* 0x000000a9040f7227 */ /* 0x000fe200078e00ff */
[----:B------:R-:W-:-:S02]  /*5720*/  ISETP.GT.U32.AND P3, PT, R2, R27, PT ;  /* 0x0000001b0200720c */ /* 0x000fc40003f64070 */
[----:B------:R-:W-:Y:S01]  /*5730*/  @!P4 IADD3 R18, -R18, RZ, RZ ;  /* 0x000000ff1212c210 */ /* 0x000fe20007ffe1ff */
[----:B------:R-:W-:Y:S01]  /*5740*/  IMAD.HI.U32 R13, R4, R171, RZ ;  /* 0x000000ab040d7227 */ /* 0x000fe200078e00ff */
[----:B------:R-:W-:-:S03]  /*5750*/  IADD3 R15, -R15, RZ, RZ ;  /* 0x000000ff0f0f7210 */ /* 0x000fc60007ffe1ff */
[--C-:B------:R-:W-:Y:S02]  /*5760*/  @!P5 IMAD.IADD R25, R25, 0x1, -R2.reuse ;  /* 0x000000011919d824 */ /* 0x100fe400078e0a02 */
[----:B------:R-:W-:Y:S02]  /*5770*/  IMAD.MOV R13, RZ, RZ, -R13 ;  /* 0x000000ffff0d7224 */ /* 0x000fe400078e0a0d */
[----:B------:R-:W-:Y:S01]  /*5780*/  @!P6 IMAD.IADD R173, R173, 0x1, -R2 ;  /* 0x00000001adade824 */ /* 0x000fe200078e0a02 */
[C---:B------:R-:W-:Y:S01]  /*5790*/  ISETP.GT.U32.AND P6, PT, R2.reuse, R25, PT ;  /* 0x000000190200720c */ /* 0x040fe20003fc4070 */
[----:B------:R-:W-:Y:S02]  /*57a0*/  IMAD R171, R2, R13, R171 ;  /* 0x0000000d02ab7224 */ /* 0x000fe400078e02ab */
[----:B------:R-:W-:-:S04]  /*57b0*/  IMAD.HI.U32 R5, R4, R167, RZ ;  /* 0x000000a704057227 */ /* 0x000fc800078e00ff */
[C---:B------:R-:W-:Y:S02]  /*57c0*/  IMAD R169, R2.reuse, R15, R169 ;  /* 0x0000000f02a97224 */ /* 0x040fe400078e02a9 */
[----:B------:R-:W-:Y:S02]  /*57d0*/  IMAD.MOV R5, RZ, RZ, -R5 ;  /* 0x000000ffff057224 */ /* 0x000fe400078e0a05 */
[----:B------:R-:W-:Y:S01]  /*57e0*/  @!P3 IMAD.IADD R27, R27, 0x1, -R2 ;  /* 0x000000011b1bb824 */ /* 0x000fe200078e0a02 */
[----:B------:R-:W-:Y:S01]  /*57f0*/  ISETP.GT.U32.AND P3, PT, R2, R171, PT ;  /* 0x000000ab0200720c */ /* 0x000fe20003f64070 */
[----:B------:R-:W-:Y:S01]  /*5800*/  IMAD.HI.U32 R13, R4, R17, RZ ;  /* 0x00000011040d7227 */ /* 0x000fe200078e00ff */
[----:B------:R-:W-:-:S03]  /*5810*/  ISETP.GT.U32.AND P5, PT, R2, R169, PT ;  /* 0x000000a90200720c */ /* 0x000fc60003fa4070 */
[C---:B------:R-:W-:Y:S02]  /*5820*/  IMAD R167, R2.reuse, R5, R167 ;  /* 0x0000000502a77224 */ /* 0x040fe400078e02a7 */
[----:B------:R-:W-:Y:S02]  /*5830*/  IMAD.MOV R13, RZ, RZ, -R13 ;  /* 0x000000ffff0d7224 */ /* 0x000fe400078e0a0d */
[----:B------:R-:W-:Y:S01]  /*5840*/  @!P6 IMAD.IADD R25, R25, 0x1, -R2 ;  /* 0x000000011919e824 */ /* 0x000fe200078e0a02 */
[C---:B------:R-:W-:Y:S01]  /*5850*/  ISETP.GT.U32.AND P6, PT, R2.reuse, R167, PT ;  /* 0x000000a70200720c */ /* 0x040fe20003fc4070 */
[----:B------:R-:W-:Y:S01]  /*5860*/  IMAD R15, R2, R13, R17 ;  /* 0x0000000d020f7224 */ /* 0x000fe200078e0211 */
[----:B------:R-:W-:Y:S01]  /*5870*/  LOP3.LUT R17, R3, 0xde, RZ, 0xfc, !PT ;  /* 0x000000de03117812 */ /* 0x000fe200078efcff */
[----:B------:R-:W-:-:S03]  /*5880*/  IMAD.HI.U32 R5, R4, R165, RZ ;  /* 0x000000a504057227 */ /* 0x000fc600078e00ff */
[----:B------:R-:W-:Y:S01]  /*5890*/  IABS R163, R17 ;  /* 0x0000001100a37213 */ /* 0x000fe20000000000 */
[--C-:B------:R-:W-:Y:S01]  /*58a0*/  @!P3 IMAD.IADD R171, R171, 0x1, -R2.reuse ;  /* 0x00000001ababb824 */ /* 0x100fe200078e0a02 */
[C---:B------:R-:W-:Y:S01]  /*58b0*/  ISETP.GT.U32.AND P3, PT, R2.reuse, R173, PT ;  /* 0x000000ad0200720c */ /* 0x040fe20003f64070 */
[--C-:B------:R-:W-:Y:S02]  /*58c0*/  @!P5 IMAD.IADD R169, R169, 0x1, -R2.reuse ;  /* 0x00000001a9a9d824 */ /* 0x100fe400078e0a02 */
[----:B------:R-:W-:Y:S01]  /*58d0*/  IMAD.MOV R5, RZ, RZ, -R5 ;  /* 0x000000ffff057224 */ /* 0x000fe200078e0a05 */
[C---:B------:R-:W-:Y:S01]  /*58e0*/  ISETP.GT.U32.AND P4, PT, R2.reuse, R171, PT ;  /* 0x000000ab0200720c */ /* 0x040fe20003f84070 */
[----:B------:R-:W-:Y:S01]  /*58f0*/  @!P6 IMAD.IADD R167, R167, 0x1, -R2 ;  /* 0x00000001a7a7e824 */ /* 0x000fe200078e0a02 */
[C---:B------:R-:W-:Y:S01]  /*5900*/  ISETP.GT.U32.AND P5, PT, R2.reuse, R169, PT ;  /* 0x000000a90200720c */ /* 0x040fe20003fa4070 */
[----:B------:R-:W-:Y:S01]  /*5910*/  IMAD R165, R2, R5, R165 ;  /* 0x0000000502a57224 */ /* 0x000fe200078e02a5 */
[----:B------:R-:W-:Y:S01]  /*5920*/  ISETP.GE.AND P6, PT, R20, RZ, PT ;  /* 0x000000ff1400720c */ /* 0x000fe20003fc6270 */
[----:B------:R-:W-:Y:S01]  /*5930*/  IMAD.HI.U32 R5, R4, R163, RZ ;  /* 0x000000a304057227 */ /* 0x000fe200078e00ff */
[----:B------:R-:W-:-:S03]  /*5940*/  LOP3.LUT R20, R3, 0xec, RZ, 0xfc, !PT ;  /* 0x000000ec03147812 */ /* 0x000fc600078efcff */
[----:B------:R-:W-:Y:S01]  /*5950*/  IMAD.HI.U32 R13, R4, R161, RZ ;  /* 0x000000a1040d7227 */ /* 0x000fe200078e00ff */
[----:B------:R-:W-:-:S03]  /*5960*/  IABS R143, R20 ;  /* 0x00000014008f7213 */ /* 0x000fc60000000000 */
[----:B------:R-:W-:Y:S02]  /*5970*/  IMAD.MOV R5, RZ, RZ, -R5 ;  /* 0x000000ffff057224 */ /* 0x000fe400078e0a05 */
[--C-:B------:R-:W-:Y:S01]  /*5980*/  @!P3 IMAD.IADD R173, R173, 0x1, -R2.reuse ;  /* 0x00000001adadb824 */ /* 0x100fe200078e0a02 */
[C---:B------:R-:W-:Y:S01]  /*5990*/  ISETP.GT.U32.AND P3, PT, R2.reuse, R15, PT ;  /* 0x0000000f0200720c */ /* 0x040fe20003f64070 */
[----:B------:R-:W-:Y:S02]  /*59a0*/  IMAD.MOV R13, RZ, RZ, -R13 ;  /* 0x000000ffff0d7224 */ /* 0x000fe400078e0a0d */
[C---:B------:R-:W-:Y:S02]  /*59b0*/  IMAD R163, R2.reuse, R5, R163 ;  /* 0x0000000502a37224 */ /* 0x040fe400078e02a3 */
[--C-:B------:R-:W-:Y:S01]  /*59c0*/  @!P5 IMAD.IADD R169, R169, 0x1, -R2.reuse ;  /* 0x00000001a9a9d824 */ /* 0x100fe200078e0a02 */
[C---:B------:R-:W-:Y:S01]  /*59d0*/  ISETP.GT.U32.AND P5, PT, R2.reuse, R165, PT ;  /* 0x000000a50200720c */ /* 0x040fe20003fa4070 */
[C---:B------:R-:W-:Y:S01]  /*59e0*/  IMAD R161, R2.reuse, R13, R161 ;  /* 0x0000000d02a17224 */ /* 0x040fe200078e02a1 */
[----:B------:R-:W-:Y:S01]  /*59f0*/  LOP3.LUT R13, R3, 0xe6, RZ, 0xfc, !PT ;  /* 0x000000e6030d7812 */ /* 0x000fe200078efcff */
[----:B------:R-:W-:Y:S01]  /*5a00*/  @!P1 IMAD.MOV R173, RZ, RZ, -R173 ;  /* 0x000000ffffad9224 */ /* 0x000fe200078e0aad */
[C---:B------:R-:W-:Y:S01]  /*5a10*/  ISETP.GT.U32.AND P1, PT, R2.reuse, R163, PT ;  /* 0x000000a30200720c */ /* 0x040fe20003f24070 */
[----:B------:R-:W-:Y:S01]  /*5a20*/  @!P6 IMAD.MOV R169, RZ, RZ, -R169 ;  /* 0x000000ffffa9e224 */ /* 0x000fe200078e0aa9 */
[----:B------:R-:W-:Y:S01]  /*5a30*/  ISETP.GT.U32.AND P6, PT, R2, R161, PT ;  /* 0x000000a10200720c */ /* 0x000fe20003fc4070 */
[--C-:B------:R-:W-:Y:S01]  /*5a40*/  @!P4 IMAD.IADD R171, R171, 0x1, -R2.reuse ;  /* 0x00000001ababc824 */ /* 0x100fe200078e0a02 */
[----:B------:R-:W-:Y:S01]  /*5a50*/  ISETP.GE.AND P4, PT, R19, RZ, PT ;  /* 0x000000ff1300720c */ /* 0x000fe20003f86270 */
[----:B------:R-:W-:Y:S01]  /*5a60*/  @!P2 IMAD.MOV R27, RZ, RZ, -R27 ;  /* 0x000000ffff1ba224 */ /* 0x000fe200078e0a1b */
[----:B------:R-:W-:Y:S01]  /*5a70*/  LOP3.LUT R19, R3, 0xe2, RZ, 0xfc, !PT ;  /* 0x000000e203137812 */ /* 0x000fe200078efcff */
[----:B------:R-:W-:Y:S01]  /*5a80*/  @!P0 IMAD.MOV R25, RZ, RZ, -R25 ;  /* 0x000000ffff198224 */ /* 0x000fe200078e0a19 */
[----:B------:R-:W-:Y:S01]  /*5a90*/  @!P3 IADD3 R15, R15, -R2, RZ ;  /* 0x800000020f0fb210 */ /* 0x000fe20007ffe0ff */
[----:B------:R-:W-:Y:S01]  /*5aa0*/  @!P5 IMAD.IADD R165, R165, 0x1, -R2 ;  /* 0x00000001a5a5d824 */ /* 0x000fe200078e0a02 */
[----:B------:R-:W-:-:S02]  /*5ab0*/  IABS R157, R19 ;  /* 0x00000013009d7213 */ /* 0x000fc40000000000 */
[C---:B------:R-:W-:Y:S01]  /*5ac0*/  ISETP.GT.U32.AND P2, PT, R2.reuse, R167, PT ;  /* 0x000000a70200720c */ /* 0x040fe20003f44070 */
[--C-:B------:R-:W-:Y:S01]  /*5ad0*/  @!P1 IMAD.IADD R163, R163, 0x1, -R2.reuse ;  /* 0x00000001a3a39824 */ /* 0x100fe200078e0a02 */
[----:B------:R-:W-:Y:S01]  /*5ae0*/  ISETP.GT.U32.AND P0, PT, R2, R15, PT ;  /* 0x0000000f0200720c */ /* 0x000fe20003f04070 */
[----:B------:R-:W-:Y:S01]  /*5af0*/  IMAD.HI.U32 R5, R4, R157, RZ ;  /* 0x0000009d04057227 */ /* 0x000fe200078e00ff */
[----:B------:R-:W-:Y:S02]  /*5b00*/  ISETP.GE.AND P3, PT, R21, RZ, PT ;  /* 0x000000ff1500720c */ /* 0x000fe40003f66270 */
[C---:B------:R-:W-:Y:S01]  /*5b10*/  ISETP.GT.U32.AND P5, PT, R2.reuse, R165, PT ;  /* 0x000000a50200720c */ /* 0x040fe20003fa4070 */
[----:B------:R-:W-:Y:S01]  /*5b20*/  @!P6 IMAD.IADD R161, R161, 0x1, -R2 ;  /* 0x00000001a1a1e824 */ /* 0x000fe200078e0a02 */
[----:B------:R-:W-:Y:S01]  /*5b30*/  ISETP.GT.U32.AND P6, PT, R2, R163, PT ;  /* 0x000000a30200720c */ /* 0x000fe20003fc4070 */
[----:B------:R-:W-:Y:S01]  /*5b40*/  @!P4 IMAD.MOV R171, RZ, RZ, -R171 ;  /* 0x000000ffffabc224 */ /* 0x000fe200078e0aab */
[----:B------:R-:W-:-:S02]  /*5b50*/  IADD3 R5, -R5, RZ, RZ ;  /* 0x000000ff05057210 */ /* 0x000fc40007ffe1ff */
[----:B------:R-:W-:Y:S01]  /*5b60*/  ISETP.GE.AND P4, PT, R22, RZ, PT ;  /* 0x000000ff1600720c */ /* 0x000fe20003f86270 */
[--C-:B------:R-:W-:Y:S01]  /*5b70*/  @!P2 IMAD.IADD R167, R167, 0x1, -R2.reuse ;  /* 0x00000001a7a7a824 */ /* 0x100fe200078e0a02 */
[----:B------:R-:W-:Y:S01]  /*5b80*/  ISETP.GE.AND P2, PT, R24, RZ, PT ;  /* 0x000000ff1800720c */ /* 0x000fe20003f46270 */
[C---:B------:R-:W-:Y:S01]  /*5b90*/  IMAD R157, R2.reuse, R5, R157 ;  /* 0x00000005029d7224 */ /* 0x040fe200078e029d */
[----:B------:R-:W-:Y:S01]  /*5ba0*/  LOP3.LUT R5, R3, 0xe4, RZ, 0xfc, !PT ;  /* 0x000000e403057812 */ /* 0x000fe200078efcff */
[--C-:B------:R-:W-:Y:S01]  /*5bb0*/  @!P0 IMAD.IADD R15, R15, 0x1, -R2.reuse ;  /* 0x000000010f0f8824 */ /* 0x100fe200078e0a02 */
[----:B------:R-:W-:Y:S01]  /*5bc0*/  ISETP.GE.AND P0, PT, R17, RZ, PT ;  /* 0x000000ff1100720c */ /* 0x000fe20003f06270 */
[----:B------:R-:W-:Y:S01]  /*5bd0*/  @!P3 IMAD.MOV R167, RZ, RZ, -R167 ;  /* 0x000000ffffa7b224 */ /* 0x000fe200078e0aa7 */
[----:B------:R-:W-:Y:S01]  /*5be0*/  IABS R159, R5 ;  /* 0x00000005009f7213 */ /* 0x000fe20000000000 */
[--C-:B------:R-:W-:Y:S01]  /*5bf0*/  @!P6 IMAD.IADD R163, R163, 0x1, -R2.reuse ;  /* 0x00000001a3a3e824 */ /* 0x100fe200078e0a02 */
[C---:B------:R-:W-:Y:S01]  /*5c00*/  ISETP.GT.U32.AND P6, PT, R2.reuse, R157, PT ;  /* 0x0000009d0200720c */ /* 0x040fe20003fc4070 */
[----:B------:R-:W-:Y:S01]  /*5c10*/  @!P5 IMAD.IADD R165, R165, 0x1, -R2 ;  /* 0x00000001a5a5d824 */ /* 0x000fe200078e0a02 */
[----:B------:R-:W-:Y:S01]  /*5c20*/  ISETP.GT.U32.AND P3, PT, R2, R161, PT ;  /* 0x000000a10200720c */ /* 0x000fe20003f64070 */
[----:B------:R-:W-:Y:S01]  /*5c30*/  @!P4 IMAD.MOV R15, RZ, RZ, -R15 ;  /* 0x000000ffff0fc224 */ /* 0x000fe200078e0a0f */
[----:B------:R-:W-:Y:S01]  /*5c40*/  ISETP.GE.AND P4, PT, R5, RZ, PT ;  /* 0x000000ff0500720c */ /* 0x000fe20003f86270 */
[----:B------:R-:W-:Y:S01]  /*5c50*/  IMAD.HI.U32 R5, R4, R159, RZ ;  /* 0x0000009f04057227 */ /* 0x000fe200078e00ff */
[----:B------:R-:W-:-:S02]  /*5c60*/  ISETP.GE.AND P5, PT, R26, RZ, PT ;  /* 0x000000ff1a00720c */ /* 0x000fc40003fa6270 */
[----:B------:R-:W-:Y:S01]  /*5c70*/  ISETP.GE.AND P1, PT, R19, RZ, PT ;  /* 0x000000ff1300720c */ /* 0x000fe20003f26270 */
[----:B------:R-:W-:Y:S01]  /*5c80*/  IMAD.MOV R5, RZ, RZ, -R5 ;  /* 0x000000ffff057224 */ /* 0x000fe200078e0a05 */
[----:B------:R-:W-:Y:S01]  /*5c90*/  LOP3.LUT R19, R3, 0xea, RZ, 0xfc, !PT ;  /* 0x000000ea03137812 */ /* 0x000fe200078efcff */
[----:B------:R-:W-:Y:S01]  /*5ca0*/  @!P2 IMAD.MOV R165, RZ, RZ, -R165 ;  /* 0x000000ffffa5a224 */ /* 0x000fe200078e0aa5 */
[----:B------:R-:W-:Y:S01]  /*5cb0*/  ISETP.GE.AND P2, PT, R13, RZ, PT ;  /* 0x000000ff0d00720c */ /* 0x000fe20003f46270 */
[--C-:B------:R-:W-:Y:S01]  /*5cc0*/  @!P6 IMAD.IADD R157, R157, 0x1, -R2.reuse ;  /* 0x000000019d9de824 */ /* 0x100fe200078e0a02 */
[----:B------:R-:W-:Y:S01]  /*5cd0*/  IABS R13, R13 ;  /* 0x0000000d000d7213 */ /* 0x000fe20000000000 */
[C---:B------:R-:W-:Y:S01]  /*5ce0*/  IMAD R159, R2.reuse, R5, R159 ;  /* 0x00000005029f7224 */ /* 0x040fe200078e029f */
[----:B------:R-:W-:Y:S01]  /*5cf0*/  @!P0 IADD3 R163, -R163, RZ, RZ ;  /* 0x000000ffa3a38210 */ /* 0x000fe20007ffe1ff */
[----:B------:R-:W-:Y:S01]  /*5d00*/  @!P3 IMAD.IADD R161, R161, 0x1, -R2 ;  /* 0x00000001a1a1b824 */ /* 0x000fe200078e0a02 */
[----:B------:R-:W-:Y:S01]  /*5d10*/  ISETP.GT.U32.AND P6, PT, R2, R157, PT ;  /* 0x0000009d0200720c */ /* 0x000fe20003fc4070 */
[----:B------:R-:W-:Y:S01]  /*5d20*/  IMAD.HI.U32 R22, R4, R145, RZ ;  /* 0x0000009104167227 */ /* 0x000fe200078e00ff */
[----:B------:R-:W-:-:S02]  /*5d30*/  ISETP.GE.AND P0, PT, R19, RZ, PT ;  /* 0x000000ff1300720c */ /* 0x000fc40003f06270 */
[----:B------:R-:W-:Y:S01]  /*5d40*/  IABS R141, R19 ;  /* 0x00000013008d7213 */ /* 0x000fe20000000000 */
[----:B------:R-:W-:Y:S01]  /*5d50*/  IMAD.MOV.U32 R19, RZ, RZ, R13 ;  /* 0x000000ffff137224 */ /* 0x000fe200078e000d */
[----:B------:R-:W-:Y:S01]  /*5d60*/  LOP3.LUT R17, R3, 0xe8, RZ, 0xfc, !PT ;  /* 0x000000e803117812 */ /* 0x000fe200078efcff */
[----:B------:R-:W-:Y:S01]  /*5d70*/  @!P5 IMAD.MOV R161, RZ, RZ, -R161 ;  /* 0x000000ffffa1d224 */ /* 0x000fe200078e0aa1 */
[----:B------:R-:W-:Y:S01]  /*5d80*/  ISETP.GE.AND P5, PT, R20, RZ, PT ;  /* 0x000000ff1400720c */ /* 0x000fe20003fa6270 */
[C---:B------:R-:W-:Y:S01]  /*5d90*/  IMAD.HI.U32 R13, R4.reuse, R19, RZ ;  /* 0x00000013040d7227 */ /* 0x040fe200078e00ff */
[----:B------:R-:W-:Y:S02]  /*5da0*/  IABS R153, R17 ;  /* 0x0000001100997213 */ /* 0x000fe40000000000 */
[----:B------:R-:W-:Y:S01]  /*5db0*/  ISETP.GE.AND P3, PT, R17, RZ, PT ;  /* 0x000000ff1100720c */ /* 0x000fe20003f66270 */
[----:B------:R-:W-:Y:S01]  /*5dc0*/  IMAD.MOV R20, RZ, RZ, -R13 ;  /* 0x000000ffff147224 */ /* 0x000fe200078e0a0d */
[----:B------:R-:W-:Y:S01]  /*5dd0*/  @!P6 IADD3 R157, R157, -R2, RZ ;  /* 0x800000029d9de210 */ /* 0x000fe20007ffe0ff */
[----:B------:R-:W-:Y:S01]  /*5de0*/  IMAD.HI.U32 R17, R4, R153, RZ ;  /* 0x0000009904117227 */ /* 0x000fe200078e00ff */
[----:B------:R-:W-:-:S02]  /*5df0*/  ISETP.GT.U32.AND P6, PT, R2, R159, PT ;  /* 0x0000009f0200720c */ /* 0x000fc40003fc4070 */
[----:B------:R-:W-:Y:S01]  /*5e00*/  LOP3.LUT R26, R3, 0xee, RZ, 0xfc, !PT ;  /* 0x000000ee031a7812 */ /* 0x000fe200078efcff */
[C---:B------:R-:W-:Y:S02]  /*5e10*/  IMAD R5, R2.reuse, R20, R19 ;  /* 0x0000001402057224 */ /* 0x040fe400078e0213 */
[----:B------:R-:W-:Y:S02]  /*5e20*/  @!P1 IMAD.MOV R157, RZ, RZ, -R157 ;  /* 0x000000ffff9d9224 */ /* 0x000fe400078e0a9d */
[----:B------:R-:W-:Y:S01]  /*5e30*/  IMAD.MOV R21, RZ, RZ, -R17 ;  /* 0x000000ffff157224 */ /* 0x000fe200078e0a11 */
[----:B------:R-:W-:Y:S01]  /*5e40*/  ISETP.GT.U32.AND P1, PT, R2, R5, PT ;  /* 0x000000050200720c */ /* 0x000fe20003f24070 */
[----:B------:R-:W-:-:S04]  /*5e50*/  IMAD.HI.U32 R13, R4, R141, RZ ;  /* 0x0000008d040d7227 */ /* 0x000fc800078e00ff */
[----:B------:R-:W-:Y:S02]  /*5e60*/  @!P6 IMAD.IADD R159, R159, 0x1, -R2 ;  /* 0x000000019f9fe824 */ /* 0x000fe400078e0a02 */
[----:B------:R-:W-:Y:S01]  /*5e70*/  IMAD R153, R2, R21, R153 ;  /* 0x0000001502997224 */ /* 0x000fe200078e0299 */
[----:B------:R-:W-:Y:S01]  /*5e80*/  IABS R21, R26 ;  /* 0x0000001a00157213 */ /* 0x000fe20000000000 */
[----:B------:R-:W-:Y:S01]  /*5e90*/  IMAD.HI.U32 R17, R4, R143, RZ ;  /* 0x0000008f04117227 */ /* 0x000fe200078e00ff */
[----:B------:R-:W-:-:S03]  /*5ea0*/  ISETP.GT.U32.AND P6, PT, R2, R159, PT ;  /* 0x0000009f0200720c */ /* 0x000fc60003fc4070 */
[----:B------:R-:W-:Y:S02]  /*5eb0*/  @!P1 IMAD.IADD R5, R5, 0x1, -R2 ;  /* 0x0000000105059824 */ /* 0x000fe400078e0a02 */
[----:B------:R-:W-:Y:S02]  /*5ec0*/  IMAD.MOV R13, RZ, RZ, -R13 ;  /* 0x000000ffff0d7224 */ /* 0x000fe400078e0a0d */
[----:B------:R-:W-:Y:S01]  /*5ed0*/  IMAD.HI.U32 R19, R4, R21, RZ ;  /* 0x0000001504137227 */ /* 0x000fe200078e00ff */
[----:B------:R-:W-:-:S03]  /*5ee0*/  ISETP.GT.U32.AND P1, PT, R2, R5, PT ;  /* 0x000000050200720c */ /* 0x000fc60003f24070 */
[----:B------:R-:W-:Y:S02]  /*5ef0*/  IMAD.MOV R17, RZ, RZ, -R17 ;  /* 0x000000ffff117224 */ /* 0x000fe400078e0a11 */
[--C-:B------:R-:W-:Y:S01]  /*5f00*/  @!P6 IMAD.IADD R159, R159, 0x1, -R2.reuse ;  /* 0x000000019f9fe824 */ /* 0x100fe200078e0a02 */
[C---:B------:R-:W-:Y:S01]  /*5f10*/  ISETP.GT.U32.AND P6, PT, R2.reuse, R153, PT ;  /* 0x000000990200720c */ /* 0x040fe20003fc4070 */
[C---:B------:R-:W-:Y:S02]  /*5f20*/  IMAD R13, R2.reuse, R13, R141 ;  /* 0x0000000d020d7224 */ /* 0x040fe400078e028d */
[----:B------:R-:W-:Y:S02]  /*5f30*/  IMAD.MOV R19, RZ, RZ, -R19 ;  /* 0x000000ffff137224 */ /* 0x000fe400078e0a13 */
[C---:B------:R-:W-:Y:S01]  /*5f40*/  IMAD R17, R2.reuse, R17, R143 ;  /* 0x0000001102117224 */ /* 0x040fe200078e028f */
[----:B------:R-:W-:Y:S01]  /*5f50*/  IABS R143, R36 ;  /* 0x00000024008f7213 */ /* 0x000fe20000000000 */
[----:B------:R-:W-:Y:S01]  /*5f60*/  @!P1 IMAD.IADD R5, R5, 0x1, -R2 ;  /* 0x0000000105059824 */ /* 0x000fe200078e0a02 */
[C---:B------:R-:W-:Y:S01]  /*5f70*/  ISETP.GT.U32.AND P1, PT, R2.reuse, R13, PT ;  /* 0x0000000d0200720c */ /* 0x040fe20003f24070 */
[----:B------:R-:W-:-:S02]  /*5f80*/  IMAD R21, R2, R19, R21 ;  /* 0x0000001302157224 */ /* 0x000fc400078e0215 */
[----:B------:R-:W-:-:S04]  /*5f90*/  IMAD.HI.U32 R19, R4, R151, RZ ;  /* 0x0000009704137227 */ /* 0x000fc800078e00ff */
[----:B------:R-:W-:Y:S02]  /*5fa0*/  @!P6 IMAD.IADD R153, R153, 0x1, -R2 ;  /* 0x000000019999e824 */ /* 0x000fe400078e0a02 */
[----:B------:R-:W-:Y:S01]  /*5fb0*/  @!P4 IMAD.MOV R159, RZ, RZ, -R159 ;  /* 0x000000ffff9fc224 */ /* 0x000fe200078e0a9f */
[----:B------:R-:W-:Y:S01]  /*5fc0*/  ISETP.GT.U32.AND P4, PT, R2, R17, PT ;  /* 0x000000110200720c */ /* 0x000fe20003f84070 */
[----:B------:R-:W-:Y:S01]  /*5fd0*/  IMAD.HI.U32 R20, R4, R149, RZ ;  /* 0x0000009504147227 */ /* 0x000fe200078e00ff */
[----:B------:R-:W-:-:S03]  /*5fe0*/  ISETP.GT.U32.AND P6, PT, R2, R153, PT ;  /* 0x000000990200720c */ /* 0x000fc60003fc4070 */
[----:B------:R-:W-:Y:S02]  /*5ff0*/  IMAD.MOV R19, RZ, RZ, -R19 ;  /* 0x000000ffff137224 */ /* 0x000fe400078e0a13 */
[----:B------:R-:W-:Y:S01]  /*6000*/  @!P2 IMAD.MOV R5, RZ, RZ, -R5 ;  /* 0x000000ffff05a224 */ /* 0x000fe200078e0a05 */
[C---:B------:R-:W-:Y:S01]  /*6010*/  ISETP.GT.U32.AND P2, PT, R2.reuse, R21, PT ;  /* 0x000000150200720c */ /* 0x040fe20003f44070 */
[----:B------:R-:W-:Y:S02]  /*6020*/  IMAD.MOV R20, RZ, RZ, -R20 ;  /* 0x000000ffff147224 */ /* 0x000fe400078e0a14 */
[C---:B------:R-:W-:Y:S02]  /*6030*/  IMAD R151, R2.reuse, R19, R151 ;  /* 0x0000001302977224 */ /* 0x040fe400078e0297 */
[C---:B------:R-:W-:Y:S01]  /*6040*/  IMAD R149, R2.reuse, R20, R149 ;  /* 0x0000001402957224 */ /* 0x040fe200078e0295 */
[----:B------:R-:W-:Y:S01]  /*6050*/  LOP3.LUT R20, R3, 0xfc, RZ, 0xfc, !PT ;  /* 0x000000fc03147812 */ /* 0x000fe200078efcff */
[--C-:B------:R-:W-:Y:S01]  /*6060*/  @!P6 IMAD.IADD R153, R153, 0x1, -R2.reuse ;  /* 0x000000019999e824 */ /* 0x100fe200078e0a02 */
[C---:B------:R-:W-:Y:S01]  /*6070*/  ISETP.GT.U32.AND P6, PT, R2.reuse, R151, PT ;  /* 0x000000970200720c */ /* 0x040fe20003fc4070 */
[----:B------:R-:W-:Y:S01]  /*6080*/  @!P1 IMAD.IADD R13, R13, 0x1, -R2 ;  /* 0x000000010d0d9824 */ /* 0x000fe200078e0a02 */
[C---:B------:R-:W-:Y:S01]  /*6090*/  ISETP.GT.U32.AND P1, PT, R2.reuse, R149, PT ;  /* 0x000000950200720c */ /* 0x040fe20003f24070 */
[----:B------:R-:W-:Y:S01]  /*60a0*/  IMAD.MOV R22, RZ, RZ, -R22 ;  /* 0x000000ffff167224 */ /* 0x000fe200078e0a16 */
[----:B------:R-:W-:Y:S01]  /*60b0*/  IABS R19, R20 ;  /* 0x0000001400137213 */ /* 0x000fe20000000000 */
[----:B------:R-:W-:Y:S01]  /*60c0*/  @!P4 IMAD.IADD R17, R17, 0x1, -R2 ;  /* 0x000000011111c824 */ /* 0x000fe200078e0a02 */
[----:B------:R-:W-:Y:S01]  /*60d0*/  ISETP.GT.U32.AND P4, PT, R2, R13, PT ;  /* 0x0000000d0200720c */ /* 0x000fe20003f84070 */
[----:B------:R-:W-:Y:S01]  /*60e0*/  IMAD.HI.U32 R24, R4, R147, RZ ;  /* 0x0000009304187227 */ /* 0x000fe200078e00ff */
[----:B------:R-:W-:-:S02]  /*60f0*/  @!P2 IADD3 R21, R21, -R2, RZ ;  /* 0x800000021515a210 */ /* 0x000fc40007ffe0ff */
[C---:B------:R-:W-:Y:S01]  /*6100*/  ISETP.GT.U32.AND P2, PT, R2.reuse, R17, PT ;  /* 0x000000110200720c */ /* 0x040fe20003f44070 */
[----:B------:R-:W-:Y:S01]  /*6110*/  IMAD R145, R2, R22, R145 ;  /* 0x0000001602917224 */ /* 0x000fe200078e0291 */
[----:B------:R-:W-:Y:S01]  /*6120*/  LOP3.LUT R22, R3, 0xfa, RZ, 0xfc, !PT ;  /* 0x000000fa03167812 */ /* 0x000fe200078efcff */
[----:B------:R-:W-:Y:S01]  /*6130*/  IMAD.HI.U32 R3, R4, R143, RZ ;  /* 0x0000008f04037227 */ /* 0x000fe200078e00ff */
[----:B------:R-:W-:Y:S02]  /*6140*/  IADD3 R24, -R24, RZ, RZ ;  /* 0x000000ff18187210 */ /* 0x000fe40007ffe1ff */
[----:B------:R-:W-:Y:S01]  /*6150*/  IABS R141, R22 ;  /* 0x00000016008d7213 */ /* 0x000fe20000000000 */
[----:B------:R-:W-:Y:S02]  /*6160*/  IMAD.MOV R3, RZ, RZ, -R3 ;  /* 0x000000ffff037224 */ /* 0x000fe400078e0a03 */
[----:B------:R-:W-:Y:S01]  /*6170*/  @!P6 IMAD.IADD R151, R151, 0x1, -R2 ;  /* 0x000000019797e824 */ /* 0x000fe200078e0a02 */
[C---:B------:R-:W-:Y:S01]  /*6180*/  ISETP.GT.U32.AND P6, PT, R2.reuse, R21, PT ;  /* 0x000000150200720c */ /* 0x040fe20003fc4070 */
[----:B------:R-:W-:-:S02]  /*6190*/  IMAD R147, R2, R24, R147 ;  /* 0x0000001802937224 */ /* 0x000fc400078e0293 */
[C---:B------:R-:W-:Y:S02]  /*61a0*/  IMAD R143, R2.reuse, R3, R143 ;  /* 0x00000003028f7224 */ /* 0x040fe400078e028f */
[--C-:B------:R-:W-:Y:S01]  /*61b0*/  @!P1 IMAD.IADD R149, R149, 0x1, -R2.reuse ;  /* 0x0000000195959824 */ /* 0x100fe200078e0a02 */
[C---:B------:R-:W-:Y:S01]  /*61c0*/  ISETP.GT.U32.AND P1, PT, R2.reuse, R151, PT ;  /* 0x000000970200720c */ /* 0x040fe20003f24070 */
[----:B------:R-:W-:Y:S01]  /*61d0*/  @!P4 IMAD.IADD R13, R13, 0x1, -R2 ;  /* 0x000000010d0dc824 */ /* 0x000fe200078e0a02 */
[----:B------:R-:W-:Y:S01]  /*61e0*/  ISETP.GT.U32.AND P4, PT, R2, R145, PT ;  /* 0x000000910200720c */ /* 0x000fe20003f84070 */
[----:B------:R-:W-:-:S04]  /*61f0*/  IMAD.HI.U32 R3, R4, R141, RZ ;  /* 0x0000008d04037227 */ /* 0x000fc800078e00ff */
[----:B------:R-:W-:-:S04]  /*6200*/  IMAD.HI.U32 R4, R4, R19, RZ ;  /* 0x0000001304047227 */ /* 0x000fc800078e00ff */
[----:B------:R-:W-:Y:S01]  /*6210*/  @!P3 IMAD.MOV R153, RZ, RZ, -R153 ;  /* 0x000000ffff99b224 */ /* 0x000fe200078e0a99 */
[C---:B------:R-:W-:Y:S01]  /*6220*/  ISETP.GT.U32.AND P3, PT, R2.reuse, R149, PT ;  /* 0x000000950200720c */ /* 0x040fe20003f64070 */
[----:B------:R-:W-:Y:S01]  /*6230*/  @!P2 IMAD.IADD R17, R17, 0x1, -R2 ;  /* 0x000000011111a824 */ /* 0x000fe200078e0a02 */
[C---:B------:R-:W-:Y:S01]  /*6240*/  ISETP.GT.U32.AND P2, PT, R2.reuse, R147, PT ;  /* 0x000000930200720c */ /* 0x040fe20003f44070 */
[----:B------:R-:W-:Y:S01]  /*6250*/  IMAD.MOV R3, RZ, RZ, -R3 ;  /* 0x000000ffff037224 */ /* 0x000fe200078e0a03 */
[----:B------:R-:W-:Y:S01]  /*6260*/  @!P1 IADD3 R151, R151, -R2, RZ ;  /* 0x8000000297979210 */ /* 0x000fe20007ffe0ff */
[----:B------:R-:W-:Y:S01]  /*6270*/  IMAD.MOV R4, RZ, RZ, -R4 ;  /* 0x000000ffff047224 */ /* 0x000fe200078e0a04 */
[----:B------:R-:W-:Y:S01]  /*6280*/  @!P5 IADD3 R17, -R17, RZ, RZ ;  /* 0x000000ff1111d210 */ /* 0x000fe20007ffe1ff */
[C---:B------:R-:W-:Y:S02]  /*6290*/  IMAD R141, R2.reuse, R3, R141 ;  /* 0x00000003028d7224 */ /* 0x040fe400078e028d */
[----:B------:R-:W-:-:S02]  /*62a0*/  IMAD R19, R2, R4, R19 ;  /* 0x0000000402137224 */ /* 0x000fc400078e0213 */
[--C-:B------:R-:W-:Y:S01]  /*62b0*/  @!P6 IMAD.IADD R21, R21, 0x1, -R2.reuse ;  /* 0x000000011515e824 */ /* 0x100fe200078e0a02 */
[C---:B------:R-:W-:Y:S01]  /*62c0*/  ISETP.GT.U32.AND P6, PT, R2.reuse, R143, PT ;  /* 0x0000008f0200720c */ /* 0x040fe20003fc4070 */
[--C-:B------:R-:W-:Y:S01]  /*62d0*/  @!P4 IMAD.IADD R145, R145, 0x1, -R2.reuse ;  /* 0x000000019191c824 */ /* 0x100fe200078e0a02 */
[C---:B------:R-:W-:Y:S01]  /*62e0*/  ISETP.GT.U32.AND P1, PT, R2.reuse, R141, PT ;  /* 0x0000008d0200720c */ /* 0x040fe20003f24070 */
[--C-:B------:R-:W-:Y:S01]  /*62f0*/  @!P3 IMAD.IADD R149, R149, 0x1, -R2.reuse ;  /* 0x000000019595b824 */ /* 0x100fe200078e0a02 */
[----:B------:R-:W-:Y:S01]  /*6300*/  ISETP.GT.U32.AND P4, PT, R2, R19, PT ;  /* 0x000000130200720c */ /* 0x000fe20003f84070 */
[--C-:B------:R-:W-:Y:S01]  /*6310*/  @!P2 IMAD.IADD R147, R147, 0x1, -R2.reuse ;  /* 0x000000019393a824 */ /* 0x100fe200078e0a02 */
[----:B------:R-:W-:Y:S01]  /*6320*/  ISETP.GE.AND P3, PT, R26, RZ, PT ;  /* 0x000000ff1a00720c */ /* 0x000fe20003f66270 */
[----:B------:R-:W-:Y:S01]  /*6330*/  @!P0 IMAD.MOV R13, RZ, RZ, -R13 ;  /* 0x000000ffff0d8224 */ /* 0x000fe200078e0a0d */
[----:B------:R-:W-:Y:S01]  /*6340*/  ISETP.GE.AND P2, PT, R28, RZ, PT ;  /* 0x000000ff1c00720c */ /* 0x000fe20003f46270 */
[----:B------:R-:W-:Y:S01]  /*6350*/  IMAD.U32 R3, RZ, RZ, UR5 ;  /* 0x00000005ff037e24 */ /* 0x000fe2000f8e00ff */
[----:B------:R-:W-:Y:S01]  /*6360*/  ISETP.GT.U32.AND P0, PT, R2, R145, PT ;  /* 0x000000910200720c */ /* 0x000fe20003f04070 */
[----:B------:R-:W-:Y:S01]  /*6370*/  ULDC UR5, c[0x0][0x240] ;  /* 0x0000900000057ab9 */ /* 0x000fe20000000800 */
[----:B------:R-:W-:Y:S01]  /*6380*/  LOP3.LUT R26, RZ, R44, RZ, 0x33, !PT ;  /* 0x0000002cff1a7212 */ /* 0x000fe200078e33ff */
[--C-:B------:R-:W-:Y:S01]  /*6390*/  @!P6 IMAD.IADD R143, R143, 0x1, -R2.reuse ;  /* 0x000000018f8fe824 */ /* 0x100fe200078e0a02 */
[----:B------:R-:W-:Y:S01]  /*63a0*/  ISETP.GE.AND P6, PT, R30, RZ, PT ;  /* 0x000000ff1e00720c */ /* 0x000fe20003fc6270 */
[--C-:B------:R-:W-:Y:S01]  /*63b0*/  @!P1 IMAD.IADD R141, R141, 0x1, -R2.reuse ;  /* 0x000000018d8d9824 */ /* 0x100fe200078e0a02 */
[----:B------:R-:W-:Y:S01]  /*63c0*/  ISETP.GE.AND P1, PT, R226, UR6, PT ;  /* 0x00000006e2007c0c */ /* 0x000fe2000bf26270 */
[--C-:B------:R-:W-:Y:S01]  /*63d0*/  @!P4 IMAD.IADD R19, R19, 0x1, -R2.reuse ;  /* 0x000000011313c824 */ /* 0x100fe200078e0a02 */
[C---:B------:R-:W-:Y:S01]  /*63e0*/  ISETP.GT.U32.AND P4, PT, R2.reuse, R147, PT ;  /* 0x000000930200720c */ /* 0x040fe20003f84070 */
[----:B------:R-:W-:Y:S01]  /*63f0*/  @!P3 IMAD.MOV R21, RZ, RZ, -R21 ;  /* 0x000000ffff15b224 */ /* 0x000fe200078e0a15 */
[C---:B------:R-:W-:Y:S01]  /*6400*/  ISETP.GT.U32.AND P3, PT, R2.reuse, R143, PT ;  /* 0x0000008f0200720c */ /* 0x040fe20003f64070 */
[----:B------:R-:W-:Y:S01]  /*6410*/  @!P2 IMAD.MOV R151, RZ, RZ, -R151 ;  /* 0x000000ffff97a224 */ /* 0x000fe200078e0a97 */
[C---:B------:R-:W-:Y:S01]  /*6420*/  ISETP.GT.U32.AND P5, PT, R2.reuse, R141, PT ;  /* 0x0000008d0200720c */ /* 0x040fe20003fa4070 */
[----:B------:R-:W-:Y:S01]  /*6430*/  @!P0 IMAD.IADD R145, R145, 0x1, -R2 ;  /* 0x0000000191918824 */ /* 0x000fe200078e0a02 */
[----:B------:R-:W-:Y:S01]  /*6440*/  ISETP.GT.U32.AND P2, PT, R2, R19, PT ;  /* 0x000000130200720c */ /* 0x000fe20003f44070 */
[----:B------:R-:W-:Y:S01]  /*6450*/  ULDC.64 UR6, c[0x0][0x218] ;  /* 0x0000860000067ab9 */ /* 0x000fe20000000a00 */
[----:B------:R-:W-:Y:S01]  /*6460*/  SEL R3, R3, RZ, !P1 ;  /* 0x000000ff03037207 */ /* 0x000fe20004800000 */
[----:B------:R-:W-:Y:S01]  /*6470*/  @!P6 IMAD.MOV R149, RZ, RZ, -R149 ;  /* 0x000000ffff95e224 */ /* 0x000fe200078e0a95 */
[----:B------:R-:W-:-:S02]  /*6480*/  ISETP.GE.AND P6, PT, R32, RZ, PT ;  /* 0x000000ff2000720c */ /* 0x000fc40003fc6270 */
[----:B------:R-:W-:Y:S01]  /*6490*/  ISETP.NE.U32.AND P1, PT, R3, RZ, PT ;  /* 0x000000ff0300720c */ /* 0x000fe20003f25070 */
[--C-:B------:R-:W-:Y:S01]  /*64a0*/  @!P4 IMAD.IADD R147, R147, 0x1, -R2.reuse ;  /* 0x000000019393c824 */ /* 0x100fe200078e0a02 */
[----:B------:R-:W-:Y:S01]  /*64b0*/  ISETP.GE.AND P4, PT, R36, RZ, PT ;  /* 0x000000ff2400720c */ /* 0x000fe20003f86270 */
[--C-:B------:R-:W-:Y:S01]  /*64c0*/  @!P3 IMAD.IADD R143, R143, 0x1, -R2.reuse ;  /* 0x000000018f8fb824 */ /* 0x100fe200078e0a02 */
[----:B------:R-:W-:Y:S01]  /*64d0*/  ISETP.GE.AND P3, PT, R22, RZ, PT ;  /* 0x000000ff1600720c */ /* 0x000fe20003f66270 */
[--C-:B------:R-:W-:Y:S01]  /*64e0*/  @!P5 IMAD.IADD R141, R141, 0x1, -R2.reuse ;  /* 0x000000018d8dd824 */ /* 0x100fe200078e0a02 */
[----:B------:R-:W-:Y:S01]  /*64f0*/  ISETP.GE.AND P5, PT, R20, RZ, PT ;  /* 0x000000ff1400720c */ /* 0x000fe20003fa6270 */
[----:B------:R-:W-:Y:S01]  /*6500*/  @!P2 IMAD.IADD R19, R19, 0x1, -R2 ;  /* 0x000000011313a824 */ /* 0x000fe200078e0a02 */
[----:B------:R-:W-:Y:S01]  /*6510*/  ISETP.GE.AND P0, PT, R34, RZ, PT ;  /* 0x000000ff2200720c */ /* 0x000fe20003f06270 */
[----:B------:R-:W3:Y:S01]  /*6520*/  LDC.64 R2, c[0x0][0x238] ;  /* 0x00008e00ff027b82 */ /* 0x000ee20000000a00 */
[----:B------:R-:W-:-:S02]  /*6530*/  ISETP.GE.AND P2, PT, R152, RZ, PT ;  /* 0x000000ff9800720c */ /* 0x000fc40003f46270 */
[----:B------:R-:W-:Y:S02]  /*6540*/  @!P6 IADD3 R145, -R145, RZ, RZ ;  /* 0x000000ff9191e210 */ /* 0x000fe40007ffe1ff */
[----:B------:R-:W-:Y:S01]  /*6550*/  ISETP.NE.AND P6, PT, R44, RZ, PT ;  /* 0x000000ff2c00720c */ /* 0x000fe20003fc5270 */
[----:B------:R-:W-:Y:S01]  /*6560*/  @!P4 IMAD.MOV R143, RZ, RZ, -R143 ;  /* 0x000000ffff8fc224 */ /* 0x000fe200078e0a8f */
[----:B------:R-:W-:Y:S01]  /*6570*/  ISETP.GE.AND P4, PT, R156, RZ, PT ;  /* 0x000000ff9c00720c */ /* 0x000fe20003f86270 */
[----:B------:R-:W-:Y:S01]  /*6580*/  @!P3 IMAD.MOV R141, RZ, RZ, -R141 ;  /* 0x000000ffff8db224 */ /* 0x000fe200078e0a8d */
[----:B------:R-:W-:Y:S01]  /*6590*/  ISETP.GE.AND P3, PT, R154, RZ, PT ;  /* 0x000000ff9a00720c */ /* 0x000fe20003f66270 */
[----:B------:R-:W-:Y:S01]  /*65a0*/  @!P5 IMAD.MOV R19, RZ, RZ, -R19 ;  /* 0x000000ffff13d224 */ /* 0x000fe200078e0a13 */
[----:B------:R-:W-:Y:S01]  /*65b0*/  ISETP.GE.AND P5, PT, R155, RZ, PT ;  /* 0x000000ff9b00720c */ /* 0x000fe20003fa6270 */
[----:B------:R-:W-:Y:S01]  /*65c0*/  @!P0 IMAD.MOV R147, RZ, RZ, -R147 ;  /* 0x000000ffff938224 */ /* 0x000fe200078e0a93 */
[----:B------:R-:W-:-:S02]  /*65d0*/  SEL R140, R26, R29, !P6 ;  /* 0x0000001d1a8c7207 */ /* 0x000fc40007000000 */
[C---:B------:R-:W-:Y:S02]  /*65e0*/  SEL R138, R26.reuse, R31, !P6 ;  /* 0x0000001f1a8a7207 */ /* 0x040fe40007000000 */
[----:B------:R-:W-:Y:S01]  /*65f0*/  SEL R136, R26, R33, !P6 ;  /* 0x000000211a887207 */ /* 0x000fe20007000000 */
[----:B------:R-:W-:Y:S01]  /*6600*/  IMAD R140, R140, UR33, RZ ;  /* 0x000000218c8c7c24 */ /* 0x000fe2000f8e02ff */
[----:B------:R-:W-:Y:S01]  /*6610*/  SEL R134, R26, R35, !P6 ;  /* 0x000000231a867207 */ /* 0x000fe20007000000 */
[----:B------:R-:W-:Y:S01]  /*6620*/  IMAD R138, R138, UR33, RZ ;  /* 0x000000218a8a7c24 */ /* 0x000fe2000f8e02ff */
[----:B------:R-:W-:Y:S01]  /*6630*/  SEL R132, R26, R37, !P6 ;  /* 0x000000251a847207 */ /* 0x000fe20007000000 */
[----:B------:R-:W-:Y:S01]  /*6640*/  IMAD R136, R136, UR33, RZ ;  /* 0x0000002188887c24 */ /* 0x000fe2000f8e02ff */
[----:B------:R-:W-:Y:S01]  /*6650*/  SEL R130, R26, R39, !P6 ;  /* 0x000000271a827207 */ /* 0x000fe20007000000 */
[----:B---3--:R-:W-:Y:S01]  /*6660*/  IMAD R44, R226, R3, RZ ;  /* 0x00000003e22c7224 */ /* 0x008fe200078e02ff */
[C---:B------:R-:W-:Y:S01]  /*6670*/  SEL R128, R26.reuse, R41, !P6 ;  /* 0x000000291a807207 */ /* 0x040fe20007000000 */
[----:B------:R-:W-:Y:S01]  /*6680*/  IMAD.MOV.U32 R3, RZ, RZ, R0 ;  /* 0x000000ffff037224 */ /* 0x000fe200078e0000 */
[----:B------:R-:W-:Y:S01]  /*6690*/  SEL R126, R26, R43, !P6 ;  /* 0x0000002b1a7e7207 */ /* 0x000fe20007000000 */
[----:B------:R-:W-:Y:S01]  /*66a0*/  IMAD R134, R134, UR33, RZ ;  /* 0x0000002186867c24 */ /* 0x000fe2000f8e02ff */
[C---:B------:R-:W-:Y:S01]  /*66b0*/  SEL R124, R26.reuse, R45, !P6 ;  /* 0x0000002d1a7c7207 */ /* 0x040fe20007000000 */
[----:B------:R-:W-:Y:S01]  /*66c0*/  @!P2 IMAD.MOV R3, RZ, RZ, -R3 ;  /* 0x000000ffff03a224 */ /* 0x000fe200078e0a03 */
[----:B------:R-:W-:Y:S01]  /*66d0*/  SEL R122, R26, R47, !P6 ;  /* 0x0000002f1a7a7207 */ /* 0x000fe20007000000 */
[----:B------:R-:W-:Y:S01]  /*66e0*/  IMAD R132, R132, UR33, RZ ;  /* 0x0000002184847c24 */ /* 0x000fe2000f8e02ff */
        /* <DEDUP_REMOVED lines=44> */
[C---:B------:R-:W-:Y:S01]  /*69b0*/  SEL R33, R26.reuse, R14, !P6 ;  /* 0x0000000e1a217207 */ /* 0x040fe20007000000 */
[----:B------:R-:W-:Y:S01]  /*69c0*/  ULDC UR34, c[0x0][0x240] ;  /* 0x0000900000227ab9 */ /* 0x000fe20000000800 */
        /* <DEDUP_REMOVED lines=11> */
[----:B------:R-:W-:Y:S01]  /*6a80*/  IMAD R139, R139, UR31, RZ ;  /* 0x0000001f8b8b7c24 */ /* 0x000fe2000f8e02ff */
        /* <DEDUP_REMOVED lines=54> */
[----:B------:R-:W-:Y:S01]  /*6df0*/  SEL R82, R26, R179, !P6 ;  /* 0x000000b31a527207 */ /* 0x000fe20007000000 */
        /* <DEDUP_REMOVED lines=23> */
[C---:B------:R-:W-:Y:S01]  /*6f70*/  SEL R70, R26.reuse, R203, !P6 ;  /* 0x000000cb1a467207 */ /* 0x040fe20007000000 */
[----:B------:R-:W-:Y:S01]  /*6f80*/  ULDC UR33, c[0x0][0x240] ;  /* 0x0000900000217ab9 */ /* 0x000fe20000000800 */
        /* <DEDUP_REMOVED lines=10> */
[----:B------:R-:W-:Y:S01]  /*7030*/  SEL R64, R26, R215, !P6 ;  /* 0x000000d71a407207 */ /* 0x000fe20007000000 */
[----:B------:R-:W-:Y:S01]  /*7040*/  IMAD R68, R68, UR35, RZ ;  /* 0x0000002344447c24 */ /* 0x000fe2000f8e02ff */
[C---:B------:R-:W-:Y:S01]  /*7050*/  SEL R63, R26.reuse, R217, !P6 ;  /* 0x000000d91a3f7207 */ /* 0x040fe20007000000 */
[----:B------:R-:W-:Y:S01]  /*7060*/  ULDC UR37, c[0x0][0x240] ;  /* 0x0000900000257ab9 */ /* 0x000fe20000000800 */
        /* <DEDUP_REMOVED lines=28> */
[C---:B------:R-:W-:Y:S01]  /*7230*/  SEL R47, R26.reuse, R247, !P6 ;  /* 0x000000f71a2f7207 */ /* 0x040fe20007000000 */
[----:B------:R-:W-:Y:S01]  /*7240*/  ULDC UR47, c[0x0][0x240] ;  /* 0x00009000002f7ab9 */ /* 0x000fe20000000800 */
[----:B------:R-:W-:Y:S01]  /*7250*/  SEL R45, R26, R249, !P6 ;  /* 0x000000f91a2d7207 */ /* 0x000fe20007000000 */
[----:B------:R-:W-:Y:S01]  /*7260*/  IMAD R58, R58, UR45, RZ ;  /* 0x0000002d3a3a7c24 */ /* 0x000fe2000f8e02ff */
[C---:B------:R-:W-:Y:S01]  /*7270*/  SEL R43, R26.reuse, R251, !P6 ;  /* 0x000000fb1a2b7207 */ /* 0x040fe20007000000 */
[----:B------:R-:W-:Y:S01]  /*7280*/  ULDC UR48, c[0x0][0x240] ;  /* 0x0000900000307ab9 */ /* 0x000fe20000000800 */
        /* <DEDUP_REMOVED lines=47> */
[----:B------:R-:W-:Y:S01]  /*7580*/  IMAD.MOV.U32 R141, RZ, RZ, R11 ;  /* 0x000000ffff8d7224 */ /* 0x000fe200078e000b */
[----:B------:R-:W-:Y:S01]  /*7590*/  SEL R26, R26, R19, !P6 ;  /* 0x000000131a1a7207 */ /* 0x000fe20007000000 */
[----:B------:R-:W-:Y:S01]  /*75a0*/  IMAD.MOV.U32 R19, RZ, RZ, R9 ;  /* 0x000000ffff137224 */ /* 0x000fe200078e0009 */
[----:B------:R-:W-:Y:S01]  /*75b0*/  ISETP.NE.AND P0, PT, R42, RZ, PT ;  /* 0x000000ff2a00720c */ /* 0x000fe20003f05270 */
[----:B------:R-:W-:Y:S01]  /*75c0*/  @!P5 IMAD.MOV R141, RZ, RZ, -R141 ;  /* 0x000000ffff8dd224 */ /* 0x000fe200078e0a8d */
[----:B------:R-:W-:Y:S01]  /*75d0*/  LOP3.LUT R42, RZ, R42, RZ, 0x33, !PT ;  /* 0x0000002aff2a7212 */ /* 0x000fe200078e33ff */
[----:B------:R-:W-:Y:S01]  /*75e0*/  @!P4 IMAD.MOV R19, RZ, RZ, -R19 ;  /* 0x000000ffff13c224 */ /* 0x000fe200078e0a13 */
[----:B------:R-:W-:Y:S01]  /*75f0*/  @!P3 IADD3 R7, -R7, RZ, RZ ;  /* 0x000000ff0707b210 */ /* 0x000fe20007ffe1ff */
[----:B------:R-:W-:Y:S01]  /*7600*/  ULDC UR59, c[0x0][0x240] ;  /* 0x00009000003b7ab9 */ /* 0x000fe20000000800 */
[----:B------:R-:W-:Y:S01]  /*7610*/  LEA R0, P2, R44, UR6, 0x2 ;  /* 0x000000062c007c11 */ /* 0x000fe2000f8410ff */
[----:B------:R-:W-:Y:S01]  /*7620*/  ULDC UR6, c[0x0][0x240] ;  /* 0x0000900000067ab9 */ /* 0x000fe20000000800 */
[C---:B------:R-:W-:Y:S01]  /*7630*/  SEL R9, R42.reuse, R7, !P0 ;  /* 0x000000072a097207 */ /* 0x040fe20004000000 */
[----:B------:R-:W-:Y:S01]  /*7640*/  IMAD R97, R97, UR6, RZ ;  /* 0x0000000661617c24 */ /* 0x000fe2000f8e02ff */
[C---:B------:R-:W-:Y:S01]  /*7650*/  SEL R7, R42.reuse, R19, !P0 ;  /* 0x000000132a077207 */ /* 0x040fe20004000000 */
[----:B------:R-:W-:Y:S01]  /*7660*/  IMAD R43, R43, UR57, RZ ;  /* 0x000000392b2b7c24 */ /* 0x000fe2000f8e02ff */
[C---:B------:R-:W-:Y:S01]  /*7670*/  SEL R11, R42.reuse, R3, !P0 ;  /* 0x000000032a0b7207 */ /* 0x040fe20004000000 */
[----:B------:R-:W-:Y:S01]  /*7680*/  ULDC UR60, c[0x0][0x240] ;  /* 0x00009000003c7ab9 */ /* 0x000fe20000000800 */
[----:B------:R-:W-:Y:S01]  /*7690*/  SEL R19, R42, R141, !P0 ;  /* 0x0000008d2a137207 */ /* 0x000fe20004000000 */
[----:B------:R-:W-:Y:S01]  /*76a0*/  IMAD R37, R37, UR5, RZ ;  /* 0x0000000525257c24 */ /* 0x000fe2000f8e02ff */
[----:B------:R-:W-:Y:S01]  /*76b0*/  LEA.HI.X.SX32 R3, R44, UR7, 0x2, P2 ;  /* 0x000000072c037c11 */ /* 0x000fe200090f16ff */
[----:B------:R-:W-:Y:S01]  /*76c0*/  ULDC UR7, c[0x0][0x240] ;  /* 0x0000900000077ab9 */ /* 0x000fe20000000800 */
[-C--:B------:R-:W-:Y:S01]  /*76d0*/  LEA R216, P0, R140, R0.reuse, 0x2 ;  /* 0x000000008cd87211 */ /* 0x080fe200078010ff */
[----:B------:R-:W-:Y:S01]  /*76e0*/  IMAD R96, R96, UR7, RZ ;  /* 0x0000000760607c24 */ /* 0x000fe2000f8e02ff */
[-C--:B-1----:R-:W-:Y:S01]  /*76f0*/  LEA R154, P5, R139, R0.reuse, 0x2 ;  /* 0x000000008b9a7211 */ /* 0x082fe200078a10ff */
[----:B------:R-:W-:Y:S01]  /*7700*/  ULDC UR61, c[0x0][0x240] ;  /* 0x00009000003d7ab9 */ /* 0x000fe20000000800 */
[-C--:B------:R-:W-:Y:S01]  /*7710*/  LEA.HI.X.SX32 R217, R140, R3.reuse, 0x2, P0 ;  /* 0x000000038cd97211 */ /* 0x080fe200000f16ff */
[----:B------:R-:W-:Y:S01]  /*7720*/  ULDC UR7, c[0x0][0x240] ;  /* 0x0000900000077ab9 */ /* 0x000fe20000000800 */
[-C--:B------:R-:W-:Y:S01]  /*7730*/  LEA R214, P0, R138, R0.reuse, 0x2 ;  /* 0x000000008ad67211 */ /* 0x080fe200078010ff */
[----:B------:R-:W-:Y:S01]  /*7740*/  IMAD R40, R40, UR59, RZ ;  /* 0x0000003b28287c24 */ /* 0x000fe2000f8e02ff */
[-C--:B------:R-:W-:Y:S01]  /*7750*/  LEA R210, P3, R136, R0.reuse, 0x2 ;  /* 0x0000000088d27211 */ /* 0x080fe200078610ff */
[----:B------:R-:W-:Y:S01]  /*7760*/  IMAD R39, R39, UR60, RZ ;  /* 0x0000003c27277c24 */ /* 0x000fe2000f8e02ff */
[-C--:B------:R-:W-:Y:S01]  /*7770*/  LEA R208, P4, R135, R0.reuse, 0x2 ;  /* 0x0000000087d07211 */ /* 0x080fe200078810ff */
        /* <DEDUP_REMOVED lines=11> */
[-C--:B------:R-:W-:Y:S01]  /*7830*/  LEA.HI.X.SX32 R211, R136, R3.reuse, 0x2, P3 ;  /* 0x0000000388d37211 */ /* 0x080fe200018f16ff */
[----:B------:R-:W-:Y:S01]  /*7840*/  IMAD R35, R35, UR6, RZ ;  /* 0x0000000623237c24 */ /* 0x000fe2000f8e02ff */
[-C--:B------:R-:W-:Y:S01]  /*7850*/  LEA R202, P0, R132, R0.reuse, 0x2 ;  /* 0x0000000084ca7211 */ /* 0x080fe200078010ff */
[----:B------:R-:W-:Y:S01]  /*7860*/  STL.64 [R1+0x1cc8], R214 ;  /* 0x001cc8d601007387 */ /* 0x000fe20000100a00 */
[-C--:B------:R-:W-:Y:S01]  /*7870*/  LEA R198, P3, R130, R0.reuse, 0x2 ;  /* 0x0000000082c67211 */ /* 0x080fe200078610ff */
[----:B------:R-:W-:Y:S01]  /*7880*/  IMAD R25, R25, UR11, RZ ;  /* 0x0000000b19197c24 */ /* 0x000fe2000f8e02ff */
[-C--:B------:R-:W-:Y:S01]  /*7890*/  LEA.HI.X.SX32 R209, R135, R3.reuse, 0x2, P4 ;  /* 0x0000000387d17211 */ /* 0x080fe200020f16ff */
[----:B------:R-:W-:Y:S01]  /*78a0*/  STL.64 [R1+0x858], R154 ;  /* 0x0008589a01007387 */ /* 0x000fe20000100a00 */
[-C--:B------:R-:W-:Y:S01]  /*78b0*/  LEA.HI.X.SX32 R213, R137, R3.reuse, 0x2, P2 ;  /* 0x0000000389d57211 */ /* 0x080fe200010f16ff */
[----:B------:R-:W-:Y:S01]  /*78c0*/  ULDC UR13, c[0x0][0x240] ;  /* 0x00009000000d7ab9 */ /* 0x000fe20000000800 */
[-C--:B------:R-:W-:Y:S01]  /*78d0*/  LEA R196, P4, R129, R0.reuse, 0x2 ;  /* 0x0000000081c47211 */ /* 0x080fe200078810ff */
[----:B------:R-:W-:Y:S01]  /*78e0*/  STL.64 [R1+0x1b30], R154 ;  /* 0x001b309a01007387 */ /* 0x000fe20000100a00 */
[-C--:B------:R-:W-:Y:S01]  /*78f0*/  LEA.HI.X.SX32 R207, R134, R3.reuse, 0x2, P5 ;  /* 0x0000000386cf7211 */ /* 0x080fe200028f16ff */
[----:B------:R-:W-:Y:S01]  /*7900*/  ULDC UR10, c[0x0][0x240] ;  /* 0x00009000000a7ab9 */ /* 0x000fe20000000800 */
[-C--:B------:R-:W-:Y:S01]  /*7910*/  LEA.HI.X.SX32 R205, R133, R3.reuse, 0x2, P6 ;  /* 0x0000000385cd7211 */ /* 0x080fe200030f16ff */
[----:B------:R-:W-:Y:S01]  /*7920*/  STL.64 [R1+0x1c50], R212 ;  /* 0x001c50d401007387 */ /* 0x000fe20000100a00 */
[-C--:B------:R-:W-:Y:S01]  /*7930*/  LEA R200, P2, R131, R0.reuse, 0x2 ;  /* 0x0000000083c87211 */ /* 0x080fe200078410ff */
        /* <DEDUP_REMOVED lines=20> */
[----:B------:R-:W-:Y:S01]  /*7a80*/  IMAD R27, R27, UR10, RZ ;  /* 0x0000000a1b1b7c24 */ /* 0x000fe2000f8e02ff */
[-C--:B------:R-:W-:Y:S01]  /*7a90*/  LEA.HI.X.SX32 R193, R127, R3.reuse, 0x2, P6 ;  /* 0x000000037fc17211 */ /* 0x080fe200030f16ff */
[----:B------:R-:W-:Y:S01]  /*7aa0*/  STL.64 [R1+0x1c48], R196 ;  /* 0x001c48c401007387 */ /* 0x000fe20000100a00 */
[-C--:B------:R-:W-:Y:S01]  /*7ab0*/  LEA R188, P2, R125, R0.reuse, 0x2 ;  /* 0x000000007dbc7211 */ /* 0x080fe200078410ff */
[----:B------:R-:W-:Y:S01]  /*7ac0*/  ULDC UR15, c[0x0][0x240] ;  /* 0x00009000000f7ab9 */ /* 0x000fe20000000800 */
[-C--:B------:R-:W-:Y:S01]  /*7ad0*/  LEA R182, P5, R122, R0.reuse, 0x2 ;  /* 0x000000007ab67211 */ /* 0x080fe200078a10ff */
[----:B------:R-:W-:Y:S01]  /*7ae0*/  STL.64 [R1+0x1bb8], R194 ;  /* 0x001bb8c201007387 */ /* 0x000fe20000100a00 */
[-C--:B------:R-:W-:Y:S01]  /*7af0*/  LEA R180, P6, R121, R0.reuse, 0x2 ;  /* 0x0000000079b47211 */ /* 0x080fe200078c10ff */
[----:B------:R-:W-:Y:S01]  /*7b00*/  IMAD R14, R14, UR17, RZ ;  /* 0x000000110e0e7c24 */ /* 0x000fe2000f8e02ff */
[-C--:B------:R-:W-:Y:S01]  /*7b10*/  LEA.HI.X.SX32 R191, R126, R3.reuse, 0x2, P0 ;  /* 0x000000037ebf7211 */ /* 0x080fe200000f16ff */
[----:B------:R-:W-:Y:S01]  /*7b20*/  ULDC UR14, c[0x0][0x240] ;  /* 0x00009000000e7ab9 */ /* 0x000fe20000000800 */
[-C--:B------:R-:W-:Y:S01]  /*7b30*/  LEA.HI.X.SX32 R187, R124, R3.reuse, 0x2, P3 ;  /* 0x000000037cbb7211 */ /* 0x080fe200018f16ff */
[----:B------:R-:W-:Y:S01]  /*7b40*/  ULDC UR19, c[0x0][0x240] ;  /* 0x0000900000137ab9 */ /* 0x000fe20000000800 */
[-C--:B------:R-:W-:Y:S01]  /*7b50*/  LEA R178, P0, R120, R0.reuse, 0x2 ;  /* 0x0000000078b27211 */ /* 0x080fe200078010ff */
[----:B------:R-:W-:Y:S01]  /*7b60*/  IMAD R22, R22, UR12, RZ ;  /* 0x0000000c16167c24 */ /* 0x000fe2000f8e02ff */
[-C--:B------:R-:W-:Y:S01]  /*7b70*/  LEA R174, P3, R118, R0.reuse, 0x2 ;  /* 0x0000000076ae7211 */ /* 0x080fe200078610ff */
[----:B------:R-:W-:Y:S01]  /*7b80*/  IMAD R16, R16, UR15, RZ ;  /* 0x0000000f10107c24 */ /* 0x000fe2000f8e02ff */
[-C--:B------:R-:W-:Y:S01]  /*7b90*/  LEA.HI.X.SX32 R185, R123, R3.reuse, 0x2, P4 ;  /* 0x000000037bb97211 */ /* 0x080fe200020f16ff */
[----:B------:R-:W-:Y:S01]  /*7ba0*/  ULDC UR23, c[0x0][0x240] ;  /* 0x0000900000177ab9 */ /* 0x000fe20000000800 */
[-C--:B------:R-:W-:Y:S01]  /*7bb0*/  LEA.HI.X.SX32 R189, R125, R3.reuse, 0x2, P2 ;  /* 0x000000037dbd7211 */ /* 0x080fe200010f16ff */
[----:B------:R-:W-:Y:S01]  /*7bc0*/  IMAD R18, R18, UR14, RZ ;  /* 0x0000000e12127c24 */ /* 0x000fe2000f8e02ff */
        /* <DEDUP_REMOVED lines=10> */
[-C--:B------:R-:W-:Y:S01]  /*7c70*/  LEA R168, P6, R115, R0.reuse, 0x2 ;  /* 0x0000000073a87211 */ /* 0x080fe200078c10ff */
[----:B------:R-:W-:Y:S01]  /*7c80*/  STL.64 [R1+0x1cb8], R182 ;  /* 0x001cb8b601007387 */ /* 0x000fe20000100a00 */
[-C--:B------:R-:W-:Y:S01]  /*7c90*/  LEA.HI.X.SX32 R179, R120, R3.reuse, 0x2, P0 ;  /* 0x0000000378b37211 */ /* 0x080fe200000f16ff */
[----:B------:R-:W-:Y:S01]  /*7ca0*/  ULDC UR16, c[0x0][0x240] ;  /* 0x0000900000107ab9 */ /* 0x000fe20000000800 */
[-C--:B------:R-:W-:Y:S01]  /*7cb0*/  LEA.HI.X.SX32 R175, R118, R3.reuse, 0x2, P3 ;  /* 0x0000000376af7211 */ /* 0x080fe200018f16ff */
[----:B------:R-:W-:Y:S01]  /*7cc0*/  STL.64 [R1+0x1c40], R180 ;  /* 0x001c40b401007387 */ /* 0x000fe20000100a00 */
[-C--:B------:R-:W-:Y:S01]  /*7cd0*/  LEA R166, P0, R114, R0.reuse, 0x2 ;  /* 0x0000000072a67211 */ /* 0x080fe200078010ff */
[----:B------:R-:W1:Y:S01]  /*7ce0*/  LDC R44, c[0x0][0x230] ;  /* 0x00008c00ff2c7b82 */ /* 0x000e620000000800 */
[-C--:B------:R-:W-:Y:S01]  /*7cf0*/  LEA R162, P3, R112, R0.reuse, 0x2 ;  /* 0x0000000070a27211 */ /* 0x080fe200078610ff */
[----:B------:R-:W-:Y:S01]  /*7d00*/  STL.64 [R1+0x1bc8], R178 ;  /* 0x001bc8b201007387 */ /* 0x000fe20000100a00 */
[-C--:B------:R-:W-:Y:S01]  /*7d10*/  LEA.HI.X.SX32 R173, R117, R3.reuse, 0x2, P4 ;  /* 0x0000000375ad7211 */ /* 0x080fe200020f16ff */
[----:B------:R-:W-:Y:S01]  /*7d20*/  ULDC UR25, c[0x0][0x240] ;  /* 0x0000900000197ab9 */ /* 0x000fe20000000800 */
[-C--:B------:R-:W-:Y:S01]  /*7d30*/  LEA.HI.X.SX32 R177, R119, R3.reuse, 0x2, P2 ;  /* 0x0000000377b17211 */ /* 0x080fe200010f16ff */
[----:B------:R-:W-:Y:S01]  /*7d40*/  IMAD R6, R6, UR21, RZ ;  /* 0x0000001506067c24 */ /* 0x000fe2000f8e02ff */
[-C--:B------:R-:W-:Y:S01]  /*7d50*/  LEA R160, P4, R111, R0.reuse, 0x2 ;  /* 0x000000006fa07211 */ /* 0x080fe200078810ff */
[----:B------:R-:W-:Y:S01]  /*7d60*/  STL.64 [R1+0x1c68], R172 ;  /* 0x001c68ac01007387 */ /* 0x000fe20000100a00 */
[-C--:B------:R-:W-:Y:S01]  /*7d70*/  LEA.HI.X.SX32 R171, R116, R3.reuse, 0x2, P5 ;  /* 0x0000000374ab7211 */ /* 0x080fe200028f16ff */
[----:B------:R-:W-:Y:S01]  /*7d80*/  IMAD R15, R15, UR16, RZ ;  /* 0x000000100f0f7c24 */ /* 0x000fe2000f8e02ff */
[-C--:B------:R-:W-:Y:S01]  /*7d90*/  LEA.HI.X.SX32 R169, R115, R3.reuse, 0x2, P6 ;  /* 0x0000000373a97211 */ /* 0x080fe200030f16ff */
[----:B------:R-:W-:Y:S01]  /*7da0*/  IMAD R17, R17, UR25, RZ ;  /* 0x0000001911117c24 */ /* 0x000fe2000f8e02ff */
[-C--:B------:R-:W-:Y:S01]  /*7db0*/  LEA R164, P2, R113, R0.reuse, 0x2 ;  /* 0x0000000071a47211 */ /* 0x080fe200078410ff */
[----:B------:R-:W-:Y:S01]  /*7dc0*/  STL.64 [R1+0x1bd0], R170 ;  /* 0x001bd0aa01007387 */ /* 0x000fe20000100a00 */
[-C--:B------:R-:W-:Y:S01]  /*7dd0*/  LEA R158, P5, R110, R0.reuse, 0x2 ;  /* 0x000000006e9e7211 */ /* 0x080fe200078a10ff */
[----:B------:R-:W-:Y:S01]  /*7de0*/  ULDC UR18, c[0x0][0x240] ;  /* 0x0000900000127ab9 */ /* 0x000fe20000000800 */
[-C--:B------:R-:W-:Y:S01]  /*7df0*/  LEA R150, P6, R109, R0.reuse, 0x2 ;  /* 0x000000006d967211 */ /* 0x080fe200078c10ff */
[----:B------:R-:W-:Y:S01]  /*7e00*/  ULDC UR20, c[0x0][0x240] ;  /* 0x0000900000147ab9 */ /* 0x000fe20000000800 */
[-C--:B------:R-:W-:Y:S01]  /*7e10*/  LEA.HI.X.SX32 R167, R114, R3.reuse, 0x2, P0 ;  /* 0x0000000372a77211 */ /* 0x080fe200000f16ff */
[----:B------:R-:W-:Y:S01]  /*7e20*/  ULDC UR22, c[0x0][0x240] ;  /* 0x0000900000167ab9 */ /* 0x000fe20000000800 */
[-C--:B------:R-:W-:Y:S01]  /*7e30*/  LEA.HI.X.SX32 R163, R112, R3.reuse, 0x2, P3 ;  /* 0x0000000370a37211 */ /* 0x080fe200018f16ff */
[----:B------:R-:W-:Y:S01]  /*7e40*/  ULDC UR31, c[0x0][0x240] ;  /* 0x00009000001f7ab9 */ /* 0x000fe20000000800 */
[-C--:B------:R-:W-:Y:S01]  /*7e50*/  LEA R148, P0, R108, R0.reuse, 0x2 ;  /* 0x000000006c947211 */ /* 0x080fe200078010ff */
[----:B------:R-:W-:Y:S01]  /*7e60*/  STL.64 [R1+0x1cb0], R166 ;  /* 0x001cb0a601007387 */ /* 0x000fe20000100a00 */
[-C--:B------:R-:W-:Y:S01]  /*7e70*/  LEA R144, P3, R106, R0.reuse, 0x2 ;  /* 0x000000006a907211 */ /* 0x080fe200078610ff */
[----:B------:R-:W-:Y:S01]  /*7e80*/  IMAD R12, R12, UR18, RZ ;  /* 0x000000120c0c7c24 */ /* 0x000fe2000f8e02ff */
[-C--:B------:R-:W-:Y:S01]  /*7e90*/  LEA.HI.X.SX32 R161, R111, R3.reuse, 0x2, P4 ;  /* 0x000000036fa17211 */ /* 0x080fe200020f16ff */
[----:B------:R-:W-:Y:S01]  /*7ea0*/  IMAD R8, R8, UR20, RZ ;  /* 0x0000001408087c24 */ /* 0x000fe2000f8e02ff */
[-C--:B------:R-:W-:Y:S01]  /*7eb0*/  LEA.HI.X.SX32 R165, R113, R3.reuse, 0x2, P2 ;  /* 0x0000000371a57211 */ /* 0x080fe200010f16ff */
[----:B------:R-:W-:Y:S01]  /*7ec0*/  IMAD R4, R4, UR22, RZ ;  /* 0x0000001604047c24 */ /* 0x000fe2000f8e02ff */
[-C--:B------:R-:W-:Y:S01]  /*7ed0*/  LEA R142, P4, R105, R0.reuse, 0x2 ;  /* 0x00000000698e7211 */ /* 0x080fe200078810ff */
[----:B------:R-:W-:Y:S01]  /*7ee0*/  IMAD R30, R30, UR31, RZ ;  /* 0x0000001f1e1e7c24 */ /* 0x000fe2000f8e02ff */
[-C--:B------:R-:W-:Y:S01]  /*7ef0*/  LEA.HI.X.SX32 R159, R110, R3.reuse, 0x2, P5 ;  /* 0x000000036e9f7211 */ /* 0x080fe200028f16ff */
[----:B------:R-:W-:Y:S01]  /*7f00*/  STL.64 [R1+0x1c38], R164 ;  /* 0x001c38a401007387 */ /* 0x000fe20000100a00 */
[-C--:B------:R-:W-:Y:S01]  /*7f10*/  LEA.HI.X.SX32 R151, R109, R3.reuse, 0x2, P6 ;  /* 0x000000036d977211 */ /* 0x080fe200030f16ff */
[----:B------:R-:W3:Y:S01]  /*7f20*/  S2UR UR6, SR_CgaCtaId ;  /* 0x00000000000679c3 */ /* 0x000ee20000008800 */
[-C--:B------:R-:W-:Y:S01]  /*7f30*/  LEA R146, P2, R107, R0.reuse, 0x2 ;  /* 0x000000006b927211 */ /* 0x080fe200078410ff */
[----:B------:R-:W-:Y:S01]  /*7f40*/  STL.64 [R1+0x1bd8], R162 ;  /* 0x001bd8a201007387 */ /* 0x000fe20000100a00 */
[-C--:B------:R-:W-:Y:S01]  /*7f50*/  LEA R140, P5, R104, R0.reuse, 0x2 ;  /* 0x00000000688c7211 */ /* 0x080fe200078a10ff */
[----:B------:R-:W-:Y:S01]  /*7f60*/  ULDC UR24, c[0x0][0x240] ;  /* 0x0000900000187ab9 */ /* 0x000fe20000000800 */
[-C--:B------:R-:W-:Y:S01]  /*7f70*/  LEA R138, P6, R103, R0.reuse, 0x2 ;  /* 0x00000000678a7211 */ /* 0x080fe200078c10ff */
[----:B------:R-:W-:Y:S01]  /*7f80*/  STL.64 [R1+0x1c70], R150 ;  /* 0x001c709601007387 */ /* 0x000fe20000100a00 */
[-C--:B------:R-:W-:Y:S01]  /*7f90*/  LEA.HI.X.SX32 R149, R108, R3.reuse, 0x2, P0 ;  /* 0x000000036c957211 */ /* 0x080fe200000f16ff */
[----:B------:R-:W4:Y:S01]  /*7fa0*/  LDC R42, c[0x0][0x230] ;  /* 0x00008c00ff2a7b82 */ /* 0x000f220000000800 */
[-C--:B------:R-:W-:Y:S01]  /*7fb0*/  LEA.HI.X.SX32 R145, R106, R3.reuse, 0x2, P3 ;  /* 0x000000036a917211 */ /* 0x080fe200018f16ff */
[----:B------:R-:W-:Y:S01]  /*7fc0*/  ULDC UR26, c[0x0][0x240] ;  /* 0x00009000001a7ab9 */ /* 0x000fe20000000800 */
[-C--:B------:R-:W-:Y:S01]  /*7fd0*/  LEA R136, P0, R102, R0.reuse, 0x2 ;  /* 0x0000000066887211 */ /* 0x080fe200078010ff */
[----:B------:R-:W-:Y:S01]  /*7fe0*/  STL.64 [R1+0x1be0], R148 ;  /* 0x001be09401007387 */ /* 0x000fe20000100a00 */
[-C--:B------:R-:W-:Y:S01]  /*7ff0*/  LEA R132, P3, R100, R0.reuse, 0x2 ;  /* 0x0000000064847211 */ /* 0x080fe200078610ff */
[----:B------:R-:W-:Y:S01]  /*8000*/  ULDC UR27, c[0x0][0x240] ;  /* 0x00009000001b7ab9 */ /* 0x000fe20000000800 */
        /* <DEDUP_REMOVED lines=21> */
[----:B------:R-:W-:Y:S01]  /*8160*/  ULDC UR30, c[0x0][0x240] ;  /* 0x00009000001e7ab9 */ /* 0x000fe20000000800 */
[-C--:B------:R-:W-:Y:S01]  /*8170*/  LEA R120, P3, R94, R0.reuse, 0x2 ;  /* 0x000000005e787211 */ /* 0x080fe200078610ff */
[----:B------:R-:W-:Y:S01]  /*8180*/  ULDC UR32, c[0x0][0x240] ;  /* 0x0000900000207ab9 */ /* 0x000fe20000000800 */
[-C--:B------:R-:W-:Y:S01]  /*8190*/  LEA.HI.X.SX32 R131, R99, R3.reuse, 0x2, P4 ;  /* 0x0000000363837211 */ /* 0x080fe200020f16ff */
[----:B------:R-:W-:Y:S01]  /*81a0*/  ULDC UR33, c[0x0][0x240] ;  /* 0x0000900000217ab9 */ /* 0x000fe20000000800 */
[-C--:B------:R-:W-:Y:S01]  /*81b0*/  LEA.HI.X.SX32 R135, R101, R3.reuse, 0x2, P2 ;  /* 0x0000000365877211 */ /* 0x080fe200010f16ff */
[----:B------:R-:W-:Y:S01]  /*81c0*/  IMAD R36, R36, UR28, RZ ;  /* 0x0000001c24247c24 */ /* 0x000fe2000f8e02ff */
[-C--:B------:R-:W-:Y:S01]  /*81d0*/  LEA R118, P4, R93, R0.reuse, 0x2 ;  /* 0x000000005d767211 */ /* 0x080fe200078810ff */
[----:B------:R-:W-:Y:S01]  /*81e0*/  ULDC.64 UR8, c[0x0][0x210] ;  /* 0x0000840000087ab9 */ /* 0x000fe20000000a00 */
[-C--:B------:R-:W-:Y:S01]  /*81f0*/  LEA.HI.X.SX32 R129, R98, R3.reuse, 0x2, P5 ;  /* 0x0000000362817211 */ /* 0x080fe200028f16ff */
[----:B------:R-:W-:Y:S01]  /*8200*/  STL.64 [R1+0x1c78], R134 ;  /* 0x001c788601007387 */ /* 0x000fe20000100a00 */
[-C--:B------:R-:W-:Y:S01]  /*8210*/  LEA.HI.X.SX32 R127, R97, R3.reuse, 0x2, P6 ;  /* 0x00000003617f7211 */ /* 0x080fe200030f16ff */
[----:B------:R-:W-:Y:S01]  /*8220*/  IMAD R34, R34, UR29, RZ ;  /* 0x0000001d22227c24 */ /* 0x000fe2000f8e02ff */
[-C--:B------:R-:W-:Y:S01]  /*8230*/  LEA R122, P2, R95, R0.reuse, 0x2 ;  /* 0x000000005f7a7211 */ /* 0x080fe200078410ff */
[----:B------:R-:W-:Y:S01]  /*8240*/  STL.64 [R1+0x1bf0], R132 ;  /* 0x001bf08401007387 */ /* 0x000fe20000100a00 */
[-C--:B------:R-:W-:Y:S01]  /*8250*/  LEA R116, P5, R92, R0.reuse, 0x2 ;  /* 0x000000005c747211 */ /* 0x080fe200078a10ff */
[----:B------:R-:W-:Y:S01]  /*8260*/  IMAD R32, R32, UR30, RZ ;  /* 0x0000001e20207c24 */ /* 0x000fe2000f8e02ff */
[-C--:B------:R-:W-:Y:S01]  /*8270*/  LEA R114, P6, R91, R0.reuse, 0x2 ;  /* 0x000000005b727211 */ /* 0x080fe200078c10ff */
[----:B------:R-:W-:Y:S01]  /*8280*/  STL.64 [R1+0x1ca0], R128 ;  /* 0x001ca08001007387 */ /* 0x000fe20000100a00 */
[-C--:B------:R-:W-:Y:S01]  /*8290*/  LEA.HI.X.SX32 R125, R96, R3.reuse, 0x2, P0 ;  /* 0x00000003607d7211 */ /* 0x080fe200000f16ff */
[----:B------:R-:W-:Y:S01]  /*82a0*/  IMAD R28, R28, UR32, RZ ;  /* 0x000000201c1c7c24 */ /* 0x000fe2000f8e02ff */
[-C--:B------:R-:W-:Y:S01]  /*82b0*/  LEA.HI.X.SX32 R121, R94, R3.reuse, 0x2, P3 ;  /* 0x000000035e797211 */ /* 0x080fe200018f16ff */
[----:B------:R-:W-:Y:S01]  /*82c0*/  STL.64 [R1+0x1c28], R126 ;  /* 0x001c287e01007387 */ /* 0x000fe20000100a00 */
[-C--:B------:R-:W-:Y:S01]  /*82d0*/  LEA R112, P0, R90, R0.reuse, 0x2 ;  /* 0x000000005a707211 */ /* 0x080fe200078010ff */
[----:B------:R-:W-:Y:S01]  /*82e0*/  IMAD R26, R26, UR33, RZ ;  /* 0x000000211a1a7c24 */ /* 0x000fe2000f8e02ff */
[-C--:B------:R-:W-:Y:S01]  /*82f0*/  LEA R108, P3, R88, R0.reuse, 0x2 ;  /* 0x00000000586c7211 */ /* 0x080fe200078610ff */
[----:B------:R-:W-:Y:S01]  /*8300*/  STL.64 [R1+0x1bf8], R124 ;  /* 0x001bf87c01007387 */ /* 0x000fe20000100a00 */
[-C--:B------:R-:W-:Y:S01]  /*8310*/  LEA.HI.X.SX32 R119, R93, R3.reuse, 0x2, P4 ;  /* 0x000000035d777211 */ /* 0x080fe200020f16ff */
[----:B-1----:R-:W-:Y:S01]  /*8320*/  VIADD R44, R44, 0xffffffff ;  /* 0xffffffff2c2c7836 */ /* 0x002fe20000000000 */
[-C--:B------:R-:W-:Y:S01]  /*8330*/  LEA.HI.X.SX32 R123, R95, R3.reuse, 0x2, P2 ;  /* 0x000000035f7b7211 */ /* 0x080fe200010f16ff */
[----:B----4-:R-:W-:Y:S01]  /*8340*/  VIADD R42, R42, 0xfffffffe ;  /* 0xfffffffe2a2a7836 */ /* 0x010fe20000000000 */
[----:B------:R-:W-:Y:S01]  /*8350*/  LEA R106, P4, R87, R0, 0x2 ;  /* 0x00000000576a7211 */ /* 0x000fe200078810ff */
[----:B------:R-:W-:Y:S01]  /*8360*/  STL.64 [R1+0x1c80], R118 ;  /* 0x001c807601007387 */ /* 0x000fe20000100a00 */
[-C--:B------:R-:W-:Y:S01]  /*8370*/  LEA.HI.X.SX32 R117, R92, R3.reuse, 0x2, P5 ;  /* 0x000000035c757211 */ /* 0x080fe200028f16ff */
[----:B------:R-:W1:Y:S01]  /*8380*/  LDC R153, c[0x0][0x230] ;  /* 0x00008c00ff997b82 */ /* 0x000e620000000800 */
[----:B------:R-:W-:-:S02]  /*8390*/  LEA.HI.X.SX32 R115, R91, R3, 0x2, P6 ;  /* 0x000000035b737211 */ /* 0x000fc400030f16ff */
[-C--:B------:R-:W-:Y:S01]  /*83a0*/  LEA R110, P2, R89, R0.reuse, 0x2 ;  /* 0x00000000596e7211 */ /* 0x080fe200078410ff */
[----:B------:R-:W-:Y:S01]  /*83b0*/  STL.64 [R1+0x1c00], R116 ;  /* 0x001c007401007387 */ /* 0x000fe20000100a00 */
[-C--:B------:R-:W-:Y:S02]  /*83c0*/  LEA R104, P5, R86, R0.reuse, 0x2 ;  /* 0x0000000056687211 */ /* 0x080fe400078a10ff */
[-C--:B------:R-:W-:Y:S02]  /*83d0*/  LEA R102, P6, R85, R0.reuse, 0x2 ;  /* 0x0000000055667211 */ /* 0x080fe400078c10ff */
[-C--:B------:R-:W-:Y:S02]  /*83e0*/  LEA.HI.X.SX32 R113, R90, R3.reuse, 0x2, P0 ;  /* 0x000000035a717211 */ /* 0x080fe400000f16ff */
[----:B------:R-:W-:Y:S02]  /*83f0*/  LEA.HI.X.SX32 R109, R88, R3, 0x2, P3 ;  /* 0x00000003586d7211 */ /* 0x000fe400018f16ff */
[----:B------:R-:W-:-:S02]  /*8400*/  LEA R100, P0, R84, R0, 0x2 ;  /* 0x0000000054647211 */ /* 0x000fc400078010ff */
[-C--:B------:R-:W-:Y:S02]  /*8410*/  LEA R96, P3, R82, R0.reuse, 0x2 ;  /* 0x0000000052607211 */ /* 0x080fe400078610ff */
[-C--:B------:R-:W-:Y:S02]  /*8420*/  LEA.HI.X.SX32 R107, R87, R3.reuse, 0x2, P4 ;  /* 0x00000003576b7211 */ /* 0x080fe400020f16ff */
[-C--:B------:R-:W-:Y:S02]  /*8430*/  LEA.HI.X.SX32 R111, R89, R3.reuse, 0x2, P2 ;  /* 0x00000003596f7211 */ /* 0x080fe400010f16ff */
[----:B------:R-:W-:Y:S02]  /*8440*/  LEA R94, P4, R81, R0, 0x2 ;  /* 0x00000000515e7211 */ /* 0x000fe400078810ff */
[-C--:B------:R-:W-:Y:S01]  /*8450*/  LEA.HI.X.SX32 R105, R86, R3.reuse, 0x2, P5 ;  /* 0x0000000356697211 */ /* 0x080fe200028f16ff */
[----:B------:R-:W-:Y:S01]  /*8460*/  STL.64 [R1+0x1c88], R110 ;  /* 0x001c886e01007387 */ /* 0x000fe20000100a00 */
[----:B------:R-:W-:-:S02]  /*8470*/  LEA.HI.X.SX32 R103, R85, R3, 0x2, P6 ;  /* 0x0000000355677211 */ /* 0x000fc400030f16ff */
[-C--:B------:R-:W-:Y:S01]  /*8480*/  LEA R92, P5, R80, R0.reuse, 0x2 ;  /* 0x00000000505c7211 */ /* 0x080fe200078a10ff */
[----:B------:R-:W-:Y:S01]  /*8490*/  STL.64 [R1+0x1c08], R108 ;  /* 0x001c086c01007387 */ /* 0x000fe20000100a00 */
[-C--:B------:R-:W-:Y:S02]  /*84a0*/  LEA R90, P6, R79, R0.reuse, 0x2 ;  /* 0x000000004f5a7211 */ /* 0x080fe400078c10ff */
[-C--:B------:R-:W-:Y:S01]  /*84b0*/  LEA.HI.X.SX32 R101, R84, R3.reuse, 0x2, P0 ;  /* 0x0000000354657211 */ /* 0x080fe200000f16ff */
[----:B------:R-:W-:Y:S01]  /*84c0*/  STL.64 [R1+0x1c90], R102 ;  /* 0x001c906601007387 */ /* 0x000fe20000100a00 */
[-C--:B------:R-:W-:Y:S02]  /*84d0*/  LEA.HI.X.SX32 R97, R82, R3.reuse, 0x2, P3 ;  /* 0x0000000352617211 */ /* 0x080fe400018f16ff */
[----:B------:R-:W-:Y:S01]  /*84e0*/  LEA R84, P3, R76, R0, 0x2 ;  /* 0x000000004c547211 */ /* 0x000fe200078610ff */
[----:B------:R-:W-:Y:S01]  /*84f0*/  STL.64 [R1+0x1c10], R100 ;  /* 0x001c106401007387 */ /* 0x000fe20000100a00 */
[----:B------:R-:W-:-:S02]  /*8500*/  LEA.HI.X.SX32 R95, R81, R3, 0x2, P4 ;  /* 0x00000003515f7211 */ /* 0x000fc400020f16ff */
[-C--:B------:R-:W-:Y:S02]  /*8510*/  LEA.HI.X.SX32 R93, R80, R3.reuse, 0x2, P5 ;  /* 0x00000003505d7211 */ /* 0x080fe400028f16ff */
[-C--:B------:R-:W-:Y:S01]  /*8520*/  LEA.HI.X.SX32 R91, R79, R3.reuse, 0x2, P6 ;  /* 0x000000034f5b7211 */ /* 0x080fe200030f16ff */
[----:B------:R-:W-:Y:S01]  /*8530*/  STL.64 [R1+0x1c98], R94 ;  /* 0x001c985e01007387 */ /* 0x000fe20000100a00 */
[-C--:B------:R-:W-:Y:S02]  /*8540*/  LEA R224, P6, R73, R0.reuse, 0x2 ;  /* 0x0000000049e07211 */ /* 0x080fe400078c10ff */
[-C--:B------:R-:W-:Y:S01]  /*8550*/  LEA.HI.X.SX32 R85, R76, R3.reuse, 0x2, P3 ;  /* 0x000000034c557211 */ /* 0x080fe200018f16ff */
[----:B------:R-:W-:Y:S01]  /*8560*/  STL.64 [R1+0x1c18], R92 ;  /* 0x001c185c01007387 */ /* 0x000fe20000100a00 */
[CC--:B------:R-:W-:Y:S02]  /*8570*/  LEA R98, P2, R83.reuse, R0.reuse, 0x2 ;  /* 0x0000000053627211 */ /* 0x0c0fe400078410ff */
[----:B------:R-:W-:Y:S01]  /*8580*/  LEA R88, P0, R78, R0, 0x2 ;  /* 0x000000004e587211 */ /* 0x000fe200078010ff */
[----:B------:R-:W-:Y:S01]  /*8590*/  STL [R1+0x248], R224 ;  /* 0x000248e001007387 */ /* 0x000fe20000100800 */
[----:B------:R-:W-:-:S02]  /*85a0*/  LEA.HI.X.SX32 R99, R83, R3, 0x2, P2 ;  /* 0x0000000353637211 */ /* 0x000fc400010f16ff */
[-C--:B------:R-:W-:Y:S01]  /*85b0*/  LEA R86, P2, R77, R0.reuse, 0x2 ;  /* 0x000000004d567211 */ /* 0x080fe200078410ff */
[----:B------:R4:W-:Y:S01]  /*85c0*/  STL.64 [R1+0x1c20], R84 ;  /* 0x001c205401007387 */ /* 0x0009e20000100a00 */
[-C--:B------:R-:W-:Y:S02]  /*85d0*/  LEA R82, P4, R75, R0.reuse, 0x2 ;  /* 0x000000004b527211 */ /* 0x080fe400078810ff */
[-C--:B------:R-:W-:Y:S02]  /*85e0*/  LEA R80, P5, R74, R0.reuse, 0x2 ;  /* 0x000000004a507211 */ /* 0x080fe400078a10ff */
[-C--:B------:R-:W-:Y:S02]  /*85f0*/  LEA.HI.X.SX32 R89, R78, R3.reuse, 0x2, P0 ;  /* 0x000000034e597211 */ /* 0x080fe400000f16ff */
[----:B------:R-:W-:Y:S02]  /*8600*/  LEA R222, P0, R72, R0, 0x2 ;  /* 0x0000000048de7211 */ /* 0x000fe400078010ff */
[----:B------:R-:W-:-:S02]  /*8610*/  LEA.HI.X.SX32 R87, R77, R3, 0x2, P2 ;  /* 0x000000034d577211 */ /* 0x000fc400010f16ff */
[-C--:B------:R-:W-:Y:S01]  /*8620*/  LEA R240, P2, R71, R0.reuse, 0x2 ;  /* 0x0000000047f07211 */ /* 0x080fe200078410ff */
[----:B----4-:R-:W4:Y:S01]  /*8630*/  LDL.64 R84, [R1+0x248] ;  /* 0x0002480001547983 */ /* 0x010f220000100a00 */
[-C--:B------:R-:W-:Y:S01]  /*8640*/  LEA R94, P3, R70, R0.reuse, 0x2 ;  /* 0x00000000465e7211 */ /* 0x080fe200078610ff */
[----:B------:R-:W-:Y:S01]  /*8650*/  IMAD R11, R11, UR5, RZ ;  /* 0x000000050b0b7c24 */ /* 0x000fe2000f8e02ff */
[-C--:B------:R-:W-:Y:S01]  /*8660*/  LEA.HI.X.SX32 R83, R75, R3.reuse, 0x2, P4 ;  /* 0x000000034b537211 */ /* 0x080fe200020f16ff */
[----:B------:R-:W-:Y:S01]  /*8670*/  IMAD R7, R7, UR5, RZ ;  /* 0x0000000507077c24 */ /* 0x000fe2000f8e02ff */
[-C--:B------:R-:W-:Y:S01]  /*8680*/  LEA R92, P4, R69, R0.reuse, 0x2 ;  /* 0x00000000455c7211 */ /* 0x080fe200078810ff */
[----:B------:R-:W-:Y:S01]  /*8690*/  IMAD R236, R2, 0x3d, RZ ;  /* 0x0000003d02ec7824 */ /* 0x000fe200078e02ff */
[-C--:B------:R-:W-:Y:S01]  /*86a0*/  LEA.HI.X.SX32 R81, R74, R3.reuse, 0x2, P5 ;  /* 0x000000034a517211 */ /* 0x080fe200028f16ff */
[----:B------:R-:W-:Y:S01]  /*86b0*/  IMAD R242, R2, 0x3e, RZ ;  /* 0x0000003e02f27824 */ /* 0x000fe200078e02ff */
[----:B------:R-:W-:Y:S01]  /*86c0*/  LEA R220, P5, R68, R0, 0x2 ;  /* 0x0000000044dc7211 */ /* 0x000fe200078a10ff */
[----:B------:R-:W-:Y:S01]  /*86d0*/  IMAD R252, R2, 0x3f, RZ ;  /* 0x0000003f02fc7824 */ /* 0x000fe200078e02ff */
[-C--:B------:R-:W-:Y:S01]  /*86e0*/  LEA.HI.X.SX32 R223, R72, R3.reuse, 0x2, P0 ;  /* 0x0000000348df7211 */ /* 0x080fe200000f16ff */
[----:B------:R-:W-:Y:S01]  /*86f0*/  UISETP.GE.AND UP0, UPT, UR4, 0x40, UPT ;  /* 0x000000400400788c */ /* 0x000fe2000bf06270 */
[-C--:B------:R-:W-:Y:S01]  /*8700*/  LEA.HI.X.SX32 R241, R71, R3.reuse, 0x2, P2 ;  /* 0x0000000347f17211 */ /* 0x080fe200010f16ff */
[----:B------:R-:W-:Y:S01]  /*8710*/  UISETP.GT.AND UP1, UPT, UR4, 0x7f, UPT ;  /* 0x0000007f0400788c */ /* 0x000fe2000bf24270 */
[----:B------:R-:W-:-:S02]  /*8720*/  LEA.HI.X.SX32 R95, R70, R3, 0x2, P3 ;  /* 0x00000003465f7211 */ /* 0x000fc400018f16ff */
[-C--:B------:R-:W-:Y:S02]  /*8730*/  LEA.HI.X.SX32 R93, R69, R3.reuse, 0x2, P4 ;  /* 0x00000003455d7211 */ /* 0x080fe400020f16ff */
[-C--:B------:R-:W-:Y:S02]  /*8740*/  LEA R102, P0, R66, R0.reuse, 0x2 ;  /* 0x0000000042667211 */ /* 0x080fe400078010ff */
[----:B------:R-:W-:Y:S02]  /*8750*/  LEA.HI.X.SX32 R221, R68, R3, 0x2, P5 ;  /* 0x0000000344dd7211 */ /* 0x000fe400028f16ff */
[-C--:B------:R-:W-:Y:S02]  /*8760*/  LEA R100, P2, R65, R0.reuse, 0x2 ;  /* 0x0000000041647211 */ /* 0x080fe400078410ff */
[-C--:B------:R-:W-:Y:S02]  /*8770*/  LEA R74, P3, R64, R0.reuse, 0x2 ;  /* 0x00000000404a7211 */ /* 0x080fe400078610ff */
[----:B------:R-:W-:-:S02]  /*8780*/  LEA R234, P4, R63, R0, 0x2 ;  /* 0x000000003fea7211 */ /* 0x000fc400078810ff */
[-C--:B------:R-:W-:Y:S02]  /*8790*/  LEA R110, P5, R62, R0.reuse, 0x2 ;  /* 0x000000003e6e7211 */ /* 0x080fe400078a10ff */
[-C--:B------:R-:W-:Y:S02]  /*87a0*/  LEA.HI.X.SX32 R103, R66, R3.reuse, 0x2, P0 ;  /* 0x0000000342677211 */ /* 0x080fe400000f16ff */
[-C--:B------:R-:W-:Y:S02]  /*87b0*/  LEA.HI.X.SX32 R101, R65, R3.reuse, 0x2, P2 ;  /* 0x0000000341657211 */ /* 0x080fe400010f16ff */
[----:B------:R-:W-:Y:S02]  /*87c0*/  LEA R70, P0, R60, R0, 0x2 ;  /* 0x000000003c467211 */ /* 0x000fe400078010ff */
[-C--:B------:R-:W-:Y:S01]  /*87d0*/  LEA.HI.X.SX32 R75, R64, R3.reuse, 0x2, P3 ;  /* 0x00000003404b7211 */ /* 0x080fe200018f16ff */
[----:B------:R-:W-:Y:S01]  /*87e0*/  IMAD R64, R2, 0x34, RZ ;  /* 0x0000003402407824 */ /* 0x000fe200078e02ff */
[----:B------:R-:W-:-:S02]  /*87f0*/  LEA.HI.X.SX32 R235, R63, R3, 0x2, P4 ;  /* 0x000000033feb7211 */ /* 0x000fc400020f16ff */
[-C--:B------:R-:W-:Y:S02]  /*8800*/  LEA R118, P3, R58, R0.reuse, 0x2 ;  /* 0x000000003a767211 */ /* 0x080fe400078610ff */
[-C--:B------:R-:W-:Y:S02]  /*8810*/  LEA.HI.X.SX32 R111, R62, R3.reuse, 0x2, P5 ;  /* 0x000000033e6f7211 */ /* 0x080fe400028f16ff */
[-C--:B------:R-:W-:Y:S02]  /*8820*/  LEA R116, P4, R57, R0.reuse, 0x2 ;  /* 0x0000000039747211 */ /* 0x080fe400078810ff */
[-C--:B------:R-:W-:Y:S02]  /*8830*/  LEA R66, P5, R56, R0.reuse, 0x2 ;  /* 0x0000000038427211 */ /* 0x080fe400078a10ff */
[----:B------:R-:W-:Y:S02]  /*8840*/  LEA.HI.X.SX32 R71, R60, R3, 0x2, P0 ;  /* 0x000000033c477211 */ /* 0x000fe400000f16ff */
[----:B------:R-:W-:-:S02]  /*8850*/  LEA R134, P0, R54, R0, 0x2 ;  /* 0x0000000036867211 */ /* 0x000fc400078010ff */
[-C--:B------:R-:W-:Y:S02]  /*8860*/  LEA.HI.X.SX32 R119, R58, R3.reuse, 0x2, P3 ;  /* 0x000000033a777211 */ /* 0x080fe400018f16ff */
[-C--:B------:R-:W-:Y:S02]  /*8870*/  LEA.HI.X.SX32 R117, R57, R3.reuse, 0x2, P4 ;  /* 0x0000000339757211 */ /* 0x080fe400020f16ff */
[-C--:B------:R-:W-:Y:S02]  /*8880*/  LEA R62, P3, R52, R0.reuse, 0x2 ;  /* 0x00000000343e7211 */ /* 0x080fe400078610ff */
[-C--:B------:R-:W-:Y:S02]  /*8890*/  LEA.HI.X.SX32 R135, R54, R3.reuse, 0x2, P0 ;  /* 0x0000000336877211 */ /* 0x080fe400000f16ff */
[----:B------:R-:W-:Y:S02]  /*88a0*/  LEA R58, P0, R47, R0, 0x2 ;  /* 0x000000002f3a7211 */ /* 0x000fe400078010ff */
[----:B------:R-:W-:-:S02]  /*88b0*/  LEA.HI.X.SX32 R63, R52, R3, 0x2, P3 ;  /* 0x00000003343f7211 */ /* 0x000fc400018f16ff */
[----:B------:R-:W-:-:S04]  /*88c0*/  LEA R172, P3, R43, R0, 0x2 ;  /* 0x000000002bac7211 */ /* 0x000fc800078610ff */
[-C--:B------:R-:W-:Y:S02]  /*88d0*/  LEA.HI.X.SX32 R173, R43, R3.reuse, 0x2, P3 ;  /* 0x000000032bad7211 */ /* 0x080fe400018f16ff */
[-C--:B------:R-:W-:Y:S02]  /*88e0*/  LEA R52, P3, R35, R0.reuse, 0x2 ;  /* 0x0000000023347211 */ /* 0x080fe400078610ff */
[-C--:B----4-:R-:W-:Y:S01]  /*88f0*/  LEA.HI.X.SX32 R85, R73, R3.reuse, 0x2, P6 ;  /* 0x0000000349557211 */ /* 0x090fe200030f16ff */
[----:B------:R-:W-:Y:S01]  /*8900*/  IMAD.MOV.U32 R84, RZ, RZ, R224 ;  /* 0x000000ffff547224 */ /* 0x000fe200078e00e0 */
[-C--:B------:R-:W-:Y:S02]  /*8910*/  LEA R238, P6, R67, R0.reuse, 0x2 ;  /* 0x0000000043ee7211 */ /* 0x080fe400078c10ff */
[----:B------:R-:W-:Y:S01]  /*8920*/  LEA R224, P4, R51, R0, 0x2 ;  /* 0x0000000033e07211 */ /* 0x000fe200078810ff */
[----:B------:R-:W-:Y:S01]  /*8930*/  STL [R1+0x24c], R85 ;  /* 0x00024c5501007387 */ /* 0x000fe20000100800 */
[----:B------:R-:W-:-:S02]  /*8940*/  LEA.HI.X.SX32 R239, R67, R3, 0x2, P6 ;  /* 0x0000000343ef7211 */ /* 0x000fc400030f16ff */
[CC--:B------:R-:W-:Y:S01]  /*8950*/  LEA R108, P6, R61.reuse, R0.reuse, 0x2 ;  /* 0x000000003d6c7211 */ /* 0x0c0fe200078c10ff */
[----:B------:R4:W-:Y:S01]  /*8960*/  STL.64 [R1+0x268], R222 ;  /* 0x000268de01007387 */ /* 0x0009e20000100a00 */
[-C--:B------:R-:W-:Y:S01]  /*8970*/  LEA.HI.X.SX32 R67, R56, R3.reuse, 0x2, P5 ;  /* 0x0000000338437211 */ /* 0x080fe200028f16ff */
[----:B------:R-:W-:Y:S01]  /*8980*/  IMAD R56, R2, 0x35, RZ ;  /* 0x0000003502387824 */ /* 0x000fe200078e02ff */
[-C--:B------:R-:W-:Y:S01]  /*8990*/  LEA.HI.X.SX32 R109, R61, R3.reuse, 0x2, P6 ;  /* 0x000000033d6d7211 */ /* 0x080fe200030f16ff */
[----:B------:R-:W-:Y:S01]  /*89a0*/  STL.64 [R1+0x278], R240 ;  /* 0x000278f001007387 */ /* 0x000fe20000100a00 */
[-C--:B------:R-:W-:Y:S02]  /*89b0*/  LEA R150, P5, R50, R0.reuse, 0x2 ;  /* 0x0000000032967211 */ /* 0x080fe400078a10ff */
[----:B------:R-:W-:Y:S01]  /*89c0*/  LEA.HI.X.SX32 R225, R51, R3, 0x2, P4 ;  /* 0x0000000333e17211 */ /* 0x000fe200020f16ff */
[----:B------:R-:W-:Y:S01]  /*89d0*/  STL.64 [R1+0x298], R94 ;  /* 0x0002985e01007387 */ /* 0x000fe20000100a00 */
[----:B------:R-:W-:-:S02]  /*89e0*/  LEA R140, P4, R41, R0, 0x2 ;  /* 0x00000000298c7211 */ /* 0x000fc400078810ff */
[-C--:B------:R-:W-:Y:S01]  /*89f0*/  LEA.HI.X.SX32 R151, R50, R3.reuse, 0x2, P5 ;  /* 0x0000000332977211 */ /* 0x080fe200028f16ff */
[----:B------:R-:W-:Y:S01]  /*8a00*/  STL.64 [R1+0x2a8], R92 ;  /* 0x0002a85c01007387 */ /* 0x000fe20000100a00 */
[CC--:B----4-:R-:W-:Y:S02]  /*8a10*/  LEA R222, P6, R55.reuse, R0.reuse, 0x2 ;  /* 0x0000000037de7211 */ /* 0x0d0fe400078c10ff */
[-C--:B------:R-:W-:Y:S01]  /*8a20*/  LEA R54, P5, R40, R0.reuse, 0x2 ;  /* 0x0000000028367211 */ /* 0x080fe200078a10ff */
[----:B------:R4:W-:Y:S01]  /*8a30*/  STL.64 [R1+0x2c8], R220 ;  /* 0x0002c8dc01007387 */ /* 0x0009e20000100a00 */
[-C--:B------:R-:W-:Y:S02]  /*8a40*/  LEA.HI.X.SX32 R223, R55, R3.reuse, 0x2, P6 ;  /* 0x0000000337df7211 */ /* 0x080fe400030f16ff */
[----:B------:R-:W-:Y:S01]  /*8a50*/  LEA R132, P6, R49, R0, 0x2 ;  /* 0x0000000031847211 */ /* 0x000fe200078c10ff */
[----:B------:R-:W-:Y:S01]  /*8a60*/  STL.64 [R1+0x2d8], R238 ;  /* 0x0002d8ee01007387 */ /* 0x000fe20000100a00 */
[----:B------:R-:W-:-:S02]  /*8a70*/  LEA.HI.X.SX32 R141, R41, R3, 0x2, P4 ;  /* 0x00000003298d7211 */ /* 0x000fc400020f16ff */
[-C--:B------:R-:W-:Y:S01]  /*8a80*/  LEA.HI.X.SX32 R133, R49, R3.reuse, 0x2, P6 ;  /* 0x0000000331857211 */ /* 0x080fe200030f16ff */
[----:B------:R-:W-:Y:S01]  /*8a90*/  STL.64 [R1+0x2f8], R102 ;  /* 0x0002f86601007387 */ /* 0x000fe20000100a00 */
[-C--:B------:R-:W-:Y:S02]  /*8aa0*/  LEA R232, P6, R39, R0.reuse, 0x2 ;  /* 0x0000000027e87211 */ /* 0x080fe400078c10ff */
[-C--:B------:R-:W-:Y:S01]  /*8ab0*/  LEA R206, P4, R33, R0.reuse, 0x2 ;  /* 0x0000000021ce7211 */ /* 0x080fe200078810ff */
[----:B------:R-:W-:Y:S01]  /*8ac0*/  STL.64 [R1+0x308], R100 ;  /* 0x0003086401007387 */ /* 0x000fe20000100a00 */
[C---:B----4-:R-:W-:Y:S02]  /*8ad0*/  LEA R220, P2, R59.reuse, R0, 0x2 ;  /* 0x000000003bdc7211 */ /* 0x050fe400078410ff */
[-C--:B------:R-:W-:Y:S01]  /*8ae0*/  LEA.HI.X.SX32 R55, R40, R3.reuse, 0x2, P5 ;  /* 0x0000000328377211 */ /* 0x080fe200028f16ff */
[----:B------:R4:W-:Y:S01]  /*8af0*/  STL.64 [R1+0x328], R74 ;  /* 0x0003284a01007387 */ /* 0x0009e20000100a00 */
[----:B------:R-:W-:-:S02]  /*8b00*/  LEA.HI.X.SX32 R221, R59, R3, 0x2, P2 ;  /* 0x000000033bdd7211 */ /* 0x000fc400010f16ff */
[-C--:B------:R-:W-:Y:S01]  /*8b10*/  LEA R124, P2, R53, R0.reuse, 0x2 ;  /* 0x00000000357c7211 */ /* 0x080fe200078410ff */
[----:B------:R-:W-:Y:S01]  /*8b20*/  STL.64 [R1+0x338], R234 ;  /* 0x000338ea01007387 */ /* 0x000fe20000100a00 */
[-C--:B------:R-:W-:Y:S02]  /*8b30*/  LEA.HI.X.SX32 R59, R47, R3.reuse, 0x2, P0 ;  /* 0x000000032f3b7211 */ /* 0x080fe400000f16ff */
[-C--:B------:R-:W-:Y:S01]  /*8b40*/  LEA.HI.X.SX32 R125, R53, R3.reuse, 0x2, P2 ;  /* 0x00000003357d7211 */ /* 0x080fe200010f16ff */
[----:B------:R-:W-:Y:S01]  /*8b50*/  STL.64 [R1+0x358], R110 ;  /* 0x0003586e01007387 */ /* 0x000fe20000100a00 */
[CC--:B------:R-:W-:Y:S02]  /*8b60*/  LEA R228, P2, R45.reuse, R0.reuse, 0x2 ;  /* 0x000000002de47211 */ /* 0x0c0fe400078410ff */
[----:B------:R-:W-:Y:S01]  /*8b70*/  LEA R188, P0, R38, R0, 0x2 ;  /* 0x0000000026bc7211 */ /* 0x000fe200078010ff */
[----:B------:R-:W-:Y:S01]  /*8b80*/  STL.64 [R1+0x368], R108 ;  /* 0x0003686c01007387 */ /* 0x000fe20000100a00 */
[----:B------:R-:W-:-:S02]  /*8b90*/  LEA.HI.X.SX32 R229, R45, R3, 0x2, P2 ;  /* 0x000000032de57211 */ /* 0x000fc400010f16ff */
[-C--:B------:R-:W-:Y:S01]  /*8ba0*/  LEA R148, P2, R37, R0.reuse, 0x2 ;  /* 0x0000000025947211 */ /* 0x080fe200078410ff */
[----:B------:R-:W-:Y:S01]  /*8bb0*/  STL.64 [R1+0x388], R70 ;  /* 0x0003884601007387 */ /* 0x000fe20000100a00 */
[-C--:B------:R-:W-:Y:S02]  /*8bc0*/  LEA.HI.X.SX32 R233, R39, R3.reuse, 0x2, P6 ;  /* 0x0000000327e97211 */ /* 0x080fe400030f16ff */
[----:B------:R-:W-:Y:S01]  /*8bd0*/  LEA.HI.X.SX32 R149, R37, R3, 0x2, P2 ;  /* 0x0000000325957211 */ /* 0x000fe200010f16ff */
[----:B------:R-:W-:Y:S01]  /*8be0*/  STL.64 [R1+0x398], R220 ;  /* 0x000398dc01007387 */ /* 0x000fe20000100a00 */
[-C--:B------:R-:W-:Y:S02]  /*8bf0*/  LEA R214, P2, R25, R0.reuse, 0x2 ;  /* 0x0000000019d67211 */ /* 0x080fe400078410ff */
[-C--:B------:R-:W-:Y:S01]  /*8c00*/  LEA R204, P5, R31, R0.reuse, 0x2 ;  /* 0x000000001fcc7211 */ /* 0x080fe200078a10ff */
[----:B------:R-:W-:Y:S01]  /*8c10*/  STL.64 [R1+0x3b8], R118 ;  /* 0x0003b87601007387 */ /* 0x000fe20000100a00 */
[----:B------:R-:W-:-:S02]  /*8c20*/  LEA R162, P6, R29, R0, 0x2 ;  /* 0x000000001da27211 */ /* 0x000fc400078c10ff */
[-C--:B------:R-:W-:Y:S01]  /*8c30*/  LEA.HI.X.SX32 R189, R38, R3.reuse, 0x2, P0 ;  /* 0x0000000326bd7211 */ /* 0x080fe200000f16ff */
[----:B------:R-:W-:Y:S01]  /*8c40*/  STL.64 [R1+0x3c8], R116 ;  /* 0x0003c87401007387 */ /* 0x000fe20000100a00 */
[-C--:B------:R-:W-:Y:S02]  /*8c50*/  LEA.HI.X.SX32 R207, R33, R3.reuse, 0x2, P4 ;  /* 0x0000000321cf7211 */ /* 0x080fe400020f16ff */
[-C--:B------:R-:W-:Y:S01]  /*8c60*/  LEA R170, P4, R20, R0.reuse, 0x2 ;  /* 0x0000000014aa7211 */ /* 0x080fe200078810ff */
[----:B------:R-:W-:Y:S01]  /*8c70*/  STL.64 [R1+0x3e8], R66 ;  /* 0x0003e84201007387 */ /* 0x000fe20000100a00 */
        /* <DEDUP_REMOVED lines=13> */
[-C--:B------:R-:W-:Y:S01]  /*8d50*/  LEA R38, P5, R18, R0.reuse, 0x2 ;  /* 0x0000000012267211 */ /* 0x080fe200078a10ff */
[----:B------:R-:W-:Y:S01]  /*8d60*/  STL.64 [R1+0x458], R224 ;  /* 0x000458e001007387 */ /* 0x000fe20000100a00 */
[-C--:B------:R-:W-:Y:S02]  /*8d70*/  LEA.HI.X.SX32 R51, R27, R3.reuse, 0x2, P0 ;  /* 0x000000031b337211 */ /* 0x080fe400000f16ff */
[-C--:B------:R-:W-:Y:S01]  /*8d80*/  LEA R182, P4, R10, R0.reuse, 0x2 ;  /* 0x000000000ab67211 */ /* 0x080fe200078810ff */
[----:B------:R-:W-:Y:S01]  /*8d90*/  STL.64 [R1+0x478], R150 ;  /* 0x0004789601007387 */ /* 0x000fe20000100a00 */
[-C--:B------:R-:W-:Y:S02]  /*8da0*/  LEA.HI.X.SX32 R179, R14, R3.reuse, 0x2, P2 ;  /* 0x000000030eb37211 */ /* 0x080fe400010f16ff */
[----:B------:R-:W-:Y:S01]  /*8db0*/  LEA.HI.X.SX32 R213, R22, R3, 0x2, P3 ;  /* 0x0000000316d57211 */ /* 0x000fe200018f16ff */
[----:B------:R-:W-:Y:S01]  /*8dc0*/  STL.64 [R1+0x488], R132 ;  /* 0x0004888401007387 */ /* 0x000fe20000100a00 */
[----:B------:R-:W-:-:S02]  /*8dd0*/  LEA R166, P2, R5, R0, 0x2 ;  /* 0x0000000005a67211 */ /* 0x000fc400078410ff */
[-C--:B------:R-:W-:Y:S01]  /*8de0*/  LEA.HI.X.SX32 R199, R16, R3.reuse, 0x2, P6 ;  /* 0x0000000310c77211 */ /* 0x080fe200030f16ff */
[----:B------:R-:W-:Y:S01]  /*8df0*/  STL.64 [R1+0x498], R58 ;  /* 0x0004983a01007387 */ /* 0x000fe20000100a00 */
[-C--:B------:R-:W-:Y:S02]  /*8e00*/  LEA.HI.X.SX32 R39, R18, R3.reuse, 0x2, P5 ;  /* 0x0000000312277211 */ /* 0x080fe400028f16ff */
[-C--:B------:R-:W-:Y:S01]  /*8e10*/  LEA R186, P6, R6, R0.reuse, 0x2 ;  /* 0x0000000006ba7211 */ /* 0x080fe200078c10ff */
[----:B------:R-:W-:Y:S01]  /*8e20*/  STL.64 [R1+0x4b0], R228 ;  /* 0x0004b0e401007387 */ /* 0x000fe20000100a00 */
[-C--:B------:R-:W-:Y:S01]  /*8e30*/  LEA.HI.X.SX32 R183, R10, R3.reuse, 0x2, P4 ;  /* 0x000000030ab77211 */ /* 0x080fe200020f16ff */
[----:B------:R-:W-:Y:S01]  /*8e40*/  IMAD.SHL.U32 R10, R230, 0x10, RZ ;  /* 0x00000010e60a7824 */ /* 0x000fe200078e00ff */
[-C--:B------:R-:W-:Y:S01]  /*8e50*/  LEA R196, P0, R15, R0.reuse, 0x2 ;  /* 0x000000000fc47211 */ /* 0x080fe200078010ff */
[----:B------:R-:W-:Y:S01]  /*8e60*/  STL.64 [R1+0x4c0], R172 ;  /* 0x0004c0ac01007387 */ /* 0x000fe20000100a00 */
[----:B------:R-:W-:Y:S01]  /*8e70*/  LEA R194, P4, R17, R0, 0x2 ;  /* 0x0000000011c27211 */ /* 0x000fe200078810ff */
[----:B------:R-:W-:Y:S01]  /*8e80*/  IMAD R230, R2, 0x3c, RZ ;  /* 0x0000003c02e67824 */ /* 0x000fe200078e02ff */
[-C--:B------:R-:W-:Y:S01]  /*8e90*/  LEA.HI.X.SX32 R167, R5, R3.reuse, 0x2, P2 ;  /* 0x0000000305a77211 */ /* 0x080fe200010f16ff */
[----:B------:R-:W-:Y:S01]  /*8ea0*/  STL.64 [R1+0x4d0], R140 ;  /* 0x0004d08c01007387 */ /* 0x000fe20000100a00 */
[----:B------:R-:W1:Y:S01]  /*8eb0*/  LDC R5, c[0x0][0x230] ;  /* 0x00008c00ff057b82 */ /* 0x000e620000000800 */
[----:B------:R-:W-:-:S02]  /*8ec0*/  LEA.HI.X.SX32 R187, R6, R3, 0x2, P6 ;  /* 0x0000000306bb7211 */ /* 0x000fc400030f16ff */
[----:B------:R-:W-:Y:S01]  /*8ed0*/  STL.64 [R1+0x4e0], R54 ;  /* 0x0004e03601007387 */ /* 0x000fe20000100a00 */
[-C--:B------:R-:W-:Y:S02]  /*8ee0*/  LEA.HI.X.SX32 R197, R15, R3.reuse, 0x2, P0 ;  /* 0x000000030fc57211 */ /* 0x080fe400000f16ff */
[-C--:B------:R-:W-:Y:S01]  /*8ef0*/  LEA.HI.X.SX32 R195, R17, R3.reuse, 0x2, P4 ;  /* 0x0000000311c37211 */ /* 0x080fe200020f16ff */
[----:B------:R-:W-:Y:S01]  /*8f00*/  STL.64 [R1+0x4e8], R232 ;  /* 0x0004e8e801007387 */ /* 0x000fe20000100a00 */
[----:B------:R-:W1:Y:S01]  /*8f10*/  LDC R6, c[0x0][0x230] ;  /* 0x00008c00ff067b82 */ /* 0x000e620000000800 */
[-C--:B------:R-:W-:Y:S02]  /*8f20*/  LEA R40, P3, R12, R0.reuse, 0x2 ;  /* 0x000000000c287211 */ /* 0x080fe400078610ff */
[----:B------:R-:W-:Y:S01]  /*8f30*/  STL.64 [R1+0x4f0], R188 ;  /* 0x0004f0bc01007387 */ /* 0x000fe20000100a00 */
[-C--:B------:R-:W-:Y:S02]  /*8f40*/  LEA R180, P5, R8, R0.reuse, 0x2 ;  /* 0x0000000008b47211 */ /* 0x080fe400078a10ff */
[----:B------:R-:W-:Y:S01]  /*8f50*/  LEA R128, P4, R30, R0, 0x2 ;  /* 0x000000001e807211 */ /* 0x000fe200078810ff */
[----:B------:R-:W-:Y:S01]  /*8f60*/  STL.64 [R1+0x500], R148 ;  /* 0x0005009401007387 */ /* 0x000fe20000100a00 */
[----:B------:R-:W-:-:S02]  /*8f70*/  LEA.HI.X.SX32 R41, R12, R3, 0x2, P3 ;  /* 0x000000030c297211 */ /* 0x000fc400018f16ff */
[-C--:B------:R-:W-:Y:S01]  /*8f80*/  LEA.HI.X.SX32 R181, R8, R3.reuse, 0x2, P5 ;  /* 0x0000000308b57211 */ /* 0x080fe200028f16ff */
[----:B------:R-:W-:Y:S01]  /*8f90*/  STL.64 [R1+0x520], R52 ;  /* 0x0005203401007387 */ /* 0x000fe20000100a00 */
[----:B------:R-:W-:Y:S01]  /*8fa0*/  LEA.HI.X.SX32 R129, R30, R3, 0x2, P4 ;  /* 0x000000031e817211 */ /* 0x000fe200020f16ff */
[----:B------:R-:W1:Y:S01]  /*8fb0*/  LDC R8, c[0x0][0x230] ;  /* 0x00008c00ff087b82 */ /* 0x000e620000000800 */
[-C--:B------:R-:W-:Y:S01]  /*8fc0*/  LEA R164, P3, R13, R0.reuse, 0x2 ;  /* 0x000000000da47211 */ /* 0x080fe200078610ff */
[----:B------:R-:W-:Y:S01]  /*8fd0*/  STL.64 [R1+0x530], R206 ;  /* 0x000530ce01007387 */ /* 0x000fe20000100a00 */
[-C--:B------:R-:W-:Y:S02]  /*8fe0*/  LEA R14, P5, R21, R0.reuse, 0x2 ;  /* 0x00000000150e7211 */ /* 0x080fe400078a10ff */
[----:B------:R-:W-:Y:S01]  /*8ff0*/  LEA R144, P6, R24, R0, 0x2 ;  /* 0x0000000018907211 */ /* 0x000fe200078c10ff */
[----:B------:R-:W-:Y:S01]  /*9000*/  STL.64 [R1+0x550], R204 ;  /* 0x000550cc01007387 */ /* 0x000fe20000100a00 */
[----:B------:R-:W-:-:S02]  /*9010*/  LEA R76, P4, R9, UR8, 0x2 ;  /* 0x00000008094c7c11 */ /* 0x000fc4000f8810ff */
[-C--:B------:R-:W-:Y:S01]  /*9020*/  LEA.HI.X.SX32 R165, R13, R3.reuse, 0x2, P3 ;  /* 0x000000030da57211 */ /* 0x080fe200018f16ff */
[----:B------:R-:W-:Y:S01]  /*9030*/  STL.64 [R1+0x560], R162 ;  /* 0x000560a201007387 */ /* 0x000fe20000100a00 */
[-C--:B------:R-:W-:Y:S02]  /*9040*/  LEA.HI.X.SX32 R15, R21, R3.reuse, 0x2, P5 ;  /* 0x00000003150f7211 */ /* 0x080fe400028f16ff */
[-C--:B------:R-:W-:Y:S01]  /*9050*/  LEA.HI.X.SX32 R145, R24, R3.reuse, 0x2, P6 ;  /* 0x0000000318917211 */ /* 0x080fe200030f16ff */
[----:B------:R-:W-:Y:S01]  /*9060*/  STL.64 [R1+0x580], R50 ;  /* 0x0005803201007387 */ /* 0x000fe20000100a00 */
[----:B------:R-:W-:Y:S01]  /*9070*/  LEA.HI.X.SX32 R77, R9, UR9, 0x2, P4 ;  /* 0x00000009094d7c11 */ /* 0x000fe2000a0f16ff */
[----:B------:R-:W-:Y:S01]  /*9080*/  IMAD R24, R2, 0x39, RZ ;  /* 0x0000003902187824 */ /* 0x000fe200078e02ff */
[-C--:B------:R-:W-:Y:S01]  /*9090*/  LEA R202, P2, R34, R0.reuse, 0x2 ;  /* 0x0000000022ca7211 */ /* 0x080fe200078410ff */
[----:B------:R-:W-:Y:S01]  /*90a0*/  STL.64 [R1+0x590], R214 ;  /* 0x000590d601007387 */ /* 0x000fe20000100a00 */
[-C--:B------:R-:W-:Y:S01]  /*90b0*/  LEA R154, P3, R32, R0.reuse, 0x2 ;  /* 0x00000000209a7211 */ /* 0x080fe200078610ff */
[--C-:B------:R-:W-:Y:S01]  /*90c0*/  IMAD.WIDE R68, R64, 0x4, R76.reuse ;  /* 0x0000000440447825 */ /* 0x100fe200078e024c */
[-C--:B------:R-:W-:Y:S01]  /*90d0*/  LEA R126, P5, R28, R0.reuse, 0x2 ;  /* 0x000000001c7e7211 */ /* 0x080fe200078a10ff */
[----:B------:R-:W-:Y:S01]  /*90e0*/  STL.64 [R1+0x5b0], R212 ;  /* 0x0005b0d401007387 */ /* 0x000fe20000100a00 */
[----:B------:R-:W-:Y:S01]  /*90f0*/  LEA R210, P6, R26, R0, 0x2 ;  /* 0x000000001ad27211 */ /* 0x000fe200078c10ff */
[--C-:B------:R-:W-:Y:S01]  /*9100*/  IMAD.WIDE R60, R56, 0x4, R76.reuse ;  /* 0x00000004383c7825 */ /* 0x100fe200078e024c */
[-C--:B------:R-:W-:Y:S01]  /*9110*/  LEA.HI.X.SX32 R203, R34, R3.reuse, 0x2, P2 ;  /* 0x0000000322cb7211 */ /* 0x080fe200010f16ff */
[----:B------:R-:W-:Y:S01]  /*9120*/  STL.64 [R1+0x5c0], R170 ;  /* 0x0005c0aa01007387 */ /* 0x000fe20000100a00 */
[-C--:B------:R-:W-:Y:S01]  /*9130*/  LEA.HI.X.SX32 R155, R32, R3.reuse, 0x2, P3 ;  /* 0x00000003209b7211 */ /* 0x080fe200018f16ff */
[----:B------:R-:W-:Y:S01]  /*9140*/  IMAD R32, R2, 0x38, RZ ;  /* 0x0000003802207824 */ /* 0x000fe200078e02ff */
[-C--:B------:R-:W-:Y:S01]  /*9150*/  LEA.HI.X.SX32 R127, R28, R3.reuse, 0x2, P5 ;  /* 0x000000031c7f7211 */ /* 0x080fe200028f16ff */
[----:B------:R2:W-:Y:S01]  /*9160*/  STL.64 [R1+0x5e0], R38 ;  /* 0x0005e02601007387 */ /* 0x0005e20000100a00 */
[----:B------:R-:W-:Y:S01]  /*9170*/  LEA.HI.X.SX32 R211, R26, R3, 0x2, P6 ;  /* 0x000000031ad37211 */ /* 0x000fe200030f16ff */
[----:B------:R-:W-:Y:S01]  /*9180*/  IMAD.WIDE R28, R24, 0x4, R76 ;  /* 0x00000004181c7825 */ /* 0x000fe200078e024c */
[----:B----4-:R-:W-:Y:S01]  /*9190*/  LEA R74, P5, R7, UR8, 0x2 ;  /* 0x00000008074a7c11 */ /* 0x010fe2000f8a10ff */
[----:B------:R-:W-:Y:S01]  /*91a0*/  STL.64 [R1+0x5f0], R198 ;  /* 0x0005f0c601007387 */ /* 0x000fe20000100a00 */
[----:B------:R-:W-:-:S02]  /*91b0*/  LOP3.LUT R22, R10, 0x70, RZ, 0xc0, !PT ;  /* 0x000000700a167812 */ /* 0x000fc400078ec0ff */
[----:B------:R-:W-:Y:S01]  /*91c0*/  ISETP.GE.U32.AND P2, PT, R44, 0x7fffffc0, PT ;  /* 0x7fffffc02c00780c */ /* 0x000fe20003f46070 */
[----:B------:R-:W-:Y:S01]  /*91d0*/  STL.64 [R1+0x610], R196 ;  /* 0x000610c401007387 */ /* 0x000fe20000100a00 */
[----:B------:R-:W-:Y:S01]  /*91e0*/  LEA.HI.X.SX32 R75, R7, UR9, 0x2, P5 ;  /* 0x00000009074b7c11 */ /* 0x000fe2000a8f16ff */
[----:B------:R-:W-:Y:S01]  /*91f0*/  IMAD R22, R218, 0x80, R22 ;  /* 0x00000080da167824 */ /* 0x000fe200078e0216 */
[----:B------:R-:W-:Y:S01]  /*9200*/  ISETP.GE.U32.AND P3, PT, R42, 0x7fffffbf, PT ;  /* 0x7fffffbf2a00780c */ /* 0x000fe20003f66070 */
[----:B------:R-:W-:Y:S01]  /*9210*/  STL.64 [R1+0x620], R178 ;  /* 0x000620b201007387 */ /* 0x000fe20000100a00 */
[-C--:B--2---:R-:W-:Y:S01]  /*9220*/  LEA R38, P0, R4, R0.reuse, 0x2 ;  /* 0x0000000004267211 */ /* 0x084fe200078010ff */
[----:B------:R-:W-:Y:S01]  /*9230*/  IMAD.WIDE R12, R2, 0x4, R74 ;  /* 0x00000004020c7825 */ /* 0x000fe200078e024a */
[----:B------:R-:W-:Y:S01]  /*9240*/  LOP3.LUT R7, R22, 0x10, RZ, 0x3c, !PT ;  /* 0x0000001016077812 */ /* 0x000fe200078e3cff */
[----:B------:R-:W-:Y:S01]  /*9250*/  STL.64 [R1+0x640], R40 ;  /* 0x0006402801007387 */ /* 0x000fe20000100a00 */
[-C--:B------:R-:W-:Y:S01]  /*9260*/  LEA.HI.X.SX32 R39, R4, R3.reuse, 0x2, P0 ;  /* 0x0000000304277211 */ /* 0x080fe200000f16ff */
[----:B------:R-:W-:Y:S01]  /*9270*/  VIADD R4, R46, 0xfffffffd ;  /* 0xfffffffd2e047836 */ /* 0x000fe20000000000 */
[----:B------:R-:W-:Y:S01]  /*9280*/  LEA R142, P0, R36, R0, 0x2 ;  /* 0x00000000248e7211 */ /* 0x000fe200078010ff */
[----:B------:R-:W-:Y:S01]  /*9290*/  IMAD R0, R19, UR5, RZ ;  /* 0x0000000513007c24 */ /* 0x000fe2000f8e02ff */
[----:B------:R-:W-:Y:S01]  /*92a0*/  UMOV UR5, 0x400 ;  /* 0x0000040000057882 */ /* 0x000fe20000000000 */
[----:B------:R-:W-:Y:S01]  /*92b0*/  STL.64 [R1+0x650], R182 ;  /* 0x000650b601007387 */ /* 0x000fe20000100a00 */
[----:B------:R-:W-:Y:S01]  /*92c0*/  ISETP.GE.U32.AND P4, PT, R4, 0x7fffffbe, PT ;  /* 0x7fffffbe0400780c */ /* 0x000fe20003f86070 */
[----:B---3--:R-:W-:Y:S01]  /*92d0*/  ULEA UR5, UR6, UR5, 0x18 ;  /* 0x0000000506057291 */ /* 0x008fe2000f8ec03f */
[----:B------:R-:W2:Y:S01]  /*92e0*/  LDC R4, c[0x0][0x230] ;  /* 0x00008c00ff047b82 */ /* 0x000ea20000000800 */
[----:B------:R-:W-:Y:S01]  /*92f0*/  LEA.HI.X.SX32 R143, R36, R3, 0x2, P0 ;  /* 0x00000003248f7211 */ /* 0x000fe200000f16ff */
[----:B------:R-:W-:Y:S01]  /*9300*/  VIADD R3, R48, 0xfffffffc ;  /* 0xfffffffc30037836 */ /* 0x000fe20000000000 */
[----:B------:R-:W-:Y:S01]  /*9310*/  LEA R78, P0, R11, UR8, 0x2 ;  /* 0x000000080b4e7c11 */ /* 0x000fe2000f8010ff */
[----:B------:R-:W-:Y:S01]  /*9320*/  STL.64 [R1+0x670], R180 ;  /* 0x000670b401007387 */ /* 0x000fe20000100a00 */
[----:B------:R-:W-:-:S02]  /*9330*/  VIADD R9, R22, UR5 ;  /* 0x0000000516097c36 */ /* 0x000fc40008000000 */
[----:B------:R-:W-:Y:S01]  /*9340*/  LEA.HI.X.SX32 R79, R11, UR9, 0x2, P0 ;  /* 0x000000090b4f7c11 */ /* 0x000fe200080f16ff */
[----:B------:R-:W-:Y:S01]  /*9350*/  STL.64 [R1+0x680], R186 ;  /* 0x000680ba01007387 */ /* 0x000fe20000100a00 */
[----:B------:R-:W-:Y:S01]  /*9360*/  LEA R72, P0, R0, UR8, 0x2 ;  /* 0x0000000800487c11 */ /* 0x000fe2000f8010ff */
[----:B------:R-:W-:Y:S01]  /*9370*/  VIADD R249, R7, UR5 ;  /* 0x0000000507f97c36 */ /* 0x000fe20008000000 */
[----:B------:R-:W-:Y:S01]  /*9380*/  ISETP.GE.U32.AND P5, PT, R3, 0x7fffffbd, PT ;  /* 0x7fffffbd0300780c */ /* 0x000fe20003fa6070 */
[----:B------:R-:W-:Y:S01]  /*9390*/  STL.64 [R1+0x6a0], R38 ;  /* 0x0006a02601007387 */ /* 0x000fe20000100a00 */
[----:B-1----:R-:W-:Y:S01]  /*93a0*/  IADD3 R3, R5, -0x21, RZ ;  /* 0xffffffdf05037810 */ /* 0x002fe20007ffe0ff */
[----:B------:R-:W-:Y:S01]  /*93b0*/  IMAD.WIDE R16, R2, 0x4, R78 ;  /* 0x0000000402107825 */ /* 0x000fe200078e024e */
[----:B------:R-:W-:Y:S01]  /*93c0*/  LEA.HI.X.SX32 R73, R0, UR9, 0x2, P0 ;  /* 0x0000000900497c11 */ /* 0x000fe200080f16ff */
[----:B------:R-:W1:Y:S01]  /*93d0*/  LDC R5, c[0x0][0x230] ;  /* 0x00008c00ff057b82 */ /* 0x000e620000000800 */
[----:B------:R-:W-:Y:S01]  /*93e0*/  STL.64 [R1+0x6b0], R166 ;  /* 0x0006b0a601007387 */ /* 0x000fe20000100a00 */
[----:B------:R-:W-:Y:S01]  /*93f0*/  VIADD R0, R6, 0xffffffde ;  /* 0xffffffde06007836 */ /* 0x000fe20000000000 */
[----:B------:R-:W-:Y:S01]  /*9400*/  ULDC.64 UR8, c[0x0][0x208] ;  /* 0x0000820000087ab9 */ /* 0x000fe20000000a00 */
[----:B------:R-:W-:Y:S01]  /*9410*/  ISETP.GE.U32.AND P6, PT, R3, 0x7fffffa0, PT ;  /* 0x7fffffa00300780c */ /* 0x000fe20003fc6070 */
[----:B------:R-:W-:Y:S01]  /*9420*/  STL.64 [R1+0x6d0], R164 ;  /* 0x0006d0a401007387 */ /* 0x000fe20000100a00 */
[----:B------:R-:W-:Y:S01]  /*9430*/  IMAD.WIDE R10, R2, 0x4, R72 ;  /* 0x00000004020a7825 */ /* 0x000fe200078e0248 */
[----:B------:R-:W-:Y:S01]  /*9440*/  ISETP.GE.U32.AND P0, PT, R0, 0x7fffff9f, PT ;  /* 0x7fffff9f0000780c */ /* 0x000fe20003f06070 */
[----:B------:R-:W3:Y:S01]  /*9450*/  LDC R6, c[0x0][0x230] ;  /* 0x00008c00ff067b82 */ /* 0x000ee20000000800 */
[----:B------:R-:W-:Y:S01]  /*9460*/  STL.64 [R1+0x6e0], R194 ;  /* 0x0006e0c201007387 */ /* 0x000fe20000100a00 */
[----:B------:R-:W-:-:S02]  /*9470*/  VIADD R0, R8, 0xffffffdd ;  /* 0xffffffdd08007836 */ /* 0x000fc40000000000 */
[----:B--2---:R-:W-:Y:S01]  /*9480*/  VIADD R3, R4, 0xffffffdc ;  /* 0xffffffdc04037836 */ /* 0x004fe20000000000 */
[----:B------:R2:W-:Y:S01]  /*9490*/  STL.64 [R1+0x700], R14 ;  /* 0x0007000e01007387 */ /* 0x0005e20000100a00 */
[C---:B------:R-:W-:Y:S02]  /*94a0*/  IMAD.WIDE R70, R64.reuse, 0x4, R78 ;  /* 0x0000000440467825 */ /* 0x040fe400078e024e */
[----:B------:R-:W4:Y:S01]  /*94b0*/  LDC R4, c[0x0][0x230] ;  /* 0x00008c00ff047b82 */ /* 0x000f220000000800 */
[----:B------:R-:W-:Y:S01]  /*94c0*/  STL.64 [R1+0x710], R144 ;  /* 0x0007109001007387 */ /* 0x000fe20000100a00 */
[----:B------:R-:W-:-:S03]  /*94d0*/  IMAD.WIDE R66, R64, 0x4, R74 ;  /* 0x0000000440427825 */ /* 0x000fc600078e024a */
[----:B------:R-:W-:Y:S01]  /*94e0*/  @!PT LDS RZ, [RZ] ;  /* 0x00000000fffff984 */ /* 0x000fe20000000800 */
[----:B------:R-:W-:Y:S01]  /*94f0*/  @!PT LDS RZ, [RZ] ;  /* 0x00000000fffff984 */ /* 0x000fe20000000800 */
[----:B------:R-:W-:Y:S01]  /*9500*/  @!PT LDS RZ, [RZ] ;  /* 0x00000000fffff984 */ /* 0x000fe20000000800 */
[----:B------:R-:W-:Y:S01]  /*9510*/  LDGSTS.E [R9], desc[UR8][R78.64], !P2 ;  /* 0x000000004e097fae */ /* 0x000fe2000d121848 */
[----:B------:R-:W-:Y:S02]  /*9520*/  IMAD.WIDE R64, R64, 0x4, R72 ;  /* 0x0000000440407825 */ /* 0x000fe400078e0248 */
[----:B------:R-:W4:Y:S01]  /*9530*/  LDC R7, c[0x0][0x230] ;  /* 0x00008c00ff077b82 */ /* 0x000f220000000800 */
[----:B------:R-:W-:Y:S01]  /*9540*/  STL.64 [R1+0x760], R142 ;  /* 0x0007608e01007387 */ /* 0x000fe20000100a00 */
[----:B--2---:R-:W-:-:S03]  /*9550*/  IMAD.WIDE R14, R2, 0x4, R76 ;  /* 0x00000004020e7825 */ /* 0x004fc600078e024c */
[----:B------:R-:W-:Y:S01]  /*9560*/  LDGSTS.E [R9+0x4000], desc[UR8][R76.64], !P2 ;  /* 0x040000004c097fae */ /* 0x000fe2000d121848 */
[----:B------:R-:W-:Y:S02]  /*9570*/  IMAD.WIDE R62, R56, 0x4, R78 ;  /* 0x00000004383e7825 */ /* 0x000fe400078e024e */
[----:B------:R-:W2:Y:S01]  /*9580*/  LDC R218, c[0x0][0x230] ;  /* 0x00008c00ffda7b82 */ /* 0x000ea20000000800 */
[----:B------:R-:W-:Y:S01]  /*9590*/  STL.64 [R1+0x770], R202 ;  /* 0x000770ca01007387 */ /* 0x000fe20000100a00 */
[----:B------:R-:W-:Y:S02]  /*95a0*/  IMAD R48, R2, 0x36, RZ ;  /* 0x0000003602307824 */ /* 0x000fe400078e02ff */
[C---:B------:R-:W-:Y:S01]  /*95b0*/  IMAD.WIDE R58, R56.reuse, 0x4, R74 ;  /* 0x00000004383a7825 */ /* 0x040fe200078e024a */
[----:B------:R-:W-:Y:S03]  /*95c0*/  LDGSTS.E [R9+0x8000], desc[UR8][R74.64], !P2 ;  /* 0x080000004a097fae */ /* 0x000fe6000d121848 */
[----:B------:R-:W-:Y:S01]  /*95d0*/  IMAD.WIDE R56, R56, 0x4, R72 ;  /* 0x0000000438387825 */ /* 0x000fe200078e0248 */
[----:B------:R-:W-:Y:S03]  /*95e0*/  STL.64 [R1+0x7a0], R128 ;  /* 0x0007a08001007387 */ /* 0x000fe60000100a00 */
[----:B------:R-:W-:Y:S01]  /*95f0*/  IMAD.WIDE R54, R48, 0x4, R78 ;  /* 0x0000000430367825 */ /* 0x000fe200078e024e */
[----:B------:R-:W-:Y:S01]  /*9600*/  LDGSTS.E [R9+0xc000], desc[UR8][R72.64], !P2 ;  /* 0x0c00000048097fae */ /* 0x000fe2000d121848 */
[----:B------:R-:W-:-:S02]  /*9610*/  ISETP.GE.U32.AND P2, PT, R0, 0x7fffff9e, PT ;  /* 0x7fffff9e0000780c */ /* 0x000fc40003f46070 */
[----:B------:R-:W-:Y:S01]  /*9620*/  IMAD.SHL.U32 R0, R2, 0x2, RZ ;  /* 0x0000000202007824 */ /* 0x000fe200078e00ff */
[----:B------:R-:W-:Y:S01]  /*9630*/  STL.64 [R1+0x790], R154 ;  /* 0x0007909a01007387 */ /* 0x000fe20000100a00 */
[----:B------:R-:W-:-:S03]  /*9640*/  IMAD.WIDE R52, R48, 0x4, R76 ;  /* 0x0000000430347825 */ /* 0x000fc600078e024c */
[----:B------:R-:W-:Y:S01]  /*9650*/  STL.64 [R1+0x7c0], R126 ;  /* 0x0007c07e01007387 */ /* 0x000fe20000100a00 */
[----:B------:R-:W-:Y:S02]  /*9660*/  IMAD R40, R2, 0x37, RZ ;  /* 0x0000003702287824 */ /* 0x000fe400078e02ff */
[C---:B------:R-:W-:Y:S01]  /*9670*/  IMAD.WIDE R50, R48.reuse, 0x4, R74 ;  /* 0x0000000430327825 */ /* 0x040fe200078e024a */
[----:B------:R1:W-:Y:S03]  /*9680*/  STL.64 [R1+0x1b38], R154 ;  /* 0x001b389a01007387 */ /* 0x0003e60000100a00 */
[----:B------:R-:W-:Y:S01]  /*9690*/  IMAD.WIDE R48, R48, 0x4, R72 ;  /* 0x0000000430307825 */ /* 0x000fe200078e0248 */
[----:B------:R-:W-:Y:S03]  /*96a0*/  STL.64 [R1+0x7b0], R210 ;  /* 0x0007b0d201007387 */ /* 0x000fe60000100a00 */
[C---:B------:R-:W-:Y:S01]  /*96b0*/  IMAD.WIDE R46, R40.reuse, 0x4, R78 ;  /* 0x00000004282e7825 */ /* 0x040fe200078e024e */
[----:B------:R3:W-:Y:S03]  /*96c0*/  STL.64 [R1+0x840], R16 ;  /* 0x0008401001007387 */ /* 0x0007e60000100a00 */
[----:B------:R-:W-:Y:S01]  /*96d0*/  IMAD.WIDE R44, R40, 0x4, R76 ;  /* 0x00000004282c7825 */ /* 0x000fe200078e024c */
[----:B------:R3:W-:Y:S01]  /*96e0*/  LDGSTS.E [R9+0x4], desc[UR8][R16.64], !P3 ;  /* 0x0000400010097fae */ /* 0x0007e2000d921848 */
[----:B-1----:R-:W-:-:S02]  /*96f0*/  MOV R154, R232 ;  /* 0x000000e8009a7202 */ /* 0x002fc40000000f00 */
[C---:B------:R-:W-:Y:S01]  /*9700*/  IMAD.WIDE R42, R40.reuse, 0x4, R74 ;  /* 0x00000004282a7825 */ /* 0x040fe200078e024a */
[----:B------:R1:W-:Y:S03]  /*9710*/  STL.64 [R1+0x838], R14 ;  /* 0x0008380e01007387 */ /* 0x0003e60000100a00 */
[----:B------:R-:W-:Y:S01]  /*9720*/  IMAD.WIDE R40, R40, 0x4, R72 ;  /* 0x0000000428287825 */ /* 0x000fe200078e0248 */
[----:B------:R1:W-:Y:S03]  /*9730*/  LDGSTS.E [R9+0x4004], desc[UR8][R14.64], !P3 ;  /* 0x040040000e097fae */ /* 0x0003e6000d921848 */
[--C-:B------:R-:W-:Y:S01]  /*9740*/  IMAD.WIDE R38, R32, 0x4, R78.reuse ;  /* 0x0000000420267825 */ /* 0x100fe200078e024e */
[----:B------:R4:W-:Y:S03]  /*9750*/  STL.64 [R1+0x830], R12 ;  /* 0x0008300c01007387 */ /* 0x0009e60000100a00 */
[----:B---3--:R-:W-:Y:S01]  /*9760*/  IMAD.WIDE R16, R0, 0x4, R78 ;  /* 0x0000000400107825 */ /* 0x008fe200078e024e */
[----:B------:R4:W-:Y:S03]  /*9770*/  LDGSTS.E [R9+0x8004], desc[UR8][R12.64], !P3 ;  /* 0x080040000c097fae */ /* 0x0009e6000d921848 */
[--C-:B------:R-:W-:Y:S01]  /*9780*/  IMAD.WIDE R36, R32, 0x4, R76.reuse ;  /* 0x0000000420247825 */ /* 0x100fe200078e024c */
[----:B------:R3:W-:Y:S03]  /*9790*/  STL.64 [R1+0x828], R10 ;  /* 0x0008280a01007387 */ /* 0x0007e60000100a00 */
[----:B-1----:R-:W-:Y:S01]  /*97a0*/  IMAD.WIDE R14, R0, 0x4, R76 ;  /* 0x00000004000e7825 */ /* 0x002fe200078e024c */
[----:B------:R3:W-:Y:S01]  /*97b0*/  LDGSTS.E [R9+0xc004], desc[UR8][R10.64], !P3 ;  /* 0x0c0040000a097fae */ /* 0x0007e2000d921848 */
[----:B------:R-:W-:-:S02]  /*97c0*/  ISETP.GE.U32.AND P3, PT, R3, 0x7fffff9d, PT ;  /* 0x7fffff9d0300780c */ /* 0x000fc40003f66070 */
[----:B------:R-:W-:Y:S01]  /*97d0*/  IMAD R3, R2, 0x3, RZ ;  /* 0x0000000302037824 */ /* 0x000fe200078e02ff */
[----:B------:R1:W-:Y:S01]  /*97e0*/  STL.64 [R1+0x820], R16 ;  /* 0x0008201001007387 */ /* 0x0003e20000100a00 */
[----:B----4-:R-:W-:-:S03]  /*97f0*/  IMAD.WIDE R12, R0, 0x4, R74 ;  /* 0x00000004000c7825 */ /* 0x010fc600078e024a */
[----:B------:R1:W-:Y:S01]  /*9800*/  LDGSTS.E [R9+0x8], desc[UR8][R16.64], !P4 ;  /* 0x0000800010097fae */ /* 0x0003e2000e121848 */
[----:B------:R-:W-:-:S03]  /*9810*/  IMAD.WIDE R34, R32, 0x4, R74 ;  /* 0x0000000420227825 */ /* 0x000fc600078e024a */
[----:B------:R4:W-:Y:S01]  /*9820*/  STL.64 [R1+0x818], R14 ;  /* 0x0008180e01007387 */ /* 0x0009e20000100a00 */
[----:B---3--:R-:W-:-:S03]  /*9830*/  IMAD.WIDE R10, R0, 0x4, R72 ;  /* 0x00000004000a7825 */ /* 0x008fc600078e0248 */
[----:B------:R4:W-:Y:S01]  /*9840*/  LDGSTS.E [R9+0x4008], desc[UR8][R14.64], !P4 ;  /* 0x040080000e097fae */ /* 0x0009e2000e121848 */
[----:B------:R-:W-:Y:S02]  /*9850*/  VIADD R0, R5, 0xfffffffb ;  /* 0xfffffffb05007836 */ /* 0x000fe40000000000 */
[----:B------:R-:W3:Y:S01]  /*9860*/  LDC R5, c[0x0][0x230] ;  /* 0x00008c00ff057b82 */ /* 0x000ee20000000800 */
[----:B------:R2:W-:Y:S01]  /*9870*/  STL.64 [R1+0x810], R12 ;  /* 0x0008100c01007387 */ /* 0x0005e20000100a00 */
[----:B-1----:R-:W-:-:S03]  /*9880*/  IMAD.WIDE R16, R3, 0x4, R78 ;  /* 0x0000000403107825 */ /* 0x002fc600078e024e */
[----:B------:R2:W-:Y:S01]  /*9890*/  LDGSTS.E [R9+0x8008], desc[UR8][R12.64], !P4 ;  /* 0x080080000c097fae */ /* 0x0005e2000e121848 */
[----:B------:R-:W-:-:S03]  /*98a0*/  IMAD.WIDE R32, R32, 0x4, R72 ;  /* 0x0000000420207825 */ /* 0x000fc600078e0248 */
[----:B------:R1:W-:Y:S01]  /*98b0*/  STL.64 [R1+0x808], R10 ;  /* 0x0008080a01007387 */ /* 0x0003e20000100a00 */
[----:B----4-:R-:W-:-:S03]  /*98c0*/  IMAD.WIDE R14, R3, 0x4, R76 ;  /* 0x00000004030e7825 */ /* 0x010fc600078e024c */
[----:B------:R1:W-:Y:S01]  /*98d0*/  LDGSTS.E [R9+0xc008], desc[UR8][R10.64], !P4 ;  /* 0x0c0080000a097fae */ /* 0x0003e2000e121848 */
[----:B------:R-:W-:Y:S01]  /*98e0*/  ISETP.GE.U32.AND P4, PT, R0, 0x7fffffbc, PT ;  /* 0x7fffffbc0000780c */ /* 0x000fe20003f86070 */
[----:B------:R-:W-:Y:S02]  /*98f0*/  IMAD.SHL.U32 R0, R2, 0x20, RZ ;  /* 0x0000002002007824 */ /* 0x000fe400078e00ff */
[C---:B--2---:R-:W-:Y:S01]  /*9900*/  IMAD.WIDE R12, R3.reuse, 0x4, R74 ;  /* 0x00000004030c7825 */ /* 0x044fe200078e024a */
[----:B------:R2:W-:Y:S03]  /*9910*/  STL.64 [R1+0x800], R16 ;  /* 0x0008001001007387 */ /* 0x0005e60000100a00 */
[----:B------:R-:W-:Y:S01]  /*9920*/  IMAD.WIDE R30, R24, 0x4, R78 ;  /* 0x00000004181e7825 */ /* 0x000fe200078e024e */
[----:B------:R2:W-:Y:S03]  /*9930*/  LDGSTS.E [R9+0xc], desc[UR8][R16.64], !P5 ;  /* 0x0000c00010097fae */ /* 0x0005e6000e921848 */
[----:B-1----:R-:W-:Y:S01]  /*9940*/  IMAD.WIDE R10, R3, 0x4, R72 ;  /* 0x00000004030a7825 */ /* 0x002fe200078e0248 */
[----:B------:R-:W-:Y:S01]  /*9950*/  IADD3 R3, R6, -0x6, RZ ;  /* 0xfffffffa06037810 */ /* 0x000fe20007ffe0ff */
[----:B------:R1:W-:Y:S01]  /*9960*/  STL.64 [R1+0x7f8], R14 ;  /* 0x0007f80e01007387 */ /* 0x0003e20000100a00 */
[----:B------:R-:W4:Y:S01]  /*9970*/  LDC R6, c[0x0][0x230] ;  /* 0x00008c00ff067b82 */ /* 0x000f220000000800 */
[----:B------:R-:W-:-:S02]  /*9980*/  IMAD.WIDE R26, R24, 0x4, R74 ;  /* 0x00000004181a7825 */ /* 0x000fc400078e024a */
[----:B------:R1:W-:Y:S02]  /*9990*/  LDGSTS.E [R9+0x400c], desc[UR8][R14.64], !P5 ;  /* 0x0400c0000e097fae */ /* 0x0003e4000e921848 */
[----:B------:R-:W-:Y:S02]  /*99a0*/  IMAD.WIDE R24, R24, 0x4, R72 ;  /* 0x0000000418187825 */ /* 0x000fe400078e0248 */
[----:B------:R3:W-:Y:S02]  /*99b0*/  STL.64 [R1+0x7f0], R12 ;  /* 0x0007f00c01007387 */ /* 0x0007e40000100a00 */
[----:B--2---:R-:W-:Y:S02]  /*99c0*/  IMAD.WIDE R16, R0, 0x4, R78 ;  /* 0x0000000400107825 */ /* 0x004fe400078e024e */
[----:B------:R3:W-:Y:S02]  /*99d0*/  LDGSTS.E [R9+0x800c], desc[UR8][R12.64], !P5 ;  /* 0x0800c0000c097fae */ /* 0x0007e4000e921848 */
[----:B------:R-:W-:-:S02]  /*99e0*/  IMAD.MOV.U32 R155, RZ, RZ, R233 ;  /* 0x000000ffff9b7224 */ /* 0x000fc400078e00e9 */
[--C-:B-1----:R-:W-:Y:S01]  /*99f0*/  IMAD.WIDE R14, R0, 0x4, R76.reuse ;  /* 0x00000004000e7825 */ /* 0x102fe200078e024c */
[----:B------:R1:W-:Y:S03]  /*9a00*/  STL.64 [R1+0x7e8], R10 ;  /* 0x0007e80a01007387 */ /* 0x0003e60000100a00 */
[----:B------:R-:W-:Y:S01]  /*9a10*/  IMAD.WIDE R232, R236, 0x4, R76 ;  /* 0x00000004ece87825 */ /* 0x000fe200078e024c */
[----:B------:R1:W-:Y:S01]  /*9a20*/  LDGSTS.E [R9+0xc00c], desc[UR8][R10.64], !P5 ;  /* 0x0c00c0000a097fae */ /* 0x0003e2000e921848 */
[----:B------:R-:W-:Y:S02]  /*9a30*/  ISETP.GE.U32.AND P5, PT, R3, 0x7fffffbb, PT ;  /* 0x7fffffbb0300780c */ /* 0x000fe40003fa6070 */
[----:B---3--:R-:W-:Y:S01]  /*9a40*/  IMAD.WIDE R12, R0, 0x4, R74 ;  /* 0x00000004000c7825 */ /* 0x008fe200078e024a */
[----:B------:R2:W-:Y:S03]  /*9a50*/  LDGSTS.E [R9+0x10000], desc[UR8][R16.64], !P6 ;  /* 0x1000000010097fae */ /* 0x0005e6000f121848 */
[----:B------:R-:W-:Y:S01]  /*9a60*/  IMAD R3, R2, 0x21, RZ ;  /* 0x0000002102037824 */ /* 0x000fe200078e02ff */
[----:B------:R3:W-:Y:S01]  /*9a70*/  LDGSTS.E [R9+0x14000], desc[UR8][R14.64], !P6 ;  /* 0x140000000e097fae */ /* 0x0007e2000f121848 */
[----:B-1----:R-:W-:-:S03]  /*9a80*/  IMAD.WIDE R10, R0, 0x4, R72 ;  /* 0x00000004000a7825 */ /* 0x002fc600078e0248 */
[----:B------:R2:W-:Y:S01]  /*9a90*/  STL.64 [R1+0x2c0], R16 ;  /* 0x0002c01001007387 */ /* 0x0005e20000100a00 */
[----:B------:R-:W-:-:S03]  /*9aa0*/  VIADD R0, R4, 0xfffffff9 ;  /* 0xfffffff904007836 */ /* 0x000fc60000000000 */
[----:B------:R1:W-:Y:S01]  /*9ab0*/  LDGSTS.E [R9+0x18000], desc[UR8][R12.64], !P6 ;  /* 0x180000000c097fae */ /* 0x0003e2000f121848 */
[----:B------:R-:W4:Y:S03]  /*9ac0*/  LDC R4, c[0x0][0x230] ;  /* 0x00008c00ff047b82 */ /* 0x000f260000000800 */
[----:B------:R3:W-:Y:S04]  /*9ad0*/  STL.64 [R1+0x2b8], R14 ;  /* 0x0002b80e01007387 */ /* 0x0007e80000100a00 */
[----:B------:R4:W-:Y:S01]  /*9ae0*/  LDGSTS.E [R9+0x1c000], desc[UR8][R10.64], !P6 ;  /* 0x1c0000000a097fae */ /* 0x0009e2000f121848 */
[----:B--2---:R-:W-:Y:S01]  /*9af0*/  IMAD.WIDE R16, R3, 0x4, R78 ;  /* 0x0000000403107825 */ /* 0x004fe200078e024e */
[----:B------:R-:W-:-:S02]  /*9b00*/  ISETP.GE.U32.AND P6, PT, R0, 0x7fffffba, PT ;  /* 0x7fffffba0000780c */ /* 0x000fc40003fc6070 */
[----:B------:R1:W-:Y:S01]  /*9b10*/  STL.64 [R1+0x2b0], R12 ;  /* 0x0002b00c01007387 */ /* 0x0003e20000100a00 */
[----:B------:R-:W-:Y:S02]  /*9b20*/  IMAD R0, R2, 0x22, RZ ;  /* 0x0000002202007824 */ /* 0x000fe400078e02ff */
[C---:B---3--:R-:W-:Y:S01]  /*9b30*/  IMAD.WIDE R14, R3.reuse, 0x4, R76 ;  /* 0x00000004030e7825 */ /* 0x048fe200078e024c */
[----:B------:R2:W-:Y:S04]  /*9b40*/  STL.64 [R1+0x2a0], R10 ;  /* 0x0002a00a01007387 */ /* 0x0005e80000100a00 */
[----:B------:R3:W-:Y:S01]  /*9b50*/  STL.64 [R1+0x290], R16 ;  /* 0x0002901001007387 */ /* 0x0007e20000100a00 */
[----:B-1----:R-:W-:-:S03]  /*9b60*/  IMAD.WIDE R12, R3, 0x4, R74 ;  /* 0x00000004030c7825 */ /* 0x002fc600078e024a */
[----:B------:R3:W-:Y:S01]  /*9b70*/  LDGSTS.E [R9+0x10004], desc[UR8][R16.64], !P0 ;  /* 0x1000400010097fae */ /* 0x0007e2000c121848 */
[----:B----4-:R-:W-:-:S03]  /*9b80*/  VIADD R4, R4, 0xffffffda ;  /* 0xffffffda04047836 */ /* 0x010fc60000000000 */
[----:B------:R1:W-:Y:S01]  /*9b90*/  STL.64 [R1+0x288], R14 ;  /* 0x0002880e01007387 */ /* 0x0003e20000100a00 */
[----:B--2---:R-:W-:-:S03]  /*9ba0*/  IMAD.WIDE R10, R3, 0x4, R72 ;  /* 0x00000004030a7825 */ /* 0x004fc600078e0248 */
[----:B------:R1:W-:Y:S01]  /*9bb0*/  LDGSTS.E [R9+0x14004], desc[UR8][R14.64], !P0 ;  /* 0x140040000e097fae */ /* 0x0003e2000c121848 */
[----:B------:R-:W-:Y:S02]  /*9bc0*/  VIADD R3, R5, 0xfffffff8 ;  /* 0xfffffff805037836 */ /* 0x000fe40000000000 */
[----:B------:R-:W2:Y:S01]  /*9bd0*/  LDC R5, c[0x0][0x230] ;  /* 0x00008c00ff057b82 */ /* 0x000ea20000000800 */
[C---:B---3--:R-:W-:Y:S01]  /*9be0*/  IMAD.WIDE R16, R0.reuse, 0x4, R78 ;  /* 0x0000000400107825 */ /* 0x048fe200078e024e */
[----:B------:R3:W-:Y:S04]  /*9bf0*/  STL.64 [R1+0x280], R12 ;  /* 0x0002800c01007387 */ /* 0x0007e80000100a00 */
[----:B------:R3:W-:Y:S01]  /*9c00*/  LDGSTS.E [R9+0x18004], desc[UR8][R12.64], !P0 ;  /* 0x180040000c097fae */ /* 0x0007e2000c121848 */
[----:B-1----:R-:W-:-:S03]  /*9c10*/  IMAD.WIDE R14, R0, 0x4, R76 ;  /* 0x00000004000e7825 */ /* 0x002fc600078e024c */
[----:B------:R1:W-:Y:S04]  /*9c20*/  STL.64 [R1+0x270], R10 ;  /* 0x0002700a01007387 */ /* 0x0003e80000100a00 */
[----:B------:R1:W-:Y:S01]  /*9c30*/  LDGSTS.E [R9+0x1c004], desc[UR8][R10.64], !P0 ;  /* 0x1c0040000a097fae */ /* 0x0003e2000c121848 */
[----:B------:R-:W-:Y:S01]  /*9c40*/  ISETP.GE.U32.AND P0, PT, R3, 0x7fffffb9, PT ;  /* 0x7fffffb90300780c */ /* 0x000fe20003f06070 */
[----:B------:R-:W-:Y:S02]  /*9c50*/  IMAD.SHL.U32 R3, R2, 0x4, RZ ;  /* 0x0000000402037824 */ /* 0x000fe400078e00ff */
[C---:B---3--:R-:W-:Y:S01]  /*9c60*/  IMAD.WIDE R12, R0.reuse, 0x4, R74 ;  /* 0x00000004000c7825 */ /* 0x048fe200078e024a */
[----:B------:R3:W-:Y:S04]  /*9c70*/  LDGSTS.E [R9+0x10008], desc[UR8][R16.64], !P2 ;  /* 0x1000800010097fae */ /* 0x0007e8000d121848 */
[----:B------:R4:W-:Y:S01]  /*9c80*/  LDGSTS.E [R9+0x14008], desc[UR8][R14.64], !P2 ;  /* 0x140080000e097fae */ /* 0x0009e2000d121848 */
[----:B-1----:R-:W-:-:S03]  /*9c90*/  IMAD.WIDE R10, R0, 0x4, R72 ;  /* 0x00000004000a7825 */ /* 0x002fc600078e0248 */
[----:B------:R1:W-:Y:S01]  /*9ca0*/  LDGSTS.E [R9+0x18008], desc[UR8][R12.64], !P2 ;  /* 0x180080000c097fae */ /* 0x0003e2000d121848 */
[----:B------:R-:W-:-:S03]  /*9cb0*/  VIADD R0, R6, 0xffffffdb ;  /* 0xffffffdb06007836 */ /* 0x000fc60000000000 */
[----:B------:R2:W-:Y:S01]  /*9cc0*/  LDGSTS.E [R9+0x1c008], desc[UR8][R10.64], !P2 ;  /* 0x1c0080000a097fae */ /* 0x0005e2000d121848 */
[----:B------:R-:W2:Y:S01]  /*9cd0*/  LDC R6, c[0x0][0x230] ;  /* 0x00008c00ff067b82 */ /* 0x000ea20000000800 */
[----:B------:R-:W-:Y:S01]  /*9ce0*/  ISETP.GE.U32.AND P2, PT, R0, 0x7fffff9c, PT ;  /* 0x7fffff9c0000780c */ /* 0x000fe20003f46070 */
[----:B------:R-:W-:Y:S01]  /*9cf0*/  IMAD R0, R2, 0x23, RZ ;  /* 0x0000002302007824 */ /* 0x000fe200078e02ff */
[----:B------:R3:W-:Y:S04]  /*9d00*/  STL.64 [R1+0x260], R16 ;  /* 0x0002601001007387 */ /* 0x0007e80000100a00 */
[----:B------:R4:W-:Y:S04]  /*9d10*/  STL.64 [R1+0x258], R14 ;  /* 0x0002580e01007387 */ /* 0x0009e80000100a00 */
[----:B------:R1:W-:Y:S01]  /*9d20*/  STL.64 [R1+0x250], R12 ;  /* 0x0002500c01007387 */ /* 0x0003e20000100a00 */
[----:B---3--:R-:W-:-:S03]  /*9d30*/  IMAD.WIDE R16, R0, 0x4, R78 ;  /* 0x0000000400107825 */ /* 0x008fc600078e024e */
[----:B------:R2:W-:Y:S01]  /*9d40*/  STL.64 [R1+0x240], R10 ;  /* 0x0002400a01007387 */ /* 0x0005e20000100a00 */
[----:B----4-:R-:W-:-:S03]  /*9d50*/  IMAD.WIDE R14, R0, 0x4, R76 ;  /* 0x00000004000e7825 */ /* 0x010fc600078e024c */
[----:B------:R-:W-:Y:S01]  /*9d60*/  LDGSTS.E [R9+0x1000c], desc[UR8][R16.64], !P3 ;  /* 0x1000c00010097fae */ /* 0x000fe2000d921848 */
[----:B-1----:R-:W-:-:S03]  /*9d70*/  IMAD.WIDE R12, R0, 0x4, R74 ;  /* 0x00000004000c7825 */ /* 0x002fc600078e024a */
[----:B------:R-:W-:Y:S01]  /*9d80*/  LDGSTS.E [R9+0x1400c], desc[UR8][R14.64], !P3 ;  /* 0x1400c0000e097fae */ /* 0x000fe2000d921848 */
[----:B--2---:R-:W-:-:S03]  /*9d90*/  IMAD.WIDE R10, R0, 0x4, R72 ;  /* 0x00000004000a7825 */ /* 0x004fc600078e0248 */
[----:B------:R-:W-:Y:S01]  /*9da0*/  LDGSTS.E [R9+0x1800c], desc[UR8][R12.64], !P3 ;  /* 0x1800c0000c097fae */ /* 0x000fe2000d921848 */
[----:B------:R-:W-:-:S03]  /*9db0*/  IMAD R0, R2, 0x5, RZ ;  /* 0x0000000502007824 */ /* 0x000fc600078e02ff */
[----:B------:R1:W-:Y:S01]  /*9dc0*/  LDGSTS.E [R9+0x1c00c], desc[UR8][R10.64], !P3 ;  /* 0x1c00c0000a097fae */ /* 0x0003e2000d921848 */
[----:B------:R-:W-:Y:S02]  /*9dd0*/  ISETP.GE.U32.AND P3, PT, R4, 0x7fffff9b, PT ;  /* 0x7fffff9b0400780c */ /* 0x000fe40003f66070 */
[----:B------:R-:W2:Y:S01]  /*9de0*/  LDC R4, c[0x0][0x230] ;  /* 0x00008c00ff047b82 */ /* 0x000ea20000000800 */
[----:B------:R-:W-:Y:S04]  /*9df0*/  STL.64 [R1+0x238], R16 ;  /* 0x0002381001007387 */ /* 0x000fe80000100a00 */
[----:B------:R3:W-:Y:S04]  /*9e00*/  STL.64 [R1+0x230], R14 ;  /* 0x0002300e01007387 */ /* 0x0007e80000100a00 */
[----:B------:R4:W-:Y:S01]  /*9e10*/  STL.64 [R1+0x228], R12 ;  /* 0x0002280c01007387 */ /* 0x0009e20000100a00 */
[----:B-1----:R-:W-:-:S03]  /*9e20*/  IMAD.WIDE R8, R3, 0x4, R72 ;  /* 0x0000000403087825 */ /* 0x002fc600078e0248 */
[----:B------:R1:W-:Y:S01]  /*9e30*/  STL.64 [R1+0x220], R10 ;  /* 0x0002200a01007387 */ /* 0x0003e20000100a00 */
[----:B---3--:R-:W-:-:S04]  /*9e40*/  IMAD.WIDE R14, R3, 0x4, R78 ;  /* 0x00000004030e7825 */ /* 0x008fc800078e024e */
[C---:B----4-:R-:W-:Y:S01]  /*9e50*/  IMAD.WIDE R12, R3.reuse, 0x4, R76 ;  /* 0x00000004030c7825 */ /* 0x050fe200078e024c */
[----:B------:R3:W-:Y:S03]  /*9e60*/  STL.64 [R1+0x7e0], R14 ;  /* 0x0007e00e01007387 */ /* 0x0007e60000100a00 */
[----:B-1----:R-:W-:Y:S01]  /*9e70*/  IMAD.WIDE R10, R3, 0x4, R74 ;  /* 0x00000004030a7825 */ /* 0x002fe200078e024a */
[----:B------:R3:W-:Y:S03]  /*9e80*/  LDGSTS.E [R249], desc[UR8][R14.64], !P4 ;  /* 0x000000000ef97fae */ /* 0x0007e6000e121848 */
[----:B------:R-:W-:Y:S01]  /*9e90*/  VIADD R3, R5, 0xffffffd9 ;  /* 0xffffffd905037836 */ /* 0x000fe20000000000 */
[----:B------:R1:W-:Y:S01]  /*9ea0*/  STL.64 [R1+0x7d8], R12 ;  /* 0x0007d80c01007387 */ /* 0x0003e20000100a00 */
[----:B------:R-:W4:Y:S03]  /*9eb0*/  LDC R5, c[0x0][0x230] ;  /* 0x00008c00ff057b82 */ /* 0x000f260000000800 */
[----:B------:R1:W-:Y:S04]  /*9ec0*/  LDGSTS.E [R249+0x4000], desc[UR8][R12.64], !P4 ;  /* 0x040000000cf97fae */ /* 0x0003e8000e121848 */
[----:B------:R2:W-:Y:S01]  /*9ed0*/  STL.64 [R1+0x7d0], R10 ;  /* 0x0007d00a01007387 */ /* 0x0005e20000100a00 */
[----:B---3--:R-:W-:-:S03]  /*9ee0*/  IMAD.WIDE R14, R0, 0x4, R78 ;  /* 0x00000004000e7825 */ /* 0x008fc600078e024e */
[----:B------:R2:W-:Y:S04]  /*9ef0*/  LDGSTS.E [R249+0x8000], desc[UR8][R10.64], !P4 ;  /* 0x080000000af97fae */ /* 0x0005e8000e121848 */
[----:B------:R3:W-:Y:S01]  /*9f00*/  STL.64 [R1+0x7c8], R8 ;  /* 0x0007c80801007387 */ /* 0x0007e20000100a00 */
[----:B-1----:R-:W-:-:S03]  /*9f10*/  IMAD.WIDE R12, R0, 0x4, R76 ;  /* 0x00000004000c7825 */ /* 0x002fc600078e024c */
[----:B------:R3:W-:Y:S01]  /*9f20*/  LDGSTS.E [R249+0xc000], desc[UR8][R8.64], !P4 ;  /* 0x0c00000008f97fae */ /* 0x0007e2000e121848 */
[----:B------:R-:W-:Y:S01]  /*9f30*/  ISETP.GE.U32.AND P4, PT, R3, 0x7fffff9a, PT ;  /* 0x7fffff9a0300780c */ /* 0x000fe20003f86070 */
[----:B------:R-:W-:Y:S02]  /*9f40*/  IMAD R3, R2, 0x6, RZ ;  /* 0x0000000602037824 */ /* 0x000fe400078e02ff */
[C---:B--2---:R-:W-:Y:S01]  /*9f50*/  IMAD.WIDE R10, R0.reuse, 0x4, R74 ;  /* 0x00000004000a7825 */ /* 0x044fe200078e024a */
[----:B------:R1:W-:Y:S04]  /*9f60*/  STL.64 [R1+0x7b8], R14 ;  /* 0x0007b80e01007387 */ /* 0x0003e80000100a00 */
[----:B------:R1:W-:Y:S01]  /*9f70*/  LDGSTS.E [R249+0x4], desc[UR8][R14.64], !P5 ;  /* 0x000040000ef97fae */ /* 0x0003e2000e921848 */
[----:B---3--:R-:W-:-:S03]  /*9f80*/  IMAD.WIDE R8, R0, 0x4, R72 ;  /* 0x0000000400087825 */ /* 0x008fc600078e0248 */
[----:B------:R2:W-:Y:S01]  /*9f90*/  STL.64 [R1+0x7a8], R12 ;  /* 0x0007a80c01007387 */ /* 0x0005e20000100a00 */
[----:B------:R-:W-:-:S03]  /*9fa0*/  VIADD R0, R6, 0xffffffd8 ;  /* 0xffffffd806007836 */ /* 0x000fc60000000000 */
[----:B------:R2:W-:Y:S01]  /*9fb0*/  LDGSTS.E [R249+0x4004], desc[UR8][R12.64], !P5 ;  /* 0x040040000cf97fae */ /* 0x0005e2000e921848 */
[----:B------:R-:W3:Y:S03]  /*9fc0*/  LDC R6, c[0x0][0x230] ;  /* 0x00008c00ff067b82 */ /* 0x000ee60000000800 */
[----:B------:R4:W-:Y:S01]  /*9fd0*/  STL.64 [R1+0x798], R10 ;  /* 0x0007980a01007387 */ /* 0x0009e20000100a00 */
[----:B-1----:R-:W-:-:S03]  /*9fe0*/  IMAD.WIDE R14, R3, 0x4, R78 ;  /* 0x00000004030e7825 */ /* 0x002fc600078e024e */
[----:B------:R4:W-:Y:S04]  /*9ff0*/  LDGSTS.E [R249+0x8004], desc[UR8][R10.64], !P5 ;  /* 0x080040000af97fae */ /* 0x0009e8000e921848 */
[----:B------:R1:W-:Y:S01]  /*a000*/  STL.64 [R1+0x788], R8 ;  /* 0x0007880801007387 */ /* 0x0003e20000100a00 */
[----:B--2---:R-:W-:-:S03]  /*a010*/  IMAD.WIDE R12, R3, 0x4, R76 ;  /* 0x00000004030c7825 */ /* 0x004fc600078e024c */
[----:B------:R1:W-:Y:S01]  /*a020*/  LDGSTS.E [R249+0xc004], desc[UR8][R8.64], !P5 ;  /* 0x0c00400008f97fae */ /* 0x0003e2000e921848 */
[----:B------:R-:W-:Y:S01]  /*a030*/  ISETP.GE.U32.AND P5, PT, R0, 0x7fffff99, PT ;  /* 0x7fffff990000780c */ /* 0x000fe20003fa6070 */
[----:B------:R-:W-:Y:S02]  /*a040*/  IMAD R0, R2, 0x7, RZ ;  /* 0x0000000702007824 */ /* 0x000fe400078e02ff */
[C---:B----4-:R-:W-:Y:S01]  /*a050*/  IMAD.WIDE R10, R3.reuse, 0x4, R74 ;  /* 0x00000004030a7825 */ /* 0x050fe200078e024a */
[----:B------:R2:W-:Y:S04]  /*a060*/  LDGSTS.E [R249+0x8], desc[UR8][R14.64], !P6 ;  /* 0x000080000ef97fae */ /* 0x0005e8000f121848 */
[----:B------:R4:W-:Y:S01]  /*a070*/  LDGSTS.E [R249+0x4008], desc[UR8][R12.64], !P6 ;  /* 0x040080000cf97fae */ /* 0x0009e2000f121848 */
[----:B-1----:R-:W-:Y:S01]  /*a080*/  IMAD.WIDE R8, R3, 0x4, R72 ;  /* 0x0000000403087825 */ /* 0x002fe200078e0248 */
[----:B------:R-:W-:-:S02]  /*a090*/  IADD3 R3, R4, -0x9, RZ ;  /* 0xfffffff704037810 */ /* 0x000fc40007ffe0ff */
[----:B------:R2:W-:Y:S01]  /*a0a0*/  STL.64 [R1+0x780], R14 ;  /* 0x0007800e01007387 */ /* 0x0005e20000100a00 */
[----:B------:R-:W1:Y:S03]  /*a0b0*/  LDC R4, c[0x0][0x230] ;  /* 0x00008c00ff047b82 */ /* 0x000e660000000800 */
[----:B------:R3:W-:Y:S04]  /*a0c0*/  LDGSTS.E [R249+0x8008], desc[UR8][R10.64], !P6 ;  /* 0x080080000af97fae */ /* 0x0007e8000f121848 */
[----:B------:R4:W-:Y:S04]  /*a0d0*/  STL.64 [R1+0x778], R12 ;  /* 0x0007780c01007387 */ /* 0x0009e80000100a00 */
[----:B------:R3:W-:Y:S01]  /*a0e0*/  LDGSTS.E [R249+0xc008], desc[UR8][R8.64], !P6 ;  /* 0x0c00800008f97fae */ /* 0x0007e2000f121848 */
[----:B--2---:R-:W-:Y:S01]  /*a0f0*/  IMAD.WIDE R14, R0, 0x4, R78 ;  /* 0x00000004000e7825 */ /* 0x004fe200078e024e */
[----:B------:R-:W-:-:S02]  /*a100*/  ISETP.GE.U32.AND P6, PT, R3, 0x7fffffb8, PT ;  /* 0x7fffffb80300780c */ /* 0x000fc40003fc6070 */
[----:B------:R3:W-:Y:S01]  /*a110*/  STL.64 [R1+0x768], R10 ;  /* 0x0007680a01007387 */ /* 0x0007e20000100a00 */
[----:B------:R-:W-:Y:S02]  /*a120*/  IMAD R3, R2, 0x24, RZ ;  /* 0x0000002402037824 */ /* 0x000fe400078e02ff */
[C---:B----4-:R-:W-:Y:S01]  /*a130*/  IMAD.WIDE R12, R0.reuse, 0x4, R76 ;  /* 0x00000004000c7825 */ /* 0x050fe200078e024c */
[----:B------:R2:W-:Y:S04]  /*a140*/  STL.64 [R1+0x758], R8 ;  /* 0x0007580801007387 */ /* 0x0005e80000100a00 */
[----:B------:R4:W-:Y:S01]  /*a150*/  STL.64 [R1+0x750], R14 ;  /* 0x0007500e01007387 */ /* 0x0009e20000100a00 */
[----:B---3--:R-:W-:-:S03]  /*a160*/  IMAD.WIDE R10, R0, 0x4, R74 ;  /* 0x00000004000a7825 */ /* 0x008fc600078e024a */
[----:B------:R4:W-:Y:S01]  /*a170*/  LDGSTS.E [R249+0xc], desc[UR8][R14.64], !P0 ;  /* 0x0000c0000ef97fae */ /* 0x0009e2000c121848 */
[----:B--2---:R-:W-:-:S03]  /*a180*/  IMAD.WIDE R8, R0, 0x4, R72 ;  /* 0x0000000400087825 */ /* 0x004fc600078e0248 */
[----:B------:R2:W-:Y:S01]  /*a190*/  STL.64 [R1+0x748], R12 ;  /* 0x0007480c01007387 */ /* 0x0005e20000100a00 */
[----:B------:R-:W-:-:S03]  /*a1a0*/  VIADD R0, R5, 0xfffffff6 ;  /* 0xfffffff605007836 */ /* 0x000fc60000000000 */
[----:B------:R2:W-:Y:S01]  /*a1b0*/  LDGSTS.E [R249+0x400c], desc[UR8][R12.64], !P0 ;  /* 0x0400c0000cf97fae */ /* 0x0005e2000c121848 */
[----:B------:R-:W3:Y:S01]  /*a1c0*/  LDC R5, c[0x0][0x230] ;  /* 0x00008c00ff057b82 */ /* 0x000ee20000000800 */
[C---:B----4-:R-:W-:Y:S02]  /*a1d0*/  IMAD.WIDE R14, R3.reuse, 0x4, R78 ;  /* 0x00000004030e7825 */ /* 0x050fe400078e024e */
[----:B------:R4:W-:Y:S04]  /*a1e0*/  STL.64 [R1+0x740], R10 ;  /* 0x0007400a01007387 */ /* 0x0009e80000100a00 */
[----:B------:R4:W-:Y:S01]  /*a1f0*/  LDGSTS.E [R249+0x800c], desc[UR8][R10.64], !P0 ;  /* 0x0800c0000af97fae */ /* 0x0009e2000c121848 */
[----:B--2---:R-:W-:-:S03]  /*a200*/  IMAD.WIDE R12, R3, 0x4, R76 ;  /* 0x00000004030c7825 */ /* 0x004fc600078e024c */
[----:B------:R2:W-:Y:S04]  /*a210*/  STL.64 [R1+0x738], R8 ;  /* 0x0007380801007387 */ /* 0x0005e80000100a00 */
[----:B------:R2:W-:Y:S01]  /*a220*/  LDGSTS.E [R249+0xc00c], desc[UR8][R8.64], !P0 ;  /* 0x0c00c00008f97fae */ /* 0x0005e2000c121848 */
[----:B------:R-:W-:Y:S01]  /*a230*/  ISETP.GE.U32.AND P0, PT, R0, 0x7fffffb7, PT ;  /* 0x7fffffb70000780c */ /* 0x000fe20003f06070 */
[----:B------:R-:W-:Y:S02]  /*a240*/  IMAD R0, R2, 0x25, RZ ;  /* 0x0000002502007824 */ /* 0x000fe400078e02ff */
[C---:B----4-:R-:W-:Y:S01]  /*a250*/  IMAD.WIDE R10, R3.reuse, 0x4, R74 ;  /* 0x00000004030a7825 */ /* 0x050fe200078e024a */
[----:B------:R4:W-:Y:S04]  /*a260*/  LDGSTS.E [R249+0x10000], desc[UR8][R14.64], !P2 ;  /* 0x100000000ef97fae */ /* 0x0009e8000d121848 */
[----:B------:R1:W-:Y:S01]  /*a270*/  LDGSTS.E [R249+0x14000], desc[UR8][R12.64], !P2 ;  /* 0x140000000cf97fae */ /* 0x0003e2000d121848 */
[----:B--2---:R-:W-:-:S03]  /*a280*/  IMAD.WIDE R8, R3, 0x4, R72 ;  /* 0x0000000403087825 */ /* 0x004fc600078e0248 */
[----:B------:R4:W-:Y:S01]  /*a290*/  STL.64 [R1+0x218], R14 ;  /* 0x0002180e01007387 */ /* 0x0009e20000100a00 */
[----:B------:R-:W-:-:S03]  /*a2a0*/  VIADD R3, R6, 0xfffffff5 ;  /* 0xfffffff506037836 */ /* 0x000fc60000000000 */
[----:B------:R2:W-:Y:S01]  /*a2b0*/  LDGSTS.E [R249+0x18000], desc[UR8][R10.64], !P2 ;  /* 0x180000000af97fae */ /* 0x0005e2000d121848 */
[----:B------:R-:W3:Y:S03]  /*a2c0*/  LDC R6, c[0x0][0x230] ;  /* 0x00008c00ff067b82 */ /* 0x000ee60000000800 */
[----:B------:R1:W-:Y:S04]  /*a2d0*/  STL.64 [R1+0x210], R12 ;  /* 0x0002100c01007387 */ /* 0x0003e80000100a00 */
[----:B------:R2:W-:Y:S01]  /*a2e0*/  LDGSTS.E [R249+0x1c000], desc[UR8][R8.64], !P2 ;  /* 0x1c00000008f97fae */ /* 0x0005e2000d121848 */
[----:B----4-:R-:W-:Y:S01]  /*a2f0*/  IMAD.WIDE R14, R0, 0x4, R78 ;  /* 0x00000004000e7825 */ /* 0x010fe200078e024e */
[----:B------:R-:W-:-:S02]  /*a300*/  ISETP.GE.U32.AND P2, PT, R3, 0x7fffffb6, PT ;  /* 0x7fffffb60300780c */ /* 0x000fc40003f46070 */
[----:B------:R2:W-:Y:S01]  /*a310*/  STL.64 [R1+0x208], R10 ;  /* 0x0002080a01007387 */ /* 0x0005e20000100a00 */
[----:B------:R-:W-:Y:S02]  /*a320*/  IMAD R3, R2, 0x26, RZ ;  /* 0x0000002602037824 */ /* 0x000fe400078e02ff */
[C---:B-1----:R-:W-:Y:S01]  /*a330*/  IMAD.WIDE R12, R0.reuse, 0x4, R76 ;  /* 0x00000004000c7825 */ /* 0x042fe200078e024c */
[----:B------:R1:W-:Y:S04]  /*a340*/  STL.64 [R1+0x200], R8 ;  /* 0x0002000801007387 */ /* 0x0003e80000100a00 */
[----:B------:R4:W-:Y:S01]  /*a350*/  STL.64 [R1+0x1f8], R14 ;  /* 0x0001f80e01007387 */ /* 0x0009e20000100a00 */
[----:B--2---:R-:W-:-:S03]  /*a360*/  IMAD.WIDE R10, R0, 0x4, R74 ;  /* 0x00000004000a7825 */ /* 0x004fc600078e024a */
[----:B------:R4:W-:Y:S01]  /*a370*/  LDGSTS.E [R249+0x10004], desc[UR8][R14.64], !P3 ;  /* 0x100040000ef97fae */ /* 0x0009e2000d921848 */
[----:B-1----:R-:W-:-:S03]  /*a380*/  IMAD.WIDE R8, R0, 0x4, R72 ;  /* 0x0000000400087825 */ /* 0x002fc600078e0248 */
[----:B------:R1:W-:Y:S01]  /*a390*/  STL.64 [R1+0x1f0], R12 ;  /* 0x0001f00c01007387 */ /* 0x0003e20000100a00 */
[----:B------:R-:W-:-:S03]  /*a3a0*/  VIADD R0, R4, 0xfffffff4 ;  /* 0xfffffff404007836 */ /* 0x000fc60000000000 */
[----:B------:R1:W-:Y:S01]  /*a3b0*/  LDGSTS.E [R249+0x14004], desc[UR8][R12.64], !P3 ;  /* 0x140040000cf97fae */ /* 0x0003e2000d921848 */
[----:B---3--:R-:W-:Y:S02]  /*a3c0*/  VIADD R4, R5, 0xffffffd6 ;  /* 0xffffffd605047836 */ /* 0x008fe40000000000 */
[C---:B----4-:R-:W-:Y:S01]  /*a3d0*/  IMAD.WIDE R14, R3.reuse, 0x4, R78 ;  /* 0x00000004030e7825 */ /* 0x050fe200078e024e */
[----:B------:R2:W-:Y:S01]  /*a3e0*/  STL.64 [R1+0x1e8], R10 ;  /* 0x0001e80a01007387 */ /* 0x0005e20000100a00 */
[----:B------:R-:W3:Y:S03]  /*a3f0*/  LDC R5, c[0x0][0x230] ;  /* 0x00008c00ff057b82 */ /* 0x000ee60000000800 */
[----:B------:R2:W-:Y:S01]  /*a400*/  LDGSTS.E [R249+0x18004], desc[UR8][R10.64], !P3 ;  /* 0x180040000af97fae */ /* 0x0005e2000d921848 */
[----:B-1----:R-:W-:-:S03]  /*a410*/  IMAD.WIDE R12, R3, 0x4, R76 ;  /* 0x00000004030c7825 */ /* 0x002fc600078e024c */
[----:B------:R1:W-:Y:S04]  /*a420*/  STL.64 [R1+0x1e0], R8 ;  /* 0x0001e00801007387 */ /* 0x0003e80000100a00 */
[----:B------:R1:W-:Y:S01]  /*a430*/  LDGSTS.E [R249+0x1c004], desc[UR8][R8.64], !P3 ;  /* 0x1c00400008f97fae */ /* 0x0003e2000d921848 */
[----:B------:R-:W-:Y:S01]  /*a440*/  ISETP.GE.U32.AND P3, PT, R0, 0x7fffffb5, PT ;  /* 0x7fffffb50000780c */ /* 0x000fe20003f66070 */
[----:B------:R-:W-:Y:S02]  /*a450*/  VIADD R0, R7, 0xffffffd7 ;  /* 0xffffffd707007836 */ /* 0x000fe40000000000 */
[C---:B--2---:R-:W-:Y:S01]  /*a460*/  IMAD.WIDE R10, R3.reuse, 0x4, R74 ;  /* 0x00000004030a7825 */ /* 0x044fe200078e024a */
[----:B------:R2:W-:Y:S01]  /*a470*/  LDGSTS.E [R249+0x10008], desc[UR8][R14.64], !P4 ;  /* 0x100080000ef97fae */ /* 0x0005e2000e121848 */
[----:B------:R-:W4:Y:S03]  /*a480*/  LDC R7, c[0x0][0x230] ;  /* 0x00008c00ff077b82 */ /* 0x000f260000000800 */
[----:B------:R2:W-:Y:S01]  /*a490*/  LDGSTS.E [R249+0x14008], desc[UR8][R12.64], !P4 ;  /* 0x140080000cf97fae */ /* 0x0005e2000e121848 */
[----:B-1----:R-:W-:-:S03]  /*a4a0*/  IMAD.WIDE R8, R3, 0x4, R72 ;  /* 0x0000000403087825 */ /* 0x002fc600078e0248 */
[----:B------:R1:W-:Y:S01]  /*a4b0*/  LDGSTS.E [R249+0x18008], desc[UR8][R10.64], !P4 ;  /* 0x180080000af97fae */ /* 0x0003e2000e121848 */
[----:B------:R-:W-:-:S03]  /*a4c0*/  IMAD.SHL.U32 R3, R2, 0x8, RZ ;  /* 0x0000000802037824 */ /* 0x000fc600078e00ff */
[----:B------:R3:W-:Y:S01]  /*a4d0*/  LDGSTS.E [R249+0x1c008], desc[UR8][R8.64], !P4 ;  /* 0x1c00800008f97fae */ /* 0x0007e2000e121848 */
[----:B------:R-:W-:Y:S01]  /*a4e0*/  ISETP.GE.U32.AND P4, PT, R0, 0x7fffff98, PT ;  /* 0x7fffff980000780c */ /* 0x000fe20003f86070 */
[----:B------:R-:W-:Y:S02]  /*a4f0*/  IMAD R0, R2, 0x27, RZ ;  /* 0x0000002702007824 */ /* 0x000fe400078e02ff */
[----:B------:R2:W-:Y:S02]  /*a500*/  STL.64 [R1+0x1d8], R14 ;  /* 0x0001d80e01007387 */ /* 0x0005e40000100a00 */
[C---:B------:R-:W-:Y:S02]  /*a510*/  IMAD.WIDE R16, R0.reuse, 0x4, R78 ;  /* 0x0000000400107825 */ /* 0x040fe400078e024e */
[----:B------:R1:W-:Y:S04]  /*a520*/  STL.64 [R1+0x1d0], R12 ;  /* 0x0001d00c01007387 */ /* 0x0003e80000100a00 */
[----:B------:R3:W-:Y:S01]  /*a530*/  STL.64 [R1+0x1c8], R10 ;  /* 0x0001c80a01007387 */ /* 0x0007e20000100a00 */
[----:B--2---:R-:W-:-:S03]  /*a540*/  IMAD.WIDE R14, R0, 0x4, R76 ;  /* 0x00000004000e7825 */ /* 0x004fc600078e024c */
[----:B------:R-:W-:Y:S01]  /*a550*/  LDGSTS.E [R249+0x1000c], desc[UR8][R16.64], !P5 ;  /* 0x1000c00010f97fae */ /* 0x000fe2000e921848 */
[----:B-1----:R-:W-:-:S03]  /*a560*/  IMAD.WIDE R12, R0, 0x4, R74 ;  /* 0x00000004000c7825 */ /* 0x002fc600078e024a */
[----:B------:R1:W-:Y:S01]  /*a570*/  LDGSTS.E [R249+0x1400c], desc[UR8][R14.64], !P5 ;  /* 0x1400c0000ef97fae */ /* 0x0003e2000e921848 */
[----:B---3--:R-:W-:-:S03]  /*a580*/  IMAD.WIDE R10, R0, 0x4, R72 ;  /* 0x00000004000a7825 */ /* 0x008fc600078e0248 */
[----:B------:R2:W-:Y:S01]  /*a590*/  LDGSTS.E [R249+0x1800c], desc[UR8][R12.64], !P5 ;  /* 0x1800c0000cf97fae */ /* 0x0005e2000e921848 */
[----:B------:R-:W-:-:S03]  /*a5a0*/  IMAD R0, R2, 0x9, RZ ;  /* 0x0000000902007824 */ /* 0x000fc600078e02ff */
[----:B------:R3:W-:Y:S01]  /*a5b0*/  LDGSTS.E [R249+0x1c00c], desc[UR8][R10.64], !P5 ;  /* 0x1c00c0000af97fae */ /* 0x0007e2000e921848 */
[----:B------:R-:W-:Y:S02]  /*a5c0*/  ISETP.GE.U32.AND P5, PT, R4, 0x7fffff97, PT ;  /* 0x7fffff970400780c */ /* 0x000fe40003fa6070 */
[----:B------:R-:W4:Y:S01]  /*a5d0*/  LDC R4, c[0x0][0x230] ;  /* 0x00008c00ff047b82 */ /* 0x000f220000000800 */
[----:B------:R1:W-:Y:S04]  /*a5e0*/  STL.64 [R1+0x1c0], R8 ;  /* 0x0001c00801007387 */ /* 0x0003e80000100a00 */
[----:B------:R-:W-:Y:S04]  /*a5f0*/  STL.64 [R1+0x1b8], R16 ;  /* 0x0001b81001007387 */ /* 0x000fe80000100a00 */
[----:B------:R2:W-:Y:S01]  /*a600*/  STL.64 [R1+0x1b0], R14 ;  /* 0x0001b00e01007387 */ /* 0x0005e20000100a00 */
[----:B-1----:R-:W-:-:S03]  /*a610*/  LOP3.LUT R8, R22, 0x20, RZ, 0x3c, !PT ;  /* 0x0000002016087812 */ /* 0x002fc600078e3cff */
[----:B------:R1:W-:Y:S02]  /*a620*/  STL.64 [R1+0x1a8], R12 ;  /* 0x0001a80c01007387 */ /* 0x0003e40000100a00 */
[----:B------:R-:W-:Y:S02]  /*a630*/  VIADD R248, R8, UR5 ;  /* 0x0000000508f87c36 */ /* 0x000fe40008000000 */
[----:B------:R3:W-:Y:S01]  /*a640*/  STL.64 [R1+0x1a0], R10 ;  /* 0x0001a00a01007387 */ /* 0x0007e20000100a00 */
[----:B------:R-:W-:-:S04]  /*a650*/  IMAD.WIDE R8, R3, 0x4, R72 ;  /* 0x0000000403087825 */ /* 0x000fc800078e0248 */
[----:B--2---:R-:W-:-:S04]  /*a660*/  IMAD.WIDE R14, R3, 0x4, R78 ;  /* 0x00000004030e7825 */ /* 0x004fc800078e024e */
[C---:B-1----:R-:W-:Y:S01]  /*a670*/  IMAD.WIDE R12, R3.reuse, 0x4, R76 ;  /* 0x00000004030c7825 */ /* 0x042fe200078e024c */
[----:B------:R1:W-:Y:S03]  /*a680*/  STL.64 [R1+0x730], R14 ;  /* 0x0007300e01007387 */ /* 0x0003e60000100a00 */
[----:B---3--:R-:W-:Y:S01]  /*a690*/  IMAD.WIDE R10, R3, 0x4, R74 ;  /* 0x00000004030a7825 */ /* 0x008fe200078e024a */
[----:B------:R1:W-:Y:S03]  /*a6a0*/  LDGSTS.E [R248], desc[UR8][R14.64], !P6 ;  /* 0x000000000ef87fae */ /* 0x0003e6000f121848 */
[----:B------:R-:W-:Y:S01]  /*a6b0*/  VIADD R3, R6, 0xffffffd5 ;  /* 0xffffffd506037836 */ /* 0x000fe20000000000 */
[----:B------:R2:W-:Y:S01]  /*a6c0*/  STL.64 [R1+0x728], R12 ;  /* 0x0007280c01007387 */ /* 0x0005e20000100a00 */
[----:B------:R-:W3:Y:S03]  /*a6d0*/  LDC R6, c[0x0][0x230] ;  /* 0x00008c00ff067b82 */ /* 0x000ee60000000800 */
[----:B------:R2:W-:Y:S01]  /*a6e0*/  LDGSTS.E [R248+0x4000], desc[UR8][R12.64], !P6 ;  /* 0x040000000cf87fae */ /* 0x0005e2000f121848 */
[----:B-1----:R-:W-:-:S03]  /*a6f0*/  IMAD.WIDE R14, R0, 0x4, R78 ;  /* 0x00000004000e7825 */ /* 0x002fc600078e024e */
[----:B------:R1:W-:Y:S04]  /*a700*/  STL.64 [R1+0x720], R10 ;  /* 0x0007200a01007387 */ /* 0x0003e80000100a00 */
[----:B------:R1:W-:Y:S01]  /*a710*/  LDGSTS.E [R248+0x8000], desc[UR8][R10.64], !P6 ;  /* 0x080000000af87fae */ /* 0x0003e2000f121848 */
[----:B--2---:R-:W-:-:S03]  /*a720*/  IMAD.WIDE R12, R0, 0x4, R76 ;  /* 0x00000004000c7825 */ /* 0x004fc600078e024c */
[----:B------:R2:W-:Y:S04]  /*a730*/  STL.64 [R1+0x718], R8 ;  /* 0x0007180801007387 */ /* 0x0005e80000100a00 */
[----:B------:R2:W-:Y:S01]  /*a740*/  LDGSTS.E [R248+0xc000], desc[UR8][R8.64], !P6 ;  /* 0x0c00000008f87fae */ /* 0x0005e2000f121848 */
[----:B------:R-:W-:Y:S01]  /*a750*/  ISETP.GE.U32.AND P6, PT, R3, 0x7fffff96, PT ;  /* 0x7fffff960300780c */ /* 0x000fe20003fc6070 */
[----:B------:R-:W-:Y:S02]  /*a760*/  IMAD R3, R2, 0xa, RZ ;  /* 0x0000000a02037824 */ /* 0x000fe400078e02ff */
[C---:B-1----:R-:W-:Y:S01]  /*a770*/  IMAD.WIDE R10, R0.reuse, 0x4, R74 ;  /* 0x00000004000a7825 */ /* 0x042fe200078e024a */
[----:B------:R1:W-:Y:S04]  /*a780*/  STL.64 [R1+0x708], R14 ;  /* 0x0007080e01007387 */ /* 0x0003e80000100a00 */
[----:B------:R1:W-:Y:S01]  /*a790*/  LDGSTS.E [R248+0x4], desc[UR8][R14.64], !P0 ;  /* 0x000040000ef87fae */ /* 0x0003e2000c121848 */
[----:B--2---:R-:W-:Y:S01]  /*a7a0*/  IMAD.WIDE R8, R0, 0x4, R72 ;  /* 0x0000000400087825 */ /* 0x004fe200078e0248 */
[----:B----4-:R-:W-:-:S02]  /*a7b0*/  IADD3 R0, R7, -0x2c, RZ ;  /* 0xffffffd407007810 */ /* 0x010fc40007ffe0ff */
[----:B------:R2:W-:Y:S01]  /*a7c0*/  STL.64 [R1+0x6f8], R12 ;  /* 0x0006f80c01007387 */ /* 0x0005e20000100a00 */
[----:B------:R-:W-:-:S03]  /*a7d0*/  LOP3.LUT R7, R22, 0x30, RZ, 0x3c, !PT ;  /* 0x0000003016077812 */ /* 0x000fc600078e3cff */
[----:B------:R2:W-:Y:S02]  /*a7e0*/  LDGSTS.E [R248+0x4004], desc[UR8][R12.64], !P0 ;  /* 0x040040000cf87fae */ /* 0x0005e4000c121848 */
[----:B------:R-:W-:Y:S02]  /*a7f0*/  VIADD R247, R7, UR5 ;  /* 0x0000000507f77c36 */ /* 0x000fe40008000000 */
[----:B------:R4:W-:Y:S01]  /*a800*/  STL.64 [R1+0x6f0], R10 ;  /* 0x0006f00a01007387 */ /* 0x0009e20000100a00 */
[C---:B-1----:R-:W-:Y:S01]  /*a810*/  IMAD.WIDE R14, R3.reuse, 0x4, R78 ;  /* 0x00000004030e7825 */ /* 0x042fe200078e024e */
[----:B------:R-:W1:Y:S02]  /*a820*/  LDC R7, c[0x0][0x230] ;  /* 0x00008c00ff077b82 */ /* 0x000e640000000800 */
[----:B------:R4:W-:Y:S04]  /*a830*/  LDGSTS.E [R248+0x8004], desc[UR8][R10.64], !P0 ;  /* 0x080040000af87fae */ /* 0x0009e8000c121848 */
[----:B------:R3:W-:Y:S01]  /*a840*/  STL.64 [R1+0x6e8], R8 ;  /* 0x0006e80801007387 */ /* 0x0007e20000100a00 */
[----:B--2---:R-:W-:-:S03]  /*a850*/  IMAD.WIDE R12, R3, 0x4, R76 ;  /* 0x00000004030c7825 */ /* 0x004fc600078e024c */
[----:B------:R3:W-:Y:S01]  /*a860*/  LDGSTS.E [R248+0xc004], desc[UR8][R8.64], !P0 ;  /* 0x0c00400008f87fae */ /* 0x0007e2000c121848 */
[----:B------:R-:W-:Y:S01]  /*a870*/  ISETP.GE.U32.AND P0, PT, R0, 0x7fffff95, PT ;  /* 0x7fffff950000780c */ /* 0x000fe20003f06070 */
[----:B------:R-:W-:Y:S02]  /*a880*/  IMAD R0, R2, 0xb, RZ ;  /* 0x0000000b02007824 */ /* 0x000fe400078e02ff */
[C---:B----4-:R-:W-:Y:S01]  /*a890*/  IMAD.WIDE R10, R3.reuse, 0x4, R74 ;  /* 0x00000004030a7825 */ /* 0x050fe200078e024a */
[----:B------:R2:W-:Y:S04]  /*a8a0*/  STL.64 [R1+0x6d8], R14 ;  /* 0x0006d80e01007387 */ /* 0x0005e80000100a00 */
[----:B------:R2:W-:Y:S01]  /*a8b0*/  LDGSTS.E [R248+0x8], desc[UR8][R14.64], !P2 ;  /* 0x000080000ef87fae */ /* 0x0005e2000d121848 */
[----:B---3--:R-:W-:-:S03]  /*a8c0*/  IMAD.WIDE R8, R3, 0x4, R72 ;  /* 0x0000000403087825 */ /* 0x008fc600078e0248 */
[----:B------:R3:W-:Y:S01]  /*a8d0*/  STL.64 [R1+0x6c8], R12 ;  /* 0x0006c80c01007387 */ /* 0x0007e20000100a00 */
[----:B------:R-:W-:-:S03]  /*a8e0*/  VIADD R3, R4, 0xfffffff3 ;  /* 0xfffffff304037836 */ /* 0x000fc60000000000 */
[----:B------:R3:W-:Y:S01]  /*a8f0*/  LDGSTS.E [R248+0x4008], desc[UR8][R12.64], !P2 ;  /* 0x040080000cf87fae */ /* 0x0007e2000d121848 */
[----:B------:R-:W4:Y:S01]  /*a900*/  LDC R4, c[0x0][0x230] ;  /* 0x00008c00ff047b82 */ /* 0x000f220000000800 */
[C---:B--2---:R-:W-:Y:S02]  /*a910*/  IMAD.WIDE R14, R0.reuse, 0x4, R78 ;  /* 0x00000004000e7825 */ /* 0x044fe400078e024e */
[----:B------:R2:W-:Y:S04]  /*a920*/  STL.64 [R1+0x6c0], R10 ;  /* 0x0006c00a01007387 */ /* 0x0005e80000100a00 */
[----:B------:R2:W-:Y:S01]  /*a930*/  LDGSTS.E [R248+0x8008], desc[UR8][R10.64], !P2 ;  /* 0x080080000af87fae */ /* 0x0005e2000d121848 */
[----:B---3--:R-:W-:-:S03]  /*a940*/  IMAD.WIDE R12, R0, 0x4, R76 ;  /* 0x00000004000c7825 */ /* 0x008fc600078e024c */
[----:B------:R3:W-:Y:S04]  /*a950*/  STL.64 [R1+0x6b8], R8 ;  /* 0x0006b80801007387 */ /* 0x0007e80000100a00 */
        /* <DEDUP_REMOVED lines=10> */
[----:B------:R-:W1:Y:S03]  /*aa00*/  LDC R5, c[0x0][0x230] ;  /* 0x00008c00ff057b82 */ /* 0x000e660000000800 */
[----:B------:R4:W-:Y:S01]  /*aa10*/  STL.64 [R1+0x690], R10 ;  /* 0x0006900a01007387 */ /* 0x0009e20000100a00 */
[----:B--2---:R-:W-:-:S03]  /*aa20*/  IMAD.WIDE R14, R3, 0x4, R78 ;  /* 0x00000004030e7825 */ /* 0x004fc600078e024e */
[----:B------:R4:W-:Y:S04]  /*aa30*/  LDGSTS.E [R248+0x800c], desc[UR8][R10.64], !P3 ;  /* 0x0800c0000af87fae */ /* 0x0009e8000d921848 */
[----:B------:R2:W-:Y:S01]  /*aa40*/  STL.64 [R1+0x688], R8 ;  /* 0x0006880801007387 */ /* 0x0005e20000100a00 */
[----:B---3--:R-:W-:-:S03]  /*aa50*/  IMAD.WIDE R12, R3, 0x4, R76 ;  /* 0x00000004030c7825 */ /* 0x008fc600078e024c */
[----:B------:R2:W-:Y:S01]  /*aa60*/  LDGSTS.E [R248+0xc00c], desc[UR8][R8.64], !P3 ;  /* 0x0c00c00008f87fae */ /* 0x0005e2000d921848 */
[----:B------:R-:W-:Y:S01]  /*aa70*/  ISETP.GE.U32.AND P3, PT, R0, 0x7fffffb3, PT ;  /* 0x7fffffb30000780c */ /* 0x000fe20003f66070 */
[----:B------:R-:W-:Y:S02]  /*aa80*/  IMAD R0, R2, 0x29, RZ ;  /* 0x0000002902007824 */ /* 0x000fe400078e02ff */
[C---:B----4-:R-:W-:Y:S01]  /*aa90*/  IMAD.WIDE R10, R3.reuse, 0x4, R74 ;  /* 0x00000004030a7825 */ /* 0x050fe200078e024a */
[----:B------:R3:W-:Y:S04]  /*aaa0*/  STL.64 [R1+0x198], R14 ;  /* 0x0001980e01007387 */ /* 0x0007e80000100a00 */
[----:B------:R3:W-:Y:S01]  /*aab0*/  LDGSTS.E [R248+0x10000], desc[UR8][R14.64], !P4 ;  /* 0x100000000ef87fae */ /* 0x0007e2000e121848 */
[----:B--2---:R-:W-:-:S03]  /*aac0*/  IMAD.WIDE R8, R3, 0x4, R72 ;  /* 0x0000000403087825 */ /* 0x004fc600078e0248 */
[----:B------:R2:W-:Y:S01]  /*aad0*/  STL.64 [R1+0x190], R12 ;  /* 0x0001900c01007387 */ /* 0x0005e20000100a00 */
[----:B------:R-:W-:-:S03]  /*aae0*/  VIADD R3, R6, 0xfffffff1 ;  /* 0xfffffff106037836 */ /* 0x000fc60000000000 */
[----:B------:R2:W-:Y:S01]  /*aaf0*/  LDGSTS.E [R248+0x14000], desc[UR8][R12.64], !P4 ;  /* 0x140000000cf87fae */ /* 0x0005e2000e121848 */
[----:B------:R-:W4:Y:S01]  /*ab00*/  LDC R6, c[0x0][0x230] ;  /* 0x00008c00ff067b82 */ /* 0x000f220000000800 */
[C---:B---3--:R-:W-:Y:S02]  /*ab10*/  IMAD.WIDE R14, R0.reuse, 0x4, R78 ;  /* 0x00000004000e7825 */ /* 0x048fe400078e024e */
[----:B------:R3:W-:Y:S04]  /*ab20*/  STL.64 [R1+0x188], R10 ;  /* 0x0001880a01007387 */ /* 0x0007e80000100a00 */
[----:B------:R3:W-:Y:S01]  /*ab30*/  LDGSTS.E [R248+0x18000], desc[UR8][R10.64], !P4 ;  /* 0x180000000af87fae */ /* 0x0007e2000e121848 */
[----:B--2---:R-:W-:-:S03]  /*ab40*/  IMAD.WIDE R12, R0, 0x4, R76 ;  /* 0x00000004000c7825 */ /* 0x004fc600078e024c */
[----:B------:R2:W-:Y:S04]  /*ab50*/  STL.64 [R1+0x180], R8 ;  /* 0x0001800801007387 */ /* 0x0005e80000100a00 */
[----:B------:R2:W-:Y:S01]  /*ab60*/  LDGSTS.E [R248+0x1c000], desc[UR8][R8.64], !P4 ;  /* 0x1c00000008f87fae */ /* 0x0005e2000e121848 */
[----:B------:R-:W-:Y:S01]  /*ab70*/  ISETP.GE.U32.AND P4, PT, R3, 0x7fffffb2, PT ;  /* 0x7fffffb20300780c */ /* 0x000fe20003f86070 */
[----:B------:R-:W-:Y:S02]  /*ab80*/  IMAD R3, R2, 0x2a, RZ ;  /* 0x0000002a02037824 */ /* 0x000fe400078e02ff */
[C---:B---3--:R-:W-:Y:S01]  /*ab90*/  IMAD.WIDE R10, R0.reuse, 0x4, R74 ;  /* 0x00000004000a7825 */ /* 0x048fe200078e024a */
[----:B------:R3:W-:Y:S04]  /*aba0*/  LDGSTS.E [R248+0x10004], desc[UR8][R14.64], !P5 ;  /* 0x100040000ef87fae */ /* 0x0007e8000e921848 */
[----:B------:R1:W-:Y:S01]  /*abb0*/  LDGSTS.E [R248+0x14004], desc[UR8][R12.64], !P5 ;  /* 0x140040000cf87fae */ /* 0x0003e2000e921848 */
[----:B--2---:R-:W-:-:S03]  /*abc0*/  IMAD.WIDE R8, R0, 0x4, R72 ;  /* 0x0000000400087825 */ /* 0x004fc600078e0248 */
[----:B------:R3:W-:Y:S01]  /*abd0*/  STL.64 [R1+0x178], R14 ;  /* 0x0001780e01007387 */ /* 0x0007e20000100a00 */
[----:B------:R-:W-:-:S03]  /*abe0*/  VIADD R0, R4, 0xfffffff0 ;  /* 0xfffffff004007836 */ /* 0x000fc60000000000 */
[----:B------:R2:W-:Y:S01]  /*abf0*/  LDGSTS.E [R248+0x18004], desc[UR8][R10.64], !P5 ;  /* 0x180040000af87fae */ /* 0x0005e2000e921848 */
[----:B------:R-:W4:Y:S03]  /*ac00*/  LDC R4, c[0x0][0x230] ;  /* 0x00008c00ff047b82 */ /* 0x000f260000000800 */
[----:B------:R1:W-:Y:S04]  /*ac10*/  STL.64 [R1+0x170], R12 ;  /* 0x0001700c01007387 */ /* 0x0003e80000100a00 */
[----:B------:R2:W-:Y:S01]  /*ac20*/  LDGSTS.E [R248+0x1c004], desc[UR8][R8.64], !P5 ;  /* 0x1c00400008f87fae */ /* 0x0005e2000e921848 */
[----:B---3--:R-:W-:Y:S01]  /*ac30*/  IMAD.WIDE R14, R3, 0x4, R78 ;  /* 0x00000004030e7825 */ /* 0x008fe200078e024e */
        /* <DEDUP_REMOVED lines=12> */
[----:B------:R-:W2:Y:S01]  /*ad00*/  LDC R5, c[0x0][0x230] ;  /* 0x00008c00ff057b82 */ /* 0x000ea20000000800 */
[C---:B---3--:R-:W-:Y:S02]  /*ad10*/  IMAD.WIDE R14, R0.reuse, 0x4, R78 ;  /* 0x00000004000e7825 */ /* 0x048fe400078e024e */
[----:B------:R3:W-:Y:S04]  /*ad20*/  STL.64 [R1+0x148], R10 ;  /* 0x0001480a01007387 */ /* 0x0007e80000100a00 */
[----:B------:R3:W-:Y:S01]  /*ad30*/  LDGSTS.E [R248+0x18008], desc[UR8][R10.64], !P6 ;  /* 0x180080000af87fae */ /* 0x0007e2000f121848 */
[----:B-1----:R-:W-:-:S03]  /*ad40*/  IMAD.WIDE R12, R0, 0x4, R76 ;  /* 0x00000004000c7825 */ /* 0x002fc600078e024c */
[----:B------:R1:W-:Y:S04]  /*ad50*/  STL.64 [R1+0x140], R8 ;  /* 0x0001400801007387 */ /* 0x0003e80000100a00 */
[----:B------:R1:W-:Y:S01]  /*ad60*/  LDGSTS.E [R248+0x1c008], desc[UR8][R8.64], !P6 ;  /* 0x1c00800008f87fae */ /* 0x0003e2000f121848 */
[----:B------:R-:W-:Y:S01]  /*ad70*/  ISETP.GE.U32.AND P6, PT, R3, 0x7fffff94, PT ;  /* 0x7fffff940300780c */ /* 0x000fe20003fc6070 */
[----:B------:R-:W-:Y:S02]  /*ad80*/  IMAD R3, R2, 0xd, RZ ;  /* 0x0000000d02037824 */ /* 0x000fe400078e02ff */
[C---:B---3--:R-:W-:Y:S01]  /*ad90*/  IMAD.WIDE R10, R0.reuse, 0x4, R74 ;  /* 0x00000004000a7825 */ /* 0x048fe200078e024a */
[----:B------:R3:W-:Y:S04]  /*ada0*/  LDGSTS.E [R248+0x1000c], desc[UR8][R14.64], !P0 ;  /* 0x1000c0000ef87fae */ /* 0x0007e8000c121848 */
[----:B------:R3:W-:Y:S01]  /*adb0*/  LDGSTS.E [R248+0x1400c], desc[UR8][R12.64], !P0 ;  /* 0x1400c0000cf87fae */ /* 0x0007e2000c121848 */
[----:B-1----:R-:W-:-:S03]  /*adc0*/  IMAD.WIDE R8, R0, 0x4, R72 ;  /* 0x0000000400087825 */ /* 0x002fc600078e0248 */
[----:B------:R1:W-:Y:S01]  /*add0*/  LDGSTS.E [R248+0x1800c], desc[UR8][R10.64], !P0 ;  /* 0x1800c0000af87fae */ /* 0x0003e2000c121848 */
[----:B----4-:R-:W-:-:S03]  /*ade0*/  VIADD R0, R6, 0xffffffd2 ;  /* 0xffffffd206007836 */ /* 0x010fc60000000000 */
        /* <DEDUP_REMOVED lines=9> */
[----:B-1----:R-:W-:-:S03]  /*ae80*/  IMAD.WIDE R12, R0, 0x4, R76 ;  /* 0x00000004000c7825 */ /* 0x002fc600078e024c */
[----:B------:R1:W-:Y:S01]  /*ae90*/  STL.64 [R1+0x1b40], R248 ;  /* 0x001b40f801007387 */ /* 0x0003e20000100a00 */
[----:B----4-:R-:W-:-:S03]  /*aea0*/  IMAD.WIDE R10, R0, 0x4, R74 ;  /* 0x00000004000a7825 */ /* 0x010fc600078e024a */
[----:B------:R4:W-:Y:S01]  /*aeb0*/  STL.64 [R1+0x678], R14 ;  /* 0x0006780e01007387 */ /* 0x0009e20000100a00 */
[----:B---3--:R-:W-:-:S03]  /*aec0*/  IMAD.WIDE R8, R0, 0x4, R72 ;  /* 0x0000000400087825 */ /* 0x008fc600078e0248 */
[----:B------:R4:W-:Y:S01]  /*aed0*/  LDGSTS.E [R247], desc[UR8][R14.64], !P2 ;  /* 0x000000000ef77fae */ /* 0x0009e2000d121848 */
[----:B------:R-:W-:-:S03]  /*aee0*/  VIADD R0, R4, 0xffffffd1 ;  /* 0xffffffd104007836 */ /* 0x000fc60000000000 */
[----:B------:R3:W-:Y:S01]  /*aef0*/  STL.64 [R1+0x668], R12 ;  /* 0x0006680c01007387 */ /* 0x0007e20000100a00 */
[----:B------:R-:W2:Y:S01]  /*af00*/  LDC R4, c[0x0][0x230] ;  /* 0x00008c00ff047b82 */ /* 0x000ea20000000800 */
[----:B-1----:R-:W-:Y:S02]  /*af10*/  IMAD.MOV.U32 R248, RZ, RZ, R228 ;  /* 0x000000fffff87224 */ /* 0x002fe400078e00e4 */
[----:B------:R3:W-:Y:S01]  /*af20*/  LDGSTS.E [R247+0x4000], desc[UR8][R12.64], !P2 ;  /* 0x040000000cf77fae */ /* 0x0007e2000d121848 */
[----:B------:R-:W-:Y:S02]  /*af30*/  IMAD.MOV.U32 R249, RZ, RZ, R229 ;  /* 0x000000fffff97224 */ /* 0x000fe400078e00e5 */
[----:B------:R-:W-:Y:S01]  /*af40*/  IMAD.WIDE R228, R230, 0x4, R74 ;  /* 0x00000004e6e47825 */ /* 0x000fe200078e024a */
[----:B------:R1:W-:Y:S03]  /*af50*/  STL.64 [R1+0x660], R10 ;  /* 0x0006600a01007387 */ /* 0x0003e60000100a00 */
[C---:B----4-:R-:W-:Y:S01]  /*af60*/  IMAD.WIDE R14, R3.reuse, 0x4, R78 ;  /* 0x00000004030e7825 */ /* 0x050fe200078e024e */
[----:B------:R1:W-:Y:S04]  /*af70*/  LDGSTS.E [R247+0x8000], desc[UR8][R10.64], !P2 ;  /* 0x080000000af77fae */ /* 0x0003e8000d121848 */
[----:B------:R4:W-:Y:S01]  /*af80*/  STL.64 [R1+0x658], R8 ;  /* 0x0006580801007387 */ /* 0x0009e20000100a00 */
[----:B---3--:R-:W-:-:S03]  /*af90*/  IMAD.WIDE R12, R3, 0x4, R76 ;  /* 0x00000004030c7825 */ /* 0x008fc600078e024c */
[----:B------:R4:W-:Y:S01]  /*afa0*/  LDGSTS.E [R247+0xc000], desc[UR8][R8.64], !P2 ;  /* 0x0c00000008f77fae */ /* 0x0009e2000d121848 */
[----:B------:R-:W-:Y:S01]  /*afb0*/  ISETP.GE.U32.AND P2, PT, R0, 0x7fffff92, PT ;  /* 0x7fffff920000780c */ /* 0x000fe20003f46070 */
[----:B------:R-:W-:Y:S02]  /*afc0*/  IMAD R0, R2, 0xe, RZ ;  /* 0x0000000e02007824 */ /* 0x000fe400078e02ff */
[C---:B-1----:R-:W-:Y:S01]  /*afd0*/  IMAD.WIDE R10, R3.reuse, 0x4, R74 ;  /* 0x00000004030a7825 */ /* 0x042fe200078e024a */
[----:B------:R1:W-:Y:S04]  /*afe0*/  STL.64 [R1+0x648], R14 ;  /* 0x0006480e01007387 */ /* 0x0003e80000100a00 */
[----:B------:R1:W-:Y:S01]  /*aff0*/  LDGSTS.E [R247+0x4], desc[UR8][R14.64], !P3 ;  /* 0x000040000ef77fae */ /* 0x0003e2000d921848 */
[----:B----4-:R-:W-:Y:S01]  /*b000*/  IMAD.WIDE R8, R3, 0x4, R72 ;  /* 0x0000000403087825 */ /* 0x010fe200078e0248 */
[----:B--2---:R-:W-:-:S02]  /*b010*/  IADD3 R3, R5, -0x30, RZ ;  /* 0xffffffd005037810 */ /* 0x004fc40007ffe0ff */
        /* <DEDUP_REMOVED lines=21> */
[----:B-1----:R-:W-:Y:S01]  /*b170*/  IMAD.WIDE R14, R3, 0x4, R78 ;  /* 0x00000004030e7825 */ /* 0x002fe200078e024e */
[----:B------:R-:W-:-:S02]  /*b180*/  ISETP.GE.U32.AND P4, PT, R0, 0x7fffffb0, PT ;  /* 0x7fffffb00000780c */ /* 0x000fc40003f86070 */
[----:B------:R2:W-:Y:S01]  /*b190*/  STL.64 [R1+0x600], R10 ;  /* 0x0006000a01007387 */ /* 0x0005e20000100a00 */
[----:B------:R-:W-:Y:S02]  /*b1a0*/  IMAD R0, R2, 0x2c, RZ ;  /* 0x0000002c02007824 */ /* 0x000fe400078e02ff */
[C---:B----4-:R-:W-:Y:S01]  /*b1b0*/  IMAD.WIDE R12, R3.reuse, 0x4, R76 ;  /* 0x00000004030c7825 */ /* 0x050fe200078e024c */
        /* <DEDUP_REMOVED lines=9> */
[C---:B----4-:R-:W-:Y:S02]  /*b250*/  IMAD.WIDE R14, R0.reuse, 0x4, R78 ;  /* 0x00000004000e7825 */ /* 0x050fe400078e024e */
[----:B------:R4:W-:Y:S04]  /*b260*/  STL.64 [R1+0x5d0], R10 ;  /* 0x0005d00a01007387 */ /* 0x0009e80000100a00 */
[----:B------:R4:W-:Y:S01]  /*b270*/  LDGSTS.E [R247+0x800c], desc[UR8][R10.64], !P5 ;  /* 0x0800c0000af77fae */ /* 0x0009e2000e921848 */
[----:B-1----:R-:W-:-:S03]  /*b280*/  IMAD.WIDE R12, R0, 0x4, R76 ;  /* 0x00000004000c7825 */ /* 0x002fc600078e024c */
[----:B------:R1:W-:Y:S04]  /*b290*/  STL.64 [R1+0x5c8], R8 ;  /* 0x0005c80801007387 */ /* 0x0003e80000100a00 */
[----:B------:R1:W-:Y:S01]  /*b2a0*/  LDGSTS.E [R247+0xc00c], desc[UR8][R8.64], !P5 ;  /* 0x0c00c00008f77fae */ /* 0x0003e2000e921848 */
[----:B------:R-:W-:Y:S01]  /*b2b0*/  ISETP.GE.U32.AND P5, PT, R3, 0x7fffffaf, PT ;  /* 0x7fffffaf0300780c */ /* 0x000fe20003fa6070 */
[----:B------:R-:W-:Y:S02]  /*b2c0*/  IMAD R3, R2, 0x2d, RZ ;  /* 0x0000002d02037824 */ /* 0x000fe400078e02ff */
[----:B----4-:R-:W-:Y:S01]  /*b2d0*/  IMAD.WIDE R10, R0, 0x4, R74 ;  /* 0x00000004000a7825 */ /* 0x010fe200078e024a */
[----:B------:R4:W-:Y:S03]  /*b2e0*/  LDGSTS.E [R247+0x10000], desc[UR8][R14.64], !P6 ;  /* 0x100000000ef77fae */ /* 0x0009e6000f121848 */
[----:B--2---:R-:W-:Y:S01]  /*b2f0*/  VIADD R4, R4, 0xffffffce ;  /* 0xffffffce04047836 */ /* 0x004fe20000000000 */
[----:B------:R2:W-:Y:S01]  /*b300*/  LDGSTS.E [R247+0x14000], desc[UR8][R12.64], !P6 ;  /* 0x140000000cf77fae */ /* 0x0005e2000f121848 */
[----:B-1----:R-:W-:-:S03]  /*b310*/  IMAD.WIDE R8, R0, 0x4, R72 ;  /* 0x0000000400087825 */ /* 0x002fc600078e0248 */
[----:B------:R4:W-:Y:S01]  /*b320*/  STL.64 [R1+0x118], R14 ;  /* 0x0001180e01007387 */ /* 0x0009e20000100a00 */
[----:B---3--:R-:W-:-:S03]  /*b330*/  VIADD R0, R5, 0xffffffed ;  /* 0xffffffed05007836 */ /* 0x008fc60000000000 */
        /* <DEDUP_REMOVED lines=8> */
[C---:B--2---:R-:W-:Y:S01]  /*b3c0*/  IMAD.WIDE R12, R3.reuse, 0x4, R76 ;  /* 0x00000004030c7825 */ /* 0x044fe200078e024c */
[----:B------:R2:W-:Y:S04]  /*b3d0*/  STL.64 [R1+0x100], R8 ;  /* 0x0001000801007387 */ /* 0x0005e80000100a00 */
[----:B------:R4:W-:Y:S01]  /*b3e0*/  STL.64 [R1+0xf8], R14 ;  /* 0x0000f80e01007387 */ /* 0x0009e20000100a00 */
[----:B-1----:R-:W-:-:S03]  /*b3f0*/  IMAD.WIDE R10, R3, 0x4, R74 ;  /* 0x00000004030a7825 */ /* 0x002fc600078e024a */
[----:B------:R4:W-:Y:S01]  /*b400*/  LDGSTS.E [R247+0x10004], desc[UR8][R14.64], !P0 ;  /* 0x100040000ef77fae */ /* 0x0009e2000c121848 */
[----:B--2---:R-:W-:-:S03]  /*b410*/  IMAD.WIDE R8, R3, 0x4, R72 ;  /* 0x0000000403087825 */ /* 0x004fc600078e0248 */
        /* <DEDUP_REMOVED lines=11> */
[----:B------:R-:W-:Y:S02]  /*b4d0*/  IMAD.SHL.U32 R3, R2, 0x10, RZ ;  /* 0x0000001002037824 */ /* 0x000fe400078e00ff */
[C---:B----4-:R-:W-:Y:S01]  /*b4e0*/  IMAD.WIDE R10, R0.reuse, 0x4, R74 ;  /* 0x00000004000a7825 */ /* 0x050fe200078e024a */
[----:B------:R4:W-:Y:S04]  /*b4f0*/  LDGSTS.E [R247+0x10008], desc[UR8][R14.64], !P2 ;  /* 0x100080000ef77fae */ /* 0x0009e8000d121848 */
[----:B------:R3:W-:Y:S01]  /*b500*/  LDGSTS.E [R247+0x14008], desc[UR8][R12.64], !P2 ;  /* 0x140080000cf77fae */ /* 0x0007e2000d121848 */
[----:B-1----:R-:W-:-:S03]  /*b510*/  IMAD.WIDE R8, R0, 0x4, R72 ;  /* 0x0000000400087825 */ /* 0x002fc600078e0248 */
[----:B------:R1:W-:Y:S01]  /*b520*/  LDGSTS.E [R247+0x18008], desc[UR8][R10.64], !P2 ;  /* 0x180080000af77fae */ /* 0x0003e2000d121848 */
[----:B------:R-:W-:-:S03]  /*b530*/  VIADD R0, R7, 0xffffffcf ;  /* 0xffffffcf07007836 */ /* 0x000fc60000000000 */
[----:B------:R2:W-:Y:S01]  /*b540*/  LDGSTS.E [R247+0x1c008], desc[UR8][R8.64], !P2 ;  /* 0x1c00800008f77fae */ /* 0x0005e2000d121848 */
[----:B------:R-:W-:Y:S02]  /*b550*/  LOP3.LUT R7, R22, 0x40, RZ, 0x3c, !PT ;  /* 0x0000004016077812 */ /* 0x000fe400078e3cff */
[----:B------:R-:W-:Y:S01]  /*b560*/  ISETP.GE.U32.AND P2, PT, R0, 0x7fffff90, PT ;  /* 0x7fffff900000780c */ /* 0x000fe20003f46070 */
[----:B------:R-:W-:Y:S01]  /*b570*/  IMAD R0, R2, 0x2f, RZ ;  /* 0x0000002f02007824 */ /* 0x000fe200078e02ff */
[----:B------:R4:W-:Y:S01]  /*b580*/  STL.64 [R1+0xd8], R14 ;  /* 0x0000d80e01007387 */ /* 0x0009e20000100a00 */
[----:B------:R-:W-:Y:S01]  /*b590*/  VIADD R246, R7, UR5 ;  /* 0x0000000507f67c36 */ /* 0x000fe20008000000 */
[C---:B------:R-:W-:Y:S02]  /*b5a0*/  LOP3.LUT R7, R22.reuse, 0x50, RZ, 0x3c, !PT ;  /* 0x0000005016077812 */ /* 0x040fe400078e3cff */
[----:B------:R3:W-:Y:S03]  /*b5b0*/  STL.64 [R1+0xd0], R12 ;  /* 0x0000d00c01007387 */ /* 0x0007e60000100a00 */
[----:B------:R-:W-:Y:S01]  /*b5c0*/  VIADD R250, R7, UR5 ;  /* 0x0000000507fa7c36 */ /* 0x000fe20008000000 */
[----:B------:R1:W-:Y:S01]  /*b5d0*/  STL.64 [R1+0xc8], R10 ;  /* 0x0000c80a01007387 */ /* 0x0003e20000100a00 */
[----:B------:R-:W-:Y:S01]  /*b5e0*/  LOP3.LUT R7, R22, 0x60, RZ, 0x3c, !PT ;  /* 0x0000006016077812 */ /* 0x000fe200078e3cff */
[----:B----4-:R-:W-:-:S02]  /*b5f0*/  IMAD.WIDE R14, R0, 0x4, R78 ;  /* 0x00000004000e7825 */ /* 0x010fc400078e024e */
[----:B------:R2:W-:Y:S02]  /*b600*/  STL.64 [R1+0xc0], R8 ;  /* 0x0000c00801007387 */ /* 0x0005e40000100a00 */
[C---:B---3--:R-:W-:Y:S02]  /*b610*/  IMAD.WIDE R12, R0.reuse, 0x4, R76 ;  /* 0x00000004000c7825 */ /* 0x048fe400078e024c */
[----:B------:R3:W-:Y:S02]  /*b620*/  LDGSTS.E [R247+0x1000c], desc[UR8][R14.64], !P3 ;  /* 0x1000c0000ef77fae */ /* 0x0007e4000d921848 */
[----:B-1----:R-:W-:Y:S02]  /*b630*/  IMAD.WIDE R10, R0, 0x4, R74 ;  /* 0x00000004000a7825 */ /* 0x002fe400078e024a */
[----:B------:R1:W-:Y:S02]  /*b640*/  LDGSTS.E [R247+0x1400c], desc[UR8][R12.64], !P3 ;  /* 0x1400c0000cf77fae */ /* 0x0003e4000d921848 */
[----:B------:R-:W-:-:S02]  /*b650*/  VIADD R251, R7, UR5 ;  /* 0x0000000507fb7c36 */ /* 0x000fc40008000000 */
[----:B------:R4:W-:Y:S01]  /*b660*/  LDGSTS.E [R247+0x1800c], desc[UR8][R10.64], !P3 ;  /* 0x1800c0000af77fae */ /* 0x0009e2000d921848 */
[----:B--2---:R-:W-:-:S03]  /*b670*/  IMAD.WIDE R8, R0, 0x4, R72 ;  /* 0x0000000400087825 */ /* 0x004fc600078e0248 */
[----:B------:R3:W-:Y:S01]  /*b680*/  STL.64 [R1+0xb8], R14 ;  /* 0x0000b80e01007387 */ /* 0x0007e20000100a00 */
[----:B------:R-:W-:-:S03]  /*b690*/  IMAD R0, R2, 0x11, RZ ;  /* 0x0000001102007824 */ /* 0x000fc600078e02ff */
[----:B------:R2:W-:Y:S01]  /*b6a0*/  LDGSTS.E [R247+0x1c00c], desc[UR8][R8.64], !P3 ;  /* 0x1c00c00008f77fae */ /* 0x0005e2000d921848 */
[----:B------:R-:W-:Y:S02]  /*b6b0*/  ISETP.GE.U32.AND P3, PT, R4, 0x7fffff8f, PT ;  /* 0x7fffff8f0400780c */ /* 0x000fe40003f66070 */
[----:B------:R-:W2:Y:S01]  /*b6c0*/  LDC R4, c[0x0][0x230] ;  /* 0x00008c00ff047b82 */ /* 0x000ea20000000800 */
[----:B------:R1:W-:Y:S01]  /*b6d0*/  STL.64 [R1+0xb0], R12 ;  /* 0x0000b00c01007387 */ /* 0x0003e20000100a00 */
[----:B---3--:R-:W-:-:S03]  /*b6e0*/  IMAD.WIDE R14, R3, 0x4, R78 ;  /* 0x00000004030e7825 */ /* 0x008fc600078e024e */
[----:B------:R4:W-:Y:S04]  /*b6f0*/  STL.64 [R1+0xa8], R10 ;  /* 0x0000a80a01007387 */ /* 0x0009e80000100a00 */
[----:B------:R2:W-:Y:S01]  /*b700*/  STL.64 [R1+0xa0], R8 ;  /* 0x0000a00801007387 */ /* 0x0005e20000100a00 */
[----:B-1----:R-:W-:-:S03]  /*b710*/  IMAD.WIDE R12, R3, 0x4, R76 ;  /* 0x00000004030c7825 */ /* 0x002fc600078e024c */
[----:B------:R1:W-:Y:S01]  /*b720*/  STL.64 [R1+0x5b8], R14 ;  /* 0x0005b80e01007387 */ /* 0x0003e20000100a00 */
[----:B----4-:R-:W-:-:S03]  /*b730*/  IMAD.WIDE R10, R3, 0x4, R74 ;  /* 0x00000004030a7825 */ /* 0x010fc600078e024a */
[----:B------:R1:W-:Y:S01]  /*b740*/  LDGSTS.E [R246], desc[UR8][R14.64], !P4 ;  /* 0x000000000ef67fae */ /* 0x0003e2000e121848 */
[----:B--2---:R-:W-:Y:S01]  /*b750*/  IMAD.WIDE R8, R3, 0x4, R72 ;  /* 0x0000000403087825 */ /* 0x004fe200078e0248 */
[----:B------:R-:W-:Y:S02]  /*b760*/  IADD3 R3, R5, -0x33, RZ ;  /* 0xffffffcd05037810 */ /* 0x000fe40007ffe0ff */
[----:B------:R2:W-:Y:S01]  /*b770*/  STL.64 [R1+0x5a8], R12 ;  /* 0x0005a80c01007387 */ /* 0x0005e20000100a00 */
[----:B------:R-:W3:Y:S03]  /*b780*/  LDC R5, c[0x0][0x230] ;  /* 0x00008c00ff057b82 */ /* 0x000ee60000000800 */
[----:B------:R2:W-:Y:S01]  /*b790*/  LDGSTS.E [R246+0x4000], desc[UR8][R12.64], !P4 ;  /* 0x040000000cf67fae */ /* 0x0005e2000e121848 */
[----:B-1----:R-:W-:-:S03]  /*b7a0*/  IMAD.WIDE R14, R0, 0x4, R78 ;  /* 0x00000004000e7825 */ /* 0x002fc600078e024e */
[----:B------:R1:W-:Y:S04]  /*b7b0*/  STL.64 [R1+0x5a0], R10 ;  /* 0x0005a00a01007387 */ /* 0x0003e80000100a00 */
[----:B------:R1:W-:Y:S04]  /*b7c0*/  LDGSTS.E [R246+0x8000], desc[UR8][R10.64], !P4 ;  /* 0x080000000af67fae */ /* 0x0003e8000e121848 */
[----:B------:R4:W-:Y:S01]  /*b7d0*/  STL.64 [R1+0x598], R8 ;  /* 0x0005980801007387 */ /* 0x0009e20000100a00 */
[----:B--2---:R-:W-:-:S03]  /*b7e0*/  IMAD.WIDE R12, R0, 0x4, R76 ;  /* 0x00000004000c7825 */ /* 0x004fc600078e024c */
[----:B------:R4:W-:Y:S01]  /*b7f0*/  LDGSTS.E [R246+0xc000], desc[UR8][R8.64], !P4 ;  /* 0x0c00000008f67fae */ /* 0x0009e2000e121848 */
[----:B------:R-:W-:Y:S01]  /*b800*/  ISETP.GE.U32.AND P4, PT, R3, 0x7fffff8e, PT ;  /* 0x7fffff8e0300780c */ /* 0x000fe20003f86070 */
[----:B------:R-:W-:Y:S02]  /*b810*/  IMAD R3, R2, 0x12, RZ ;  /* 0x0000001202037824 */ /* 0x000fe400078e02ff */
[C---:B-1----:R-:W-:Y:S01]  /*b820*/  IMAD.WIDE R10, R0.reuse, 0x4, R74 ;  /* 0x00000004000a7825 */ /* 0x042fe200078e024a */
[----:B------:R1:W-:Y:S04]  /*b830*/  STL.64 [R1+0x588], R14 ;  /* 0x0005880e01007387 */ /* 0x0003e80000100a00 */
[----:B------:R1:W-:Y:S01]  /*b840*/  LDGSTS.E [R246+0x4], desc[UR8][R14.64], !P5 ;  /* 0x000040000ef67fae */ /* 0x0003e2000e921848 */
[----:B----4-:R-:W-:-:S03]  /*b850*/  IMAD.WIDE R8, R0, 0x4, R72 ;  /* 0x0000000400087825 */ /* 0x010fc600078e0248 */
[----:B------:R2:W-:Y:S01]  /*b860*/  STL.64 [R1+0x578], R12 ;  /* 0x0005780c01007387 */ /* 0x0005e20000100a00 */
[----:B------:R-:W-:-:S03]  /*b870*/  VIADD R0, R6, 0xffffffcc ;  /* 0xffffffcc06007836 */ /* 0x000fc60000000000 */
[----:B------:R2:W-:Y:S01]  /*b880*/  LDGSTS.E [R246+0x4004], desc[UR8][R12.64], !P5 ;  /* 0x040040000cf67fae */ /* 0x0005e2000e921848 */
[----:B------:R-:W4:Y:S03]  /*b890*/  LDC R6, c[0x0][0x230] ;  /* 0x00008c00ff067b82 */ /* 0x000f260000000800 */
        /* <DEDUP_REMOVED lines=8> */
[C---:B---3--:R-:W-:Y:S01]  /*b920*/  IMAD.WIDE R10, R3.reuse, 0x4, R74 ;  /* 0x00000004030a7825 */ /* 0x048fe200078e024a */
[----:B------:R2:W-:Y:S04]  /*b930*/  STL.64 [R1+0x558], R14 ;  /* 0x0005580e01007387 */ /* 0x0005e80000100a00 */
[----:B------:R2:W-:Y:S01]  /*b940*/  LDGSTS.E [R246+0x8], desc[UR8][R14.64], !P6 ;  /* 0x000080000ef67fae */ /* 0x0005e2000f121848 */
[----:B-1----:R-:W-:-:S03]  /*b950*/  IMAD.WIDE R8, R3, 0x4, R72 ;  /* 0x0000000403087825 */ /* 0x002fc600078e0248 */
[----:B------:R1:W-:Y:S01]  /*b960*/  STL.64 [R1+0x548], R12 ;  /* 0x0005480c01007387 */ /* 0x0003e20000100a00 */
[----:B------:R-:W-:-:S03]  /*b970*/  VIADD R3, R4, 0xffffffeb ;  /* 0xffffffeb04037836 */ /* 0x000fc60000000000 */
[----:B------:R1:W-:Y:S01]  /*b980*/  LDGSTS.E [R246+0x4008], desc[UR8][R12.64], !P6 ;  /* 0x040080000cf67fae */ /* 0x0003e2000f121848 */
[----:B------:R-:W3:Y:S01]  /*b990*/  LDC R4, c[0x0][0x230] ;  /* 0x00008c00ff047b82 */ /* 0x000ee20000000800 */
[C---:B--2---:R-:W-:Y:S02]  /*b9a0*/  IMAD.WIDE R14, R0.reuse, 0x4, R78 ;  /* 0x00000004000e7825 */ /* 0x044fe400078e024e */
[----:B------:R2:W-:Y:S04]  /*b9b0*/  STL.64 [R1+0x540], R10 ;  /* 0x0005400a01007387 */ /* 0x0005e80000100a00 */
[----:B------:R2:W-:Y:S01]  /*b9c0*/  LDGSTS.E [R246+0x8008], desc[UR8][R10.64], !P6 ;  /* 0x080080000af67fae */ /* 0x0005e2000f121848 */
[----:B-1----:R-:W-:-:S03]  /*b9d0*/  IMAD.WIDE R12, R0, 0x4, R76 ;  /* 0x00000004000c7825 */ /* 0x002fc600078e024c */
[----:B------:R1:W-:Y:S04]  /*b9e0*/  STL.64 [R1+0x538], R8 ;  /* 0x0005380801007387 */ /* 0x0003e80000100a00 */
[----:B------:R1:W-:Y:S01]  /*b9f0*/  LDGSTS.E [R246+0xc008], desc[UR8][R8.64], !P6 ;  /* 0x0c00800008f67fae */ /* 0x0003e2000f121848 */
[----:B------:R-:W-:Y:S01]  /*ba00*/  ISETP.GE.U32.AND P6, PT, R3, 0x7fffffac, PT ;  /* 0x7fffffac0300780c */ /* 0x000fe20003fc6070 */
[----:B------:R-:W-:Y:S02]  /*ba10*/  IMAD R3, R2, 0x30, RZ ;  /* 0x0000003002037824 */ /* 0x000fe400078e02ff */
[C---:B--2---:R-:W-:Y:S01]  /*ba20*/  IMAD.WIDE R10, R0.reuse, 0x4, R74 ;  /* 0x00000004000a7825 */ /* 0x044fe200078e024a */
[----:B------:R2:W-:Y:S04]  /*ba30*/  STL.64 [R1+0x528], R14 ;  /* 0x0005280e01007387 */ /* 0x0005e80000100a00 */
[----:B------:R2:W-:Y:S01]  /*ba40*/  LDGSTS.E [R246+0xc], desc[UR8][R14.64], !P0 ;  /* 0x0000c0000ef67fae */ /* 0x0005e2000c121848 */
[----:B-1----:R-:W-:-:S03]  /*ba50*/  IMAD.WIDE R8, R0, 0x4, R72 ;  /* 0x0000000400087825 */ /* 0x002fc600078e0248 */
[----:B------:R1:W-:Y:S01]  /*ba60*/  STL.64 [R1+0x518], R12 ;  /* 0x0005180c01007387 */ /* 0x0003e20000100a00 */
[----:B------:R-:W-:-:S03]  /*ba70*/  VIADD R0, R5, 0xffffffea ;  /* 0xffffffea05007836 */ /* 0x000fc60000000000 */
[----:B------:R1:W-:Y:S01]  /*ba80*/  LDGSTS.E [R246+0x400c], desc[UR8][R12.64], !P0 ;  /* 0x0400c0000cf67fae */ /* 0x0003e2000c121848 */
[----:B------:R-:W3:Y:S03]  /*ba90*/  LDC R5, c[0x0][0x230] ;  /* 0x00008c00ff057b82 */ /* 0x000ee60000000800 */
[----:B------:R4:W-:Y:S01]  /*baa0*/  STL.64 [R1+0x510], R10 ;  /* 0x0005100a01007387 */ /* 0x0009e20000100a00 */
[----:B--2---:R-:W-:-:S03]  /*bab0*/  IMAD.WIDE R14, R3, 0x4, R78 ;  /* 0x00000004030e7825 */ /* 0x004fc600078e024e */
[----:B------:R4:W-:Y:S04]  /*bac0*/  LDGSTS.E [R246+0x800c], desc[UR8][R10.64], !P0 ;  /* 0x0800c0000af67fae */ /* 0x0009e8000c121848 */
[----:B------:R2:W-:Y:S01]  /*bad0*/  STL.64 [R1+0x508], R8 ;  /* 0x0005080801007387 */ /* 0x0005e20000100a00 */
[----:B-1----:R-:W-:-:S03]  /*bae0*/  IMAD.WIDE R12, R3, 0x4, R76 ;  /* 0x00000004030c7825 */ /* 0x002fc600078e024c */
        /* <DEDUP_REMOVED lines=11> */
[C---:B-1----:R-:W-:Y:S02]  /*bba0*/  IMAD.WIDE R14, R0.reuse, 0x4, R78 ;  /* 0x00000004000e7825 */ /* 0x042fe400078e024e */
        /* <DEDUP_REMOVED lines=12> */
[----:B---3--:R-:W-:-:S03]  /*bc70*/  VIADD R0, R4, 0xffffffe8 ;  /* 0xffffffe804007836 */ /* 0x008fc60000000000 */
        /* <DEDUP_REMOVED lines=26> */
[C---:B----4-:R-:W-:Y:S01]  /*be20*/  IMAD.WIDE R10, R0.reuse, 0x4, R74 ;  /* 0x00000004000a7825 */ /* 0x050fe200078e024a */
        /* <DEDUP_REMOVED lines=12> */
[----:B----4-:R-:W-:-:S03]  /*bef0*/  IMAD.WIDE R14, R0, 0x4, R78 ;  /* 0x00000004000e7825 */ /* 0x010fc600078e024e */
[----:B------:R2:W-:Y:S01]  /*bf00*/  STL.64 [R1], R8 ;  /* 0x0000000801007387 */ /* 0x0005e20000100a00 */
[----:B---3--:R-:W-:-:S03]  /*bf10*/  IMAD.WIDE R12, R0, 0x4, R76 ;  /* 0x00000004000c7825 */ /* 0x008fc600078e024c */
[----:B------:R3:W-:Y:S01]  /*bf20*/  STL.64 [R1+0x1b48], R246 ;  /* 0x001b48f601007387 */ /* 0x0007e20000100a00 */
[----:B-1----:R-:W-:-:S03]  /*bf30*/  IMAD.WIDE R10, R0, 0x4, R74 ;  /* 0x00000004000a7825 */ /* 0x002fc600078e024a */
[----:B------:R1:W-:Y:S01]  /*bf40*/  LDGSTS.E [R250], desc[UR8][R14.64], !P6 ;  /* 0x000000000efa7fae */ /* 0x0003e2000f121848 */
[----:B--2---:R-:W-:Y:S01]  /*bf50*/  IMAD.WIDE R8, R0, 0x4, R72 ;  /* 0x0000000400087825 */ /* 0x004fe200078e0248 */
[----:B------:R-:W-:Y:S02]  /*bf60*/  IADD3 R0, R4, -0x37, RZ ;  /* 0xffffffc904007810 */ /* 0x000fe40007ffe0ff */
[----:B------:R1:W-:Y:S01]  /*bf70*/  STL.64 [R1+0x4f8], R14 ;  /* 0x0004f80e01007387 */ /* 0x0003e20000100a00 */
[----:B------:R-:W2:Y:S01]  /*bf80*/  LDC R4, c[0x0][0x230] ;  /* 0x00008c00ff047b82 */ /* 0x000ea20000000800 */
[----:B---3--:R-:W-:Y:S02]  /*bf90*/  IMAD.MOV.U32 R246, RZ, RZ, R224 ;  /* 0x000000fffff67224 */ /* 0x008fe400078e00e0 */
[----:B------:R3:W-:Y:S01]  /*bfa0*/  LDGSTS.E [R250+0x4000], desc[UR8][R12.64], !P6 ;  /* 0x040000000cfa7fae */ /* 0x0007e2000f121848 */
[----:B------:R-:W-:Y:S02]  /*bfb0*/  IMAD.MOV.U32 R247, RZ, RZ, R225 ;  /* 0x000000fffff77224 */ /* 0x000fe400078e00e1 */
[--C-:B------:R-:W-:Y:S01]  /*bfc0*/  IMAD.WIDE R224, R252, 0x4, R78.reuse ;  /* 0x00000004fce07825 */ /* 0x100fe200078e024e */
[----:B------:R3:W-:Y:S04]  /*bfd0*/  STL.64 [R1+0x4d8], R12 ;  /* 0x0004d80c01007387 */ /* 0x0007e80000100a00 */
[----:B------:R4:W-:Y:S01]  /*bfe0*/  LDGSTS.E [R250+0x8000], desc[UR8][R10.64], !P6 ;  /* 0x080000000afa7fae */ /* 0x0009e2000f121848 */
[----:B-1----:R-:W-:-:S03]  /*bff0*/  IMAD.WIDE R14, R3, 0x4, R78 ;  /* 0x00000004030e7825 */ /* 0x002fc600078e024e */
[----:B------:R4:W-:Y:S04]  /*c000*/  STL.64 [R1+0x4c8], R10 ;  /* 0x0004c80a01007387 */ /* 0x0009e80000100a00 */
[----:B------:R1:W-:Y:S01]  /*c010*/  LDGSTS.E [R250+0xc000], desc[UR8][R8.64], !P6 ;  /* 0x0c00000008fa7fae */ /* 0x0003e2000f121848 */
[C---:B---3--:R-:W-:Y:S01]  /*c020*/  IMAD.WIDE R12, R3.reuse, 0x4, R76 ;  /* 0x00000004030c7825 */ /* 0x048fe200078e024c */
[----:B------:R-:W-:Y:S02]  /*c030*/  ISETP.GE.U32.AND P6, PT, R0, 0x7fffff8a, PT ;  /* 0x7fffff8a0000780c */ /* 0x000fe40003fc6070 */
[----:B------:R1:W-:Y:S01]  /*c040*/  STL.64 [R1+0x4b8], R8 ;  /* 0x0004b80801007387 */ /* 0x0003e20000100a00 */
[----:B------:R-:W-:Y:S02]  /*c050*/  IMAD R0, R2, 0x16, RZ ;  /* 0x0000001602007824 */ /* 0x000fe400078e02ff */
[C---:B----4-:R-:W-:Y:S01]  /*c060*/  IMAD.WIDE R10, R3.reuse, 0x4, R74 ;  /* 0x00000004030a7825 */ /* 0x050fe200078e024a */
[----:B------:R3:W-:Y:S04]  /*c070*/  STL.64 [R1+0x4a8], R14 ;  /* 0x0004a80e01007387 */ /* 0x0007e80000100a00 */
[----:B------:R3:W-:Y:S01]  /*c080*/  LDGSTS.E [R250+0x4], desc[UR8][R14.64], !P0 ;  /* 0x000040000efa7fae */ /* 0x0007e2000c121848 */
[----:B-1----:R-:W-:-:S03]  /*c090*/  IMAD.WIDE R8, R3, 0x4, R72 ;  /* 0x0000000403087825 */ /* 0x002fc600078e0248 */
[----:B------:R1:W-:Y:S01]  /*c0a0*/  STL.64 [R1+0x4a0], R12 ;  /* 0x0004a00c01007387 */ /* 0x0003e20000100a00 */
[----:B------:R-:W-:-:S03]  /*c0b0*/  VIADD R3, R5, 0xffffffc8 ;  /* 0xffffffc805037836 */ /* 0x000fc60000000000 */
[----:B------:R1:W-:Y:S01]  /*c0c0*/  LDGSTS.E [R250+0x4004], desc[UR8][R12.64], !P0 ;  /* 0x040040000cfa7fae */ /* 0x0003e2000c121848 */
[----:B------:R-:W4:Y:S03]  /*c0d0*/  LDC R5, c[0x0][0x230] ;  /* 0x00008c00ff057b82 */ /* 0x000f260000000800 */
        /* <DEDUP_REMOVED lines=23> */
[----:B------:R-:W-:Y:S02]  /*c250*/  VIADD R0, R4, 0xffffffe6 ;  /* 0xffffffe604007836 */ /* 0x000fe40000000000 */
[C---:B----4-:R-:W-:Y:S01]  /*c260*/  IMAD.WIDE R10, R3.reuse, 0x4, R74 ;  /* 0x00000004030a7825 */ /* 0x050fe200078e024a */
[----:B------:R-:W2:Y:S01]  /*c270*/  LDC R4, c[0x0][0x230] ;  /* 0x00008c00ff047b82 */ /* 0x000ea20000000800 */
[----:B------:R4:W-:Y:S04]  /*c280*/  LDGSTS.E [R250+0xc], desc[UR8][R14.64], !P3 ;  /* 0x0000c0000efa7fae */ /* 0x0009e8000d921848 */
[----:B------:R4:W-:Y:S01]  /*c290*/  LDGSTS.E [R250+0x400c], desc[UR8][R12.64], !P3 ;  /* 0x0400c0000cfa7fae */ /* 0x0009e2000d921848 */
[----:B-1----:R-:W-:-:S02]  /*c2a0*/  IMAD.WIDE R8, R3, 0x4, R72 ;  /* 0x0000000403087825 */ /* 0x002fc400078e0248 */
[----:B------:R-:W1:Y:S01]  /*c2b0*/  LDC R3, c[0x0][0x230] ;  /* 0x00008c00ff037b82 */ /* 0x000e620000000800 */
[----:B------:R4:W-:Y:S04]  /*c2c0*/  LDGSTS.E [R250+0x800c], desc[UR8][R10.64], !P3 ;  /* 0x0800c0000afa7fae */ /* 0x0009e8000d921848 */
[----:B------:R4:W-:Y:S01]  /*c2d0*/  LDGSTS.E [R250+0xc00c], desc[UR8][R8.64], !P3 ;  /* 0x0c00c00008fa7fae */ /* 0x0009e2000d921848 */
[----:B------:R-:W-:Y:S01]  /*c2e0*/  ISETP.GE.U32.AND P3, PT, R0, 0x7fffffa7, PT ;  /* 0x7fffffa70000780c */ /* 0x000fe20003f66070 */
[----:B------:R-:W-:Y:S02]  /*c2f0*/  VIADD R0, R5, 0xffffffe5 ;  /* 0xffffffe505007836 */ /* 0x000fe40000000000 */
[----:B------:R-:W-:Y:S01]  /*c300*/  LDGSTS.E [R250+0x10000], desc[UR8][R70.64], !P4 ;  /* 0x1000000046fa7fae */ /* 0x000fe2000e121848 */
[----:B------:R-:W4:Y:S03]  /*c310*/  LDC R5, c[0x0][0x230] ;  /* 0x00008c00ff057b82 */ /* 0x000f260000000800 */
[----:B------:R4:W-:Y:S04]  /*c320*/  LDGSTS.E [R250+0x14000], desc[UR8][R68.64], !P4 ;  /* 0x1400000044fa7fae */ /* 0x0009e8000e121848 */
[----:B------:R4:W-:Y:S04]  /*c330*/  LDGSTS.E [R250+0x18000], desc[UR8][R66.64], !P4 ;  /* 0x1800000042fa7fae */ /* 0x0009e8000e121848 */
[----:B------:R-:W-:Y:S01]  /*c340*/  LDGSTS.E [R250+0x1c000], desc[UR8][R64.64], !P4 ;  /* 0x1c00000040fa7fae */ /* 0x000fe2000e121848 */
[----:B------:R-:W-:Y:S01]  /*c350*/  ISETP.GE.U32.AND P4, PT, R0, 0x7fffffa6, PT ;  /* 0x7fffffa60000780c */ /* 0x000fe20003f86070 */
[----:B---3--:R-:W-:-:S02]  /*c360*/  VIADD R0, R6, 0xffffffe4 ;  /* 0xffffffe406007836 */ /* 0x008fc40000000000 */
[----:B------:R-:W-:Y:S01]  /*c370*/  LDGSTS.E [R250+0x10004], desc[UR8][R62.64], !P5 ;  /* 0x100040003efa7fae */ /* 0x000fe2000e921848 */
[----:B------:R-:W3:Y:S03]  /*c380*/  LDC R6, c[0x0][0x230] ;  /* 0x00008c00ff067b82 */ /* 0x000ee60000000800 */
[----:B------:R-:W-:Y:S04]  /*c390*/  LDGSTS.E [R250+0x14004], desc[UR8][R60.64], !P5 ;  /* 0x140040003cfa7fae */ /* 0x000fe8000e921848 */
[----:B------:R-:W-:Y:S04]  /*c3a0*/  LDGSTS.E [R250+0x18004], desc[UR8][R58.64], !P5 ;  /* 0x180040003afa7fae */ /* 0x000fe8000e921848 */
[----:B------:R-:W-:Y:S01]  /*c3b0*/  LDGSTS.E [R250+0x1c004], desc[UR8][R56.64], !P5 ;  /* 0x1c00400038fa7fae */ /* 0x000fe2000e921848 */
[----:B------:R-:W-:Y:S01]  /*c3c0*/  ISETP.GE.U32.AND P5, PT, R0, 0x7fffffa5, PT ;  /* 0x7fffffa50000780c */ /* 0x000fe20003fa6070 */
[----:B-1----:R-:W-:-:S02]  /*c3d0*/  VIADD R0, R3, 0xffffffc7 ;  /* 0xffffffc703007836 */ /* 0x002fc40000000000 */
[----:B------:R-:W-:Y:S01]  /*c3e0*/  LDGSTS.E [R250+0x10008], desc[UR8][R54.64], !P6 ;  /* 0x1000800036fa7fae */ /* 0x000fe2000f121848 */
[----:B------:R-:W-:-:S03]  /*c3f0*/  IMAD R3, R2, 0x19, RZ ;  /* 0x0000001902037824 */ /* 0x000fc600078e02ff */
[----:B------:R-:W-:Y:S04]  /*c400*/  LDGSTS.E [R250+0x14008], desc[UR8][R52.64], !P6 ;  /* 0x1400800034fa7fae */ /* 0x000fe8000f121848 */
[----:B------:R1:W-:Y:S04]  /*c410*/  LDGSTS.E [R250+0x18008], desc[UR8][R50.64], !P6 ;  /* 0x1800800032fa7fae */ /* 0x0003e8000f121848 */
[----:B------:R-:W-:Y:S01]  /*c420*/  LDGSTS.E [R250+0x1c008], desc[UR8][R48.64], !P6 ;  /* 0x1c00800030fa7fae */ /* 0x000fe2000f121848 */
[----:B------:R-:W-:Y:S01]  /*c430*/  ISETP.GE.U32.AND P6, PT, R0, 0x7fffff88, PT ;  /* 0x7fffff880000780c */ /* 0x000fe20003fc6070 */
[----:B--2---:R-:W-:-:S02]  /*c440*/  VIADD R0, R4, 0xffffffc6 ;  /* 0xffffffc604007836 */ /* 0x004fc40000000000 */
[----:B------:R4:W-:Y:S01]  /*c450*/  STL.64 [R1+0x440], R14 ;  /* 0x0004400e01007387 */ /* 0x0009e20000100a00 */
[----:B------:R-:W2:Y:S03]  /*c460*/  LDC R4, c[0x0][0x230] ;  /* 0x00008c00ff047b82 */ /* 0x000ea60000000800 */
[----:B------:R-:W-:Y:S04]  /*c470*/  LDGSTS.E [R250+0x1000c], desc[UR8][R46.64], !P0 ;  /* 0x1000c0002efa7fae */ /* 0x000fe8000c121848 */
[----:B------:R1:W-:Y:S04]  /*c480*/  STL.64 [R1+0x438], R12 ;  /* 0x0004380c01007387 */ /* 0x0003e80000100a00 */
[----:B------:R-:W-:Y:S04]  /*c490*/  LDGSTS.E [R250+0x1400c], desc[UR8][R44.64], !P0 ;  /* 0x1400c0002cfa7fae */ /* 0x000fe8000c121848 */
[----:B------:R3:W-:Y:S04]  /*c4a0*/  STL.64 [R1+0x430], R10 ;  /* 0x0004300a01007387 */ /* 0x0007e80000100a00 */
[----:B------:R-:W-:Y:S04]  /*c4b0*/  LDGSTS.E [R250+0x1800c], desc[UR8][R42.64], !P0 ;  /* 0x1800c0002afa7fae */ /* 0x000fe8000c121848 */
[----:B------:R3:W-:Y:S04]  /*c4c0*/  STL.64 [R1+0x420], R8 ;  /* 0x0004200801007387 */ /* 0x0007e80000100a00 */
[----:B------:R-:W-:Y:S01]  /*c4d0*/  LDGSTS.E [R250+0x1c00c], desc[UR8][R40.64], !P0 ;  /* 0x1c00c00028fa7fae */ /* 0x000fe2000c121848 */
[----:B------:R-:W-:Y:S01]  /*c4e0*/  ISETP.GE.U32.AND P0, PT, R0, 0x7fffff87, PT ;  /* 0x7fffff870000780c */ /* 0x000fe20003f06070 */
[----:B------:R-:W-:-:S02]  /*c4f0*/  IMAD R0, R2, 0x18, RZ ;  /* 0x0000001802007824 */ /* 0x000fc400078e02ff */
[----:B------:R-:W-:Y:S02]  /*c500*/  STL.64 [R1+0x1b50], R70 ;  /* 0x001b504601007387 */ /* 0x000fe40000100a00 */
[C---:B----4-:R-:W-:Y:S02]  /*c510*/  IMAD.WIDE R14, R0.reuse, 0x4, R78 ;  /* 0x00000004000e7825 */ /* 0x050fe400078e024e */
[----:B------:R4:W-:Y:S02]  /*c520*/  STL.64 [R1+0x1b58], R68 ;  /* 0x001b584401007387 */ /* 0x0009e40000100a00 */
[C---:B-1----:R-:W-:Y:S02]  /*c530*/  IMAD.WIDE R12, R0.reuse, 0x4, R76 ;  /* 0x00000004000c7825 */ /* 0x042fe400078e024c */
[----:B------:R1:W-:Y:S02]  /*c540*/  STL.64 [R1+0x1b60], R66 ;  /* 0x001b604201007387 */ /* 0x0003e40000100a00 */
[----:B---3--:R-:W-:-:S02]  /*c550*/  IMAD.WIDE R10, R0, 0x4, R74 ;  /* 0x00000004000a7825 */ /* 0x008fc400078e024a */
[----:B------:R-:W-:Y:S02]  /*c560*/  STL.64 [R1+0x1b68], R64 ;  /* 0x001b684001007387 */ /* 0x000fe40000100a00 */
[----:B------:R-:W-:Y:S01]  /*c570*/  IMAD.WIDE R8, R0, 0x4, R72 ;  /* 0x0000000400087825 */ /* 0x000fe200078e0248 */
[----:B------:R-:W-:Y:S01]  /*c580*/  IADD3 R0, R5, -0x3b, RZ ;  /* 0xffffffc505007810 */ /* 0x000fe20007ffe0ff */
[----:B------:R-:W-:Y:S01]  /*c590*/  STL.64 [R1+0x1b70], R62 ;  /* 0x001b703e01007387 */ /* 0x000fe20000100a00 */
[----:B------:R-:W3:Y:S01]  /*c5a0*/  LDC R5, c[0x0][0x230] ;  /* 0x00008c00ff057b82 */ /* 0x000ee20000000800 */
[----:B----4-:R-:W-:Y:S01]  /*c5b0*/  IMAD.MOV.U32 R68, RZ, RZ, R220 ;  /* 0x000000ffff447224 */ /* 0x010fe200078e00dc */
[----:B------:R-:W-:Y:S01]  /*c5c0*/  MOV R69, R221 ;  /* 0x000000dd00457202 */ /* 0x000fe20000000f00 */
[----:B------:R-:W-:Y:S01]  /*c5d0*/  STL.64 [R1+0x1b78], R60 ;  /* 0x001b783c01007387 */ /* 0x000fe20000100a00 */
[----:B------:R-:W-:-:S03]  /*c5e0*/  IMAD.WIDE R220, R236, 0x4, R78 ;  /* 0x00000004ecdc7825 */ /* 0x000fc600078e024e */
[----:B------:R-:W-:Y:S01]  /*c5f0*/  STL.64 [R1+0x1b80], R58 ;  /* 0x001b803a01007387 */ /* 0x000fe20000100a00 */
[----:B-1----:R-:W-:Y:S02]  /*c600*/  IMAD.MOV.U32 R66, RZ, RZ, R234 ;  /* 0x000000ffff427224 */ /* 0x002fe400078e00ea */
[----:B------:R-:W-:Y:S01]  /*c610*/  IMAD.MOV.U32 R67, RZ, RZ, R235 ;  /* 0x000000ffff437224 */ /* 0x000fe200078e00eb */
[----:B------:R-:W-:Y:S01]  /*c620*/  STL.64 [R1+0x1b88], R56 ;  /* 0x001b883801007387 */ /* 0x000fe20000100a00 */
[----:B------:R-:W-:-:S03]  /*c630*/  IMAD.WIDE R234, R236, 0x4, R74 ;  /* 0x00000004ecea7825 */ /* 0x000fc600078e024a */
[----:B------:R-:W-:Y:S01]  /*c640*/  STL.64 [R1+0x1b90], R54 ;  /* 0x001b903601007387 */ /* 0x000fe20000100a00 */
[----:B------:R-:W-:Y:S02]  /*c650*/  IMAD.MOV.U32 R70, RZ, RZ, R222 ;  /* 0x000000ffff467224 */ /* 0x000fe400078e00de */
[----:B------:R-:W-:Y:S01]  /*c660*/  IMAD.MOV.U32 R71, RZ, RZ, R223 ;  /* 0x000000ffff477224 */ /* 0x000fe200078e00df */
[----:B------:R-:W-:Y:S01]  /*c670*/  STL.64 [R1+0x1b98], R52 ;  /* 0x001b983401007387 */ /* 0x000fe20000100a00 */
[----:B------:R-:W-:-:S03]  /*c680*/  IMAD.WIDE R236, R236, 0x4, R72 ;  /* 0x00000004ecec7825 */ /* 0x000fc600078e0248 */
[----:B------:R1:W-:Y:S01]  /*c690*/  STL.64 [R1+0x1ba0], R50 ;  /* 0x001ba03201007387 */ /* 0x0003e20000100a00 */
[----:B------:R-:W-:-:S03]  /*c6a0*/  IMAD.WIDE R222, R242, 0x4, R78 ;  /* 0x00000004f2de7825 */ /* 0x000fc600078e024e */
[----:B------:R4:W-:Y:S04]  /*c6b0*/  LDGSTS.E [R251], desc[UR8][R14.64], !P2 ;  /* 0x000000000efb7fae */ /* 0x0009e8000d121848 */
[----:B------:R4:W-:Y:S04]  /*c6c0*/  STL.64 [R1+0x410], R14 ;  /* 0x0004100e01007387 */ /* 0x0009e80000100a00 */
[----:B------:R2:W-:Y:S01]  /*c6d0*/  LDGSTS.E [R251+0x4000], desc[UR8][R12.64], !P2 ;  /* 0x040000000cfb7fae */ /* 0x0005e2000d121848 */
[----:B-1----:R-:W-:-:S03]  /*c6e0*/  LOP3.LUT R50, R22, 0x70, RZ, 0x3c, !PT ;  /* 0x0000007016327812 */ /* 0x002fc600078e3cff */
[----:B------:R2:W-:Y:S02]  /*c6f0*/  STL.64 [R1+0x408], R12 ;  /* 0x0004080c01007387 */ /* 0x0005e40000100a00 */
[----:B------:R-:W-:Y:S02]  /*c700*/  VIADD R157, R50, UR5 ;  /* 0x00000005329d7c36 */ /* 0x000fe40008000000 */
[----:B------:R1:W-:Y:S01]  /*c710*/  LDGSTS.E [R251+0x8000], desc[UR8][R10.64], !P2 ;  /* 0x080000000afb7fae */ /* 0x0003e2000d121848 */
[----:B----4-:R-:W-:-:S03]  /*c720*/  IMAD.WIDE R14, R3, 0x4, R78 ;  /* 0x00000004030e7825 */ /* 0x010fc600078e024e */
[----:B------:R1:W-:Y:S04]  /*c730*/  STL.64 [R1+0x400], R10 ;  /* 0x0004000a01007387 */ /* 0x0003e80000100a00 */
[----:B------:R4:W-:Y:S01]  /*c740*/  LDGSTS.E [R251+0xc000], desc[UR8][R8.64], !P2 ;  /* 0x0c00000008fb7fae */ /* 0x0009e2000d121848 */
[C---:B--2---:R-:W-:Y:S01]  /*c750*/  IMAD.WIDE R12, R3.reuse, 0x4, R76 ;  /* 0x00000004030c7825 */ /* 0x044fe200078e024c */
[----:B------:R-:W-:Y:S02]  /*c760*/  ISETP.GE.U32.AND P2, PT, R0, 0x7fffff86, PT ;  /* 0x7fffff860000780c */ /* 0x000fe40003f46070 */
[----:B------:R4:W-:Y:S01]  /*c770*/  STL.64 [R1+0x3f0], R8 ;  /* 0x0003f00801007387 */ /* 0x0009e20000100a00 */
        /* <DEDUP_REMOVED lines=32> */
[----:B------:R-:W-:Y:S02]  /*c980*/  VIADD R0, R5, 0xffffffe2 ;  /* 0xffffffe205007836 */ /* 0x000fe40000000000 */
[C---:B----4-:R-:W-:Y:S01]  /*c990*/  IMAD.WIDE R10, R3.reuse, 0x4, R74 ;  /* 0x00000004030a7825 */ /* 0x050fe200078e024a */
[----:B------:R-:W1:Y:S01]  /*c9a0*/  LDC R5, c[0x0][0x230] ;  /* 0x00008c00ff057b82 */ /* 0x000e620000000800 */
[----:B------:R4:W-:Y:S04]  /*c9b0*/  LDGSTS.E [R251+0xc], desc[UR8][R14.64], !P5 ;  /* 0x0000c0000efb7fae */ /* 0x0009e8000e921848 */
[----:B------:R4:W-:Y:S01]  /*c9c0*/  LDGSTS.E [R251+0x400c], desc[UR8][R12.64], !P5 ;  /* 0x0400c0000cfb7fae */ /* 0x0009e2000e921848 */
[----:B--2---:R-:W-:-:S02]  /*c9d0*/  IMAD.WIDE R8, R3, 0x4, R72 ;  /* 0x0000000403087825 */ /* 0x004fc400078e0248 */
[----:B------:R-:W2:Y:S01]  /*c9e0*/  LDC R3, c[0x0][0x230] ;  /* 0x00008c00ff037b82 */ /* 0x000ea20000000800 */
[----:B------:R2:W-:Y:S04]  /*c9f0*/  LDGSTS.E [R251+0x800c], desc[UR8][R10.64], !P5 ;  /* 0x0800c0000afb7fae */ /* 0x0005e8000e921848 */
[----:B------:R1:W-:Y:S01]  /*ca00*/  LDGSTS.E [R251+0xc00c], desc[UR8][R8.64], !P5 ;  /* 0x0c00c00008fb7fae */ /* 0x0003e2000e921848 */
[----:B------:R-:W-:Y:S01]  /*ca10*/  ISETP.GE.U32.AND P5, PT, R0, 0x7fffffa3, PT ;  /* 0x7fffffa30000780c */ /* 0x000fe20003fa6070 */
[----:B------:R-:W-:Y:S02]  /*ca20*/  VIADD R0, R6, 0xffffffe1 ;  /* 0xffffffe106007836 */ /* 0x000fe40000000000 */
[----:B------:R-:W-:Y:S01]  /*ca30*/  LDGSTS.E [R251+0x10000], desc[UR8][R38.64], !P6 ;  /* 0x1000000026fb7fae */ /* 0x000fe2000f121848 */
[----:B------:R-:W-:-:S03]  /*ca40*/  IMAD R6, R2, 0x3b, RZ ;  /* 0x0000003b02067824 */ /* 0x000fc600078e02ff */
[----:B------:R-:W-:Y:S04]  /*ca50*/  LDGSTS.E [R251+0x14000], desc[UR8][R36.64], !P6 ;  /* 0x1400000024fb7fae */ /* 0x000fe8000f121848 */
[----:B------:R4:W-:Y:S04]  /*ca60*/  STL.64 [R1+0x380], R14 ;  /* 0x0003800e01007387 */ /* 0x0009e80000100a00 */
[----:B------:R-:W-:Y:S04]  /*ca70*/  LDGSTS.E [R251+0x18000], desc[UR8][R34.64], !P6 ;  /* 0x1800000022fb7fae */ /* 0x000fe8000f121848 */
[----:B------:R-:W-:Y:S01]  /*ca80*/  LDGSTS.E [R251+0x1c000], desc[UR8][R32.64], !P6 ;  /* 0x1c00000020fb7fae */ /* 0x000fe2000f121848 */
[----:B------:R-:W-:Y:S01]  /*ca90*/  ISETP.GE.U32.AND P6, PT, R0, 0x7fffffa2, PT ;  /* 0x7fffffa20000780c */ /* 0x000fe20003fc6070 */
[----:B---3--:R-:W-:-:S02]  /*caa0*/  VIADD R0, R4, 0xffffffe0 ;  /* 0xffffffe004007836 */ /* 0x008fc40000000000 */
[C---:B----4-:R-:W-:Y:S01]  /*cab0*/  IMAD R14, R2.reuse, 0x3a, RZ ;  /* 0x0000003a020e7824 */ /* 0x050fe200078e02ff */
[----:B------:R-:W-:Y:S01]  /*cac0*/  LDGSTS.E [R251+0x10004], desc[UR8][R30.64], !P0 ;  /* 0x100040001efb7fae */ /* 0x000fe2000c121848 */
[----:B------:R-:W-:Y:S02]  /*cad0*/  IMAD R4, R2, 0x1e, RZ ;  /* 0x0000001e02047824 */ /* 0x000fe400078e02ff */
[C---:B------:R-:W-:Y:S01]  /*cae0*/  IMAD.WIDE R20, R14.reuse, 0x4, R78 ;  /* 0x000000040e147825 */ /* 0x040fe200078e024e */
[----:B------:R-:W-:Y:S03]  /*caf0*/  LDGSTS.E [R251+0x14004], desc[UR8][R28.64], !P0 ;  /* 0x140040001cfb7fae */ /* 0x000fe6000c121848 */
[C---:B------:R-:W-:Y:S01]  /*cb00*/  IMAD.WIDE R18, R14.reuse, 0x4, R76 ;  /* 0x000000040e127825 */ /* 0x040fe200078e024c */
[----:B------:R-:W-:Y:S03]  /*cb10*/  LDGSTS.E [R251+0x18004], desc[UR8][R26.64], !P0 ;  /* 0x180040001afb7fae */ /* 0x000fe6000c121848 */
[----:B------:R-:W-:Y:S01]  /*cb20*/  IMAD.WIDE R16, R14, 0x4, R74 ;  /* 0x000000040e107825 */ /* 0x000fe200078e024a */
[----:B------:R-:W-:Y:S01]  /*cb30*/  LDGSTS.E [R251+0x1c004], desc[UR8][R24.64], !P0 ;  /* 0x1c00400018fb7fae */ /* 0x000fe2000c121848 */
[----:B------:R-:W-:-:S02]  /*cb40*/  ISETP.GE.U32.AND P0, PT, R0, 0x7fffffa1, PT ;  /* 0x7fffffa10000780c */ /* 0x000fc40003f06070 */
[----:B------:R-:W-:Y:S01]  /*cb50*/  IMAD.WIDE R14, R14, 0x4, R72 ;  /* 0x000000040e0e7825 */ /* 0x000fe200078e0248 */
[----:B------:R3:W-:Y:S03]  /*cb60*/  STL.64 [R1+0x378], R12 ;  /* 0x0003780c01007387 */ /* 0x0007e60000100a00 */
[----:B--2---:R-:W-:Y:S01]  /*cb70*/  VIADD R0, R3, 0xffffffc3 ;  /* 0xffffffc303007836 */ /* 0x004fe20000000000 */
[----:B------:R-:W-:Y:S01]  /*cb80*/  LDGSTS.E [R251+0x10008], desc[UR8][R20.64], !P2 ;  /* 0x1000800014fb7fae */ /* 0x000fe2000d121848 */
[----:B------:R-:W-:-:S03]  /*cb90*/  IMAD R3, R2, 0x1d, RZ ;  /* 0x0000001d02037824 */ /* 0x000fc600078e02ff */
[----:B------:R2:W-:Y:S01]  /*cba0*/  STL.64 [R1+0x370], R10 ;  /* 0x0003700a01007387 */ /* 0x0005e20000100a00 */
[----:B------:R-:W-:-:S03]  /*cbb0*/  IMAD.WIDE R64, R3, 0x4, R78 ;  /* 0x0000000403407825 */ /* 0x000fc600078e024e */
[----:B------:R-:W-:Y:S01]  /*cbc0*/  LDGSTS.E [R251+0x14008], desc[UR8][R18.64], !P2 ;  /* 0x1400800012fb7fae */ /* 0x000fe2000d121848 */
[----:B---3--:R-:W-:-:S03]  /*cbd0*/  IMAD.WIDE R12, R6, 0x4, R78 ;  /* 0x00000004060c7825 */ /* 0x008fc600078e024e */
[----:B------:R3:W-:Y:S01]  /*cbe0*/  STL.64 [R1+0x360], R8 ;  /* 0x0003600801007387 */ /* 0x0007e20000100a00 */
[----:B------:R-:W-:-:S03]  /*cbf0*/  IMAD.WIDE R62, R3, 0x4, R76 ;  /* 0x00000004033e7825 */ /* 0x000fc600078e024c */
[----:B------:R-:W-:Y:S01]  /*cc00*/  LDGSTS.E [R251+0x18008], desc[UR8][R16.64], !P2 ;  /* 0x1800800010fb7fae */ /* 0x000fe2000d121848 */
[----:B--2---:R-:W-:-:S03]  /*cc10*/  IMAD.WIDE R10, R6, 0x4, R76 ;  /* 0x00000004060a7825 */ /* 0x004fc600078e024c */
[----:B------:R-:W-:Y:S01]  /*cc20*/  LDGSTS.E [R251+0x1c008], desc[UR8][R14.64], !P2 ;  /* 0x1c0080000efb7fae */ /* 0x000fe2000d121848 */
[----:B------:R-:W-:Y:S01]  /*cc30*/  ISETP.GE.U32.AND P2, PT, R0, 0x7fffff84, PT ;  /* 0x7fffff840000780c */ /* 0x000fe20003f46070 */
[----:B-1----:R-:W-:Y:S02]  /*cc40*/  VIADD R0, R5, 0xffffffc2 ;  /* 0xffffffc205007836 */ /* 0x002fe40000000000 */
[C---:B---3--:R-:W-:Y:S01]  /*cc50*/  IMAD.WIDE R8, R6.reuse, 0x4, R74 ;  /* 0x0000000406087825 */ /* 0x048fe200078e024a */
[----:B------:R-:W-:Y:S03]  /*cc60*/  LDGSTS.E [R251+0x1000c], desc[UR8][R12.64], !P3 ;  /* 0x1000c0000cfb7fae */ /* 0x000fe6000d921848 */
[----:B------:R-:W-:Y:S01]  /*cc70*/  IMAD.WIDE R6, R6, 0x4, R72 ;  /* 0x0000000406067825 */ /* 0x000fe200078e0248 */
[----:B------:R-:W-:Y:S03]  /*cc80*/  LDGSTS.E [R251+0x1400c], desc[UR8][R10.64], !P3 ;  /* 0x1400c0000afb7fae */ /* 0x000fe6000d921848 */
[C---:B------:R-:W-:Y:S01]  /*cc90*/  IMAD.WIDE R60, R3.reuse, 0x4, R74 ;  /* 0x00000004033c7825 */ /* 0x040fe200078e024a */
[----:B------:R-:W-:Y:S03]  /*cca0*/  LDGSTS.E [R251+0x1800c], desc[UR8][R8.64], !P3 ;  /* 0x1800c00008fb7fae */ /* 0x000fe6000d921848 */
[----:B------:R-:W-:Y:S01]  /*ccb0*/  IMAD.WIDE R58, R3, 0x4, R72 ;  /* 0x00000004033a7825 */ /* 0x000fe200078e0248 */
[----:B------:R-:W-:Y:S01]  /*ccc0*/  LDGSTS.E [R251+0x1c00c], desc[UR8][R6.64], !P3 ;  /* 0x1c00c00006fb7fae */ /* 0x000fe2000d921848 */
[----:B------:R-:W-:-:S02]  /*ccd0*/  ISETP.GE.U32.AND P3, PT, R0, 0x7fffff83, PT ;  /* 0x7fffff830000780c */ /* 0x000fc40003f66070 */
[----:B------:R-:W-:Y:S01]  /*cce0*/  IMAD R0, R2, 0x1c, RZ ;  /* 0x0000001c02007824 */ /* 0x000fe200078e02ff */
[----:B------:R-:W-:-:S03]  /*ccf0*/  LOP3.LUT R3, R244, 0x40, RZ, 0x3c, !PT ;  /* 0x00000040f4037812 */ /* 0x000fc600078e3cff */
[----:B------:R-:W-:-:S04]  /*cd00*/  IMAD.WIDE R56, R0, 0x4, R78 ;  /* 0x0000000400387825 */ /* 0x000fc800078e024e */
[C---:B------:R-:W-:Y:S01]  /*cd10*/  IMAD.WIDE R54, R0.reuse, 0x4, R76 ;  /* 0x0000000400367825 */ /* 0x040fe200078e024c */
[----:B------:R1:W-:Y:S03]  /*cd20*/  LDGSTS.E [R157], desc[UR8][R56.64], !P4 ;  /* 0x00000000389d7fae */ /* 0x0003e6000e121848 */
[C---:B------:R-:W-:Y:S01]  /*cd30*/  IMAD.WIDE R52, R0.reuse, 0x4, R74 ;  /* 0x0000000400347825 */ /* 0x040fe200078e024a */
[----:B------:R2:W-:Y:S03]  /*cd40*/  LDGSTS.E [R157+0x4000], desc[UR8][R54.64], !P4 ;  /* 0x04000000369d7fae */ /* 0x0005e6000e121848 */
[----:B------:R-:W-:Y:S01]  /*cd50*/  IMAD.WIDE R50, R0, 0x4, R72 ;  /* 0x0000000400327825 */ /* 0x000fe200078e0248 */
[----:B------:R1:W-:Y:S01]  /*cd60*/  STL.64 [R1+0x350], R56 ;  /* 0x0003503801007387 */ /* 0x0003e20000100a00 */
[----:B------:R-:W-:-:S02]  /*cd70*/  IADD3 R0, R218, -0x3f, RZ ;  /* 0xffffffc1da007810 */ /* 0x000fc40007ffe0ff */
[--C-:B------:R-:W-:Y:S01]  /*cd80*/  IMAD.WIDE R218, R230, 0x4, R78.reuse ;  /* 0x00000004e6da7825 */ /* 0x100fe200078e024e */
[----:B------:R3:W-:Y:S04]  /*cd90*/  LDGSTS.E [R157+0x8000], desc[UR8][R52.64], !P4 ;  /* 0x08000000349d7fae */ /* 0x0007e8000e121848 */
[----:B------:R2:W-:Y:S04]  /*cda0*/  STL.64 [R1+0x348], R54 ;  /* 0x0003483601007387 */ /* 0x0005e80000100a00 */
[----:B------:R4:W-:Y:S01]  /*cdb0*/  LDGSTS.E [R157+0xc000], desc[UR8][R50.64], !P4 ;  /* 0x0c000000329d7fae */ /* 0x0009e2000e121848 */
[----:B-1----:R-:W-:Y:S01]  /*cdc0*/  IMAD.WIDE R56, R4, 0x4, R78 ;  /* 0x0000000404387825 */ /* 0x002fe200078e024e */
[----:B------:R-:W-:-:S02]  /*cdd0*/  ISETP.GE.U32.AND P4, PT, R0, 0x7fffff82, PT ;  /* 0x7fffff820000780c */ /* 0x000fc40003f86070 */
[----:B------:R3:W-:Y:S01]  /*cde0*/  STL.64 [R1+0x340], R52 ;  /* 0x0003403401007387 */ /* 0x0007e20000100a00 */
[----:B------:R-:W-:Y:S02]  /*cdf0*/  VIADD R0, R153, 0xffffffc0 ;  /* 0xffffffc099007836 */ /* 0x000fe40000000000 */
[----:B------:R-:W-:Y:S01]  /*ce00*/  IMAD.U32 R153, RZ, RZ, UR5 ;  /* 0x00000005ff997e24 */ /* 0x000fe2000f8e00ff */
[----:B------:R1:W-:Y:S01]  /*ce10*/  LDGSTS.E [R157+0x4], desc[UR8][R64.64], !P5 ;  /* 0x00004000409d7fae */ /* 0x0003e2000e921848 */
[----:B--2---:R-:W-:-:S03]  /*ce20*/  IMAD.WIDE R54, R4, 0x4, R76 ;  /* 0x0000000404367825 */ /* 0x004fc600078e024c */
[----:B------:R4:W-:Y:S01]  /*ce30*/  STL.64 [R1+0x330], R50 ;  /* 0x0003303201007387 */ /* 0x0009e20000100a00 */
[----:B---3--:R-:W-:-:S03]  /*ce40*/  IMAD.WIDE R52, R4, 0x4, R74 ;  /* 0x0000000404347825 */ /* 0x008fc600078e024a */
[----:B------:R-:W-:Y:S04]  /*ce50*/  LDGSTS.E [R157+0x4004], desc[UR8][R62.64], !P5 ;  /* 0x040040003e9d7fae */ /* 0x000fe8000e921848 */
[----:B------:R-:W-:Y:S01]  /*ce60*/  LDGSTS.E [R157+0x8004], desc[UR8][R60.64], !P5 ;  /* 0x080040003c9d7fae */ /* 0x000fe2000e921848 */
[----:B----4-:R-:W-:-:S03]  /*ce70*/  IMAD.WIDE R50, R4, 0x4, R72 ;  /* 0x0000000404327825 */ /* 0x010fc600078e0248 */
[----:B------:R-:W-:Y:S01]  /*ce80*/  LDGSTS.E [R157+0xc004], desc[UR8][R58.64], !P5 ;  /* 0x0c0040003a9d7fae */ /* 0x000fe2000e921848 */
[----:B------:R-:W-:Y:S01]  /*ce90*/  ISETP.GE.U32.AND P5, PT, R0, 0x7fffff81, PT ;  /* 0x7fffff810000780c */ /* 0x000fe20003fa6070 */
[----:B------:R-:W2:Y:S02]  /*cea0*/  LDC.64 R4, c[0x0][0x238] ;  /* 0x00008e00ff047b82 */ /* 0x000ea40000000a00 */
[----:B------:R3:W-:Y:S04]  /*ceb0*/  LDGSTS.E [R157+0x8], desc[UR8][R56.64], !P6 ;  /* 0x00008000389d7fae */ /* 0x0007e8000f121848 */
[----:B------:R4:W-:Y:S04]  /*cec0*/  LDGSTS.E [R157+0x4008], desc[UR8][R54.64], !P6 ;  /* 0x04008000369d7fae */ /* 0x0009e8000f121848 */
[----:B------:R-:W-:Y:S04]  /*ced0*/  LDGSTS.E [R157+0x8008], desc[UR8][R52.64], !P6 ;  /* 0x08008000349d7fae */ /* 0x000fe8000f121848 */
[----:B------:R4:W-:Y:S01]  /*cee0*/  LDGSTS.E [R157+0xc008], desc[UR8][R50.64], !P6 ;  /* 0x0c008000329d7fae */ /* 0x0009e2000f121848 */
[----:B------:R-:W-:Y:S01]  /*cef0*/  ISETP.GE.AND P6, PT, R226, R0, PT ;  /* 0x00000000e200720c */ /* 0x000fe20003fc6270 */
[----:B------:R-:W-:Y:S01]  /*cf00*/  IMAD R226, R2, 0x1f, RZ ;  /* 0x0000001f02e27824 */ /* 0x000fe200078e02ff */
[----:B------:R-:W-:Y:S01]  /*cf10*/  LOP3.LUT R2, R244, 0x20, RZ, 0x3c, !PT ;  /* 0x00000020f4027812 */ /* 0x000fe200078e3cff */
[----:B------:R1:W-:Y:S01]  /*cf20*/  STL.64 [R1+0x320], R64 ;  /* 0x0003204001007387 */ /* 0x0003e20000100a00 */
[----:B------:R-:W-:-:S03]  /*cf30*/  SEL R0, RZ, 0x4, P6 ;  /* 0x00000004ff007807 */ /* 0x000fc60003000000 */
[----:B------:R3:W-:Y:S04]  /*cf40*/  STL.64 [R1+0x2f0], R56 ;  /* 0x0002f03801007387 */ /* 0x0007e80000100a00 */
[----:B------:R4:W-:Y:S04]  /*cf50*/  STL.64 [R1+0x318], R62 ;  /* 0x0003183e01007387 */ /* 0x0009e80000100a00 */
[----:B------:R4:W-:Y:S01]  /*cf60*/  STL.64 [R1+0x310], R60 ;  /* 0x0003103c01007387 */ /* 0x0009e20000100a00 */
[----:B-1----:R-:W-:Y:S02]  /*cf70*/  IMAD.MOV.U32 R64, RZ, RZ, R238 ;  /* 0x000000ffff407224 */ /* 0x002fe400078e00ee */
[----:B------:R-:W-:Y:S01]  /*cf80*/  IMAD.MOV.U32 R65, RZ, RZ, R239 ;  /* 0x000000ffff417224 */ /* 0x000fe200078e00ef */
[----:B------:R1:W-:Y:S01]  /*cf90*/  STL.64 [R1+0x300], R58 ;  /* 0x0003003a01007387 */ /* 0x0003e20000100a00 */
[----:B---3--:R-:W-:-:S03]  /*cfa0*/  IMAD.WIDE R56, R226, 0x4, R74 ;  /* 0x00000004e2387825 */ /* 0x008fc600078e024a */
[----:B------:R3:W-:Y:S01]  /*cfb0*/  STL.64 [R1+0x2e8], R54 ;  /* 0x0002e83601007387 */ /* 0x0007e20000100a00 */
[----:B----4-:R-:W-:Y:S02]  /*cfc0*/  IMAD.MOV.U32 R62, RZ, RZ, R240 ;  /* 0x000000ffff3e7224 */ /* 0x010fe400078e00f0 */
[----:B------:R-:W-:Y:S01]  /*cfd0*/  IMAD.MOV.U32 R63, RZ, RZ, R241 ;  /* 0x000000ffff3f7224 */ /* 0x000fe200078e00f1 */
[----:B------:R-:W-:Y:S01]  /*cfe0*/  STL.64 [R1+0x2e0], R52 ;  /* 0x0002e03401007387 */ /* 0x000fe20000100a00 */
[----:B------:R-:W-:-:S03]  /*cff0*/  IMAD.WIDE R60, R226, 0x4, R78 ;  /* 0x00000004e23c7825 */ /* 0x000fc600078e024e */
[----:B------:R4:W-:Y:S01]  /*d000*/  STL.64 [R1+0x2d0], R50 ;  /* 0x0002d03201007387 */ /* 0x0009e20000100a00 */
[----:B-1----:R-:W-:-:S03]  /*d010*/  IMAD.WIDE R58, R226, 0x4, R76 ;  /* 0x00000004e23a7825 */ /* 0x002fc600078e024c */
[----:B------:R-:W-:Y:S01]  /*d020*/  LDGSTS.E [R157+0xc], desc[UR8][R60.64], !P0 ;  /* 0x0000c0003c9d7fae */ /* 0x000fe2000c121848 */
[----:B---3--:R-:W-:-:S03]  /*d030*/  IMAD.WIDE R54, R226, 0x4, R72 ;  /* 0x00000004e2367825 */ /* 0x008fc600078e0248 */
[----:B------:R-:W-:Y:S01]  /*d040*/  LDGSTS.E [R157+0x400c], desc[UR8][R58.64], !P0 ;  /* 0x0400c0003a9d7fae */ /* 0x000fe2000c121848 */
[----:B------:R-:W-:-:S03]  /*d050*/  IMAD.WIDE R226, R230, 0x4, R76 ;  /* 0x00000004e6e27825 */ /* 0x000fc600078e024c */
[----:B------:R-:W-:Y:S01]  /*d060*/  LDGSTS.E [R157+0x800c], desc[UR8][R56.64], !P0 ;  /* 0x0800c000389d7fae */ /* 0x000fe2000c121848 */
[----:B------:R-:W-:Y:S01]  /*d070*/  IMAD.WIDE R230, R230, 0x4, R72 ;  /* 0x00000004e6e67825 */ /* 0x000fe200078e0248 */
[----:B----4-:R-:W-:Y:S02]  /*d080*/  LOP3.LUT R50, R244, 0x60, RZ, 0x3c, !PT ;  /* 0x00000060f4327812 */ /* 0x010fe400078e3cff */
[----:B------:R-:W-:Y:S01]  /*d090*/  LDGSTS.E [R157+0xc00c], desc[UR8][R54.64], !P0 ;  /* 0x0c00c000369d7fae */ /* 0x000fe2000c121848 */
[----:B------:R-:W-:-:S03]  /*d0a0*/  IMAD.WIDE R238, R242, 0x4, R76 ;  /* 0x00000004f2ee7825 */ /* 0x000fc600078e024c */
[----:B------:R-:W-:Y:S01]  /*d0b0*/  LDGSTS.E [R157+0x10000], desc[UR8][R218.64], !P2 ;  /* 0x10000000da9d7fae */ /* 0x000fe2000d121848 */
[----:B------:R-:W-:-:S03]  /*d0c0*/  IMAD.WIDE R240, R242, 0x4, R74 ;  /* 0x00000004f2f07825 */ /* 0x000fc600078e024a */
[----:B------:R-:W-:Y:S01]  /*d0d0*/  LDGSTS.E [R157+0x14000], desc[UR8][R226.64], !P2 ;  /* 0x14000000e29d7fae */ /* 0x000fe2000d121848 */
[----:B------:R-:W-:-:S03]  /*d0e0*/  IMAD.WIDE R242, R242, 0x4, R72 ;  /* 0x00000004f2f27825 */ /* 0x000fc600078e0248 */
[----:B------:R-:W-:Y:S01]  /*d0f0*/  LDGSTS.E [R157+0x18000], desc[UR8][R228.64], !P2 ;  /* 0x18000000e49d7fae */ /* 0x000fe2000d121848 */
[----:B------:R-:W-:-:S03]  /*d100*/  IMAD.WIDE R52, R252, 0x4, R74 ;  /* 0x00000004fc347825 */ /* 0x000fc600078e024a */
[----:B------:R-:W-:Y:S04]  /*d110*/  LDGSTS.E [R157+0x1c000], desc[UR8][R230.64], !P2 ;  /* 0x1c000000e69d7fae */ /* 0x000fe8000d121848 */
[----:B------:R-:W-:Y:S04]  /*d120*/  LDGSTS.E [R157+0x10004], desc[UR8][R220.64], !P3 ;  /* 0x10004000dc9d7fae */ /* 0x000fe8000d921848 */
[----:B------:R1:W-:Y:S04]  /*d130*/  STL [R1+0x860], R0 ;  /* 0x0008600001007387 */ /* 0x0003e80000100800 */
[----:B------:R-:W-:Y:S04]  /*d140*/  LDGSTS.E [R157+0x14004], desc[UR8][R232.64], !P3 ;  /* 0x14004000e89d7fae */ /* 0x000fe8000d921848 */
[----:B------:R3:W-:Y:S01]  /*d150*/  STL [R1+0x1b24], R2 ;  /* 0x001b240201007387 */ /* 0x0007e20000100800 */
[----:B-1----:R-:W-:Y:S01]  /*d160*/  IADD3 R0, R153, 0x100000, R244 ;  /* 0x0010000099007810 */ /* 0x002fe20007ffe0f4 */
[----:B------:R-:W-:-:S02]  /*d170*/  IMAD.WIDE R244, R252, 0x4, R76 ;  /* 0x00000004fcf47825 */ /* 0x000fc400078e024c */
[----:B------:R-:W-:Y:S04]  /*d180*/  LDGSTS.E [R157+0x18004], desc[UR8][R234.64], !P3 ;  /* 0x18004000ea9d7fae */ /* 0x000fe8000d921848 */
[----:B------:R1:W-:Y:S01]  /*d190*/  STL [R1+0x1b20], R3 ;  /* 0x001b200301007387 */ /* 0x0003e20000100800 */
[----:B---3--:R-:W-:-:S03]  /*d1a0*/  IADD3 R2, R153, 0x100000, R2 ;  /* 0x0010000099027810 */ /* 0x008fc60007ffe002 */
[----:B------:R-:W-:Y:S04]  /*d1b0*/  LDGSTS.E [R157+0x1c004], desc[UR8][R236.64], !P3 ;  /* 0x1c004000ec9d7fae */ /* 0x000fe8000d921848 */
[----:B------:R-:W-:Y:S01]  /*d1c0*/  LDGSTS.E [R157+0x10008], desc[UR8][R222.64], !P4 ;  /* 0x10008000de9d7fae */ /* 0x000fe2000e121848 */
[----:B-1----:R-:W-:-:S03]  /*d1d0*/  IADD3 R3, R153, 0x100000, R3 ;  /* 0x0010000099037810 */ /* 0x002fc60007ffe003 */
[----:B------:R1:W-:Y:S01]  /*d1e0*/  STL [R1+0x1b1c], R50 ;  /* 0x001b1c3201007387 */ /* 0x0003e20000100800 */
[----:B------:R-:W-:-:S03]  /*d1f0*/  IADD3 R153, R153, 0x100000, R50 ;  /* 0x0010000099997810 */ /* 0x000fc60007ffe032 */
[----:B------:R-:W-:Y:S04]  /*d200*/  LDGSTS.E [R157+0x14008], desc[UR8][R238.64], !P4 ;  /* 0x14008000ee9d7fae */ /* 0x000fe8000e121848 */
[----:B------:R-:W-:Y:S01]  /*d210*/  LDGSTS.E [R157+0x18008], desc[UR8][R240.64], !P4 ;  /* 0x18008000f09d7fae */ /* 0x000fe2000e121848 */
[----:B-1----:R-:W-:-:S03]  /*d220*/  IMAD.WIDE R50, R252, 0x4, R72 ;  /* 0x00000004fc327825 */ /* 0x002fc600078e0248 */
[----:B------:R-:W-:Y:S04]  /*d230*/  LDGSTS.E [R157+0x1c008], desc[UR8][R242.64], !P4 ;  /* 0x1c008000f29d7fae */ /* 0x000fe8000e121848 */
[----:B------:R-:W-:Y:S04]  /*d240*/  LDGSTS.E [R157+0x1000c], desc[UR8][R224.64], !P5 ;  /* 0x1000c000e09d7fae */ /* 0x000fe8000e921848 */
[----:B------:R-:W-:Y:S04]  /*d250*/  LDGSTS.E [R157+0x1400c], desc[UR8][R244.64], !P5 ;  /* 0x1400c000f49d7fae */ /* 0x000fe8000e921848 */
[----:B------:R-:W-:Y:S04]  /*d260*/  LDGSTS.E [R157+0x1800c], desc[UR8][R52.64], !P5 ;  /* 0x1800c000349d7fae */ /* 0x000fe8000e921848 */
[----:B------:R-:W-:Y:S04]  /*d270*/  LDGSTS.E [R157+0x1c00c], desc[UR8][R50.64], !P5 ;  /* 0x1c00c000329d7fae */ /* 0x000fe8000e921848 */
[----:B------:R-:W0:Y:S04]  /*d280*/  LDGDEPBAR ;  /* 0x00000000000079af */ /* 0x000e280000000000 */
[----:B------:R-:W-:Y:S04]  /*d290*/  LDGSTS.E [R0+-0x60000], desc[UR8][R216.64], P1 ;  /* 0xa0000000d8007fae */ /* 0x000fe80008921848 */
        /* <DEDUP_REMOVED lines=19> */
[----:B------:R-:W-:Y:S04]  /*d3d0*/  STL.64 [R1+0x60], R60 ;  /* 0x0000603c01007387 */ /* 0x000fe80000100a00 */
        /* <DEDUP_REMOVED lines=9> */
[----:B------:R1:W-:Y:S04]  /*d470*/  STL.64 [R1+0x850], R50 ;  /* 0x0008503201007387 */ /* 0x0003e80000100a00 */
[----:B------:R-:W-:Y:S04]  /*d480*/  LDGSTS.E [R0+-0x59c00], desc[UR8][R206.64], P1 ;  /* 0xa6400000ce007fae */ /* 0x000fe80008921848 */
[----:B------:R-:W-:Y:S04]  /*d490*/  LDGSTS.E [R0+-0x59800], desc[UR8][R214.64], P1 ;  /* 0xa6800000d6007fae */ /* 0x000fe80008921848 */
[----:B------:R-:W-:Y:S04]  /*d4a0*/  LDGSTS.E [R0+-0x59400], desc[UR8][R198.64], P1 ;  /* 0xa6c00000c6007fae */ /* 0x000fe80008921848 */
[----:B------:R-:W3:Y:S04]  /*d4b0*/  LDL.LU.64 R206, [R1+0x1cd0] ;  /* 0x001cd00001ce7983 */ /* 0x000ee80000300a00 */
[----:B------:R-:W4:Y:S04]  /*d4c0*/  LDL.LU.64 R214, [R1+0x1cc8] ;  /* 0x001cc80001d67983 */ /* 0x000f280000300a00 */
[----:B------:R-:W2:Y:S04]  /*d4d0*/  LDL.LU.64 R198, [R1+0x1cc0] ;  /* 0x001cc00001c67983 */ /* 0x000ea80000300a00 */
[----:B------:R-:W-:Y:S04]  /*d4e0*/  LDGSTS.E [R0+-0x59000], desc[UR8][R182.64], P1 ;  /* 0xa7000000b6007fae */ /* 0x000fe80008921848 */
[----:B------:R-:W-:Y:S04]  /*d4f0*/  LDGSTS.E [R0+-0x58c00], desc[UR8][R166.64], P1 ;  /* 0xa7400000a6007fae */ /* 0x000fe80008921848 */
[----:B------:R-:W-:Y:S04]  /*d500*/  LDGSTS.E [R0+-0x58800], desc[UR8][R144.64], P1 ;  /* 0xa780000090007fae */ /* 0x000fe80008921848 */
[----:B------:R-:W2:Y:S04]  /*d510*/  LDL.LU.64 R182, [R1+0x1cb8] ;  /* 0x001cb80001b67983 */ /* 0x000ea80000300a00 */
[----:B------:R-:W2:Y:S04]  /*d520*/  LDL.LU.64 R166, [R1+0x1cb0] ;  /* 0x001cb00001a67983 */ /* 0x000ea80000300a00 */
[----:B------:R-:W2:Y:S04]  /*d530*/  LDL.LU.64 R144, [R1+0x1ca8] ;  /* 0x001ca80001907983 */ /* 0x000ea80000300a00 */
[----:B------:R-:W-:Y:S04]  /*d540*/  LDGSTS.E [R0+-0x58400], desc[UR8][R128.64], P1 ;  /* 0xa7c0000080007fae */ /* 0x000fe80008921848 */
[----:B------:R-:W2:Y:S04]  /*d550*/  LDL.LU.64 R128, [R1+0x1ca0] ;  /* 0x001ca00001807983 */ /* 0x000ea80000300a00 */
[----:B----4-:R-:W-:Y:S04]  /*d560*/  LDGSTS.E [R2+-0x5ff00], desc[UR8][R214.64], P1 ;  /* 0xa0100000d6027fae */ /* 0x010fe80008921848 */
[----:B---3--:R-:W-:Y:S04]  /*d570*/  LDGSTS.E [R2+-0x5fb00], desc[UR8][R206.64], P1 ;  /* 0xa0500000ce027fae */ /* 0x008fe80008921848 */
[----:B--2---:R-:W-:Y:S04]  /*d580*/  LDGSTS.E [R2+-0x5f700], desc[UR8][R198.64], P1 ;  /* 0xa0900000c6027fae */ /* 0x004fe80008921848 */
        /* <DEDUP_REMOVED lines=17> */
[----:B------:R-:W2:Y:S04]  /*d6a0*/  LDL.LU.64 R94, [R1+0x1c98] ;  /* 0x001c9800015e7983 */ /* 0x000ea80000300a00 */
[----:B------:R-:W3:Y:S04]  /*d6b0*/  LDL.LU.64 R102, [R1+0x1c90] ;  /* 0x001c900001667983 */ /* 0x000ee80000300a00 */
[----:B------:R-:W4:Y:S04]  /*d6c0*/  LDL.LU.64 R110, [R1+0x1c88] ;  /* 0x001c8800016e7983 */ /* 0x000f280000300a00 */
        /* <DEDUP_REMOVED lines=17> */
[----:B------:R-:W3:Y:S04]  /*d7e0*/  LDL.LU.64 R180, [R1+0x1c40] ;  /* 0x001c400001b47983 */ /* 0x000ee80000300a00 */
[----:B------:R-:W-:Y:S04]  /*d7f0*/  LDGSTS.E [R2+-0x58b00], desc[UR8][R164.64], P1 ;  /* 0xa7500000a4027fae */ /* 0x000fe80008921848 */
[----:B------:R-:W-:Y:S04]  /*d800*/  LDGSTS.E [R2+-0x58700], desc[UR8][R142.64], P1 ;  /* 0xa79000008e027fae */ /* 0x000fe80008921848 */
[----:B------:R-:W-:Y:S04]  /*d810*/  LDGSTS.E [R2+-0x58300], desc[UR8][R126.64], P1 ;  /* 0xa7d000007e027fae */ /* 0x000fe80008921848 */
[----:B------:R-:W3:Y:S04]  /*d820*/  LDL.LU.64 R164, [R1+0x1c38] ;  /* 0x001c380001a47983 */ /* 0x000ee80000300a00 */
[----:B------:R-:W3:Y:S04]  /*d830*/  LDL.LU.64 R142, [R1+0x1c30] ;  /* 0x001c3000018e7983 */ /* 0x000ee80000300a00 */
[----:B------:R-:W3:Y:S04]  /*d840*/  LDL.LU.64 R126, [R1+0x1c28] ;  /* 0x001c2800017e7983 */ /* 0x000ee80000300a00 */
[----:B--2---:R-:W-:Y:S04]  /*d850*/  LDGSTS.E [R3+-0x5fe00], desc[UR8][R212.64], P1 ;  /* 0xa0200000d4037fae */ /* 0x004fe80008921848 */
[----:B----4-:R-:W-:Y:S04]  /*d860*/  LDGSTS.E [R3+-0x5fa00], desc[UR8][R204.64], P1 ;  /* 0xa0600000cc037fae */ /* 0x010fe80008921848 */
[----:B---3--:R-:W-:Y:S04]  /*d870*/  LDGSTS.E [R3+-0x5f600], desc[UR8][R196.64], P1 ;  /* 0xa0a00000c4037fae */ /* 0x008fe80008921848 */
        /* <DEDUP_REMOVED lines=11> */
[----:B------:R2:W-:Y:S04]  /*d930*/  LDGSTS.E [R3+-0x5c600], desc[UR8][R94.64], P1 ;  /* 0xa3a000005e037fae */ /* 0x0005e80008921848 */
[----:B------:R-:W-:Y:S04]  /*d940*/  LDGSTS.E [R3+-0x5c200], desc[UR8][R86.64], P1 ;  /* 0xa3e0000056037fae */ /* 0x000fe80008921848 */
        /* <DEDUP_REMOVED lines=30> */
[----:B-1----:R-:W3:Y:S04]  /*db30*/  LDL.64 R50, [R1+0x268] ;  /* 0x0002680001327983 */ /* 0x002ee80000100a00 */
[----:B------:R-:W3:Y:S04]  /*db40*/  LDL.64 R52, [R1+0x2c8] ;  /* 0x0002c80001347983 */ /* 0x000ee80000100a00 */
        /* <DEDUP_REMOVED lines=12> */
[----:B------:R-:W-:Y:S04]  /*dc10*/  LDGSTS.E [R3+-0x58200], desc[UR8][R210.64], P1 ;  /* 0xa7e00000d2037fae */ /* 0x000fe80008921848 */
[----:B------:R-:W4:Y:S04]  /*dc20*/  LDL.LU.64 R210, [R1+0x1ba8] ;  /* 0x001ba80001d27983 */ /* 0x000f280000300a00 */
[----:B----4-:R-:W-:Y:S04]  /*dc30*/  LDGSTS.E [R153+-0x5fd00], desc[UR8][R210.64], P1 ;  /* 0xa0300000d2997fae */ /* 0x010fe80008921848 */
[----:B--2---:R-:W-:Y:S04]  /*dc40*/  LDGSTS.E [R153+-0x5f900], desc[UR8][R202.64], P1 ;  /* 0xa0700000ca997fae */ /* 0x004fe80008921848 */
[----:B------:R-:W-:Y:S04]  /*dc50*/  LDGSTS.E [R153+-0x5f500], desc[UR8][R194.64], P1 ;  /* 0xa0b00000c2997fae */ /* 0x000fe80008921848 */
        /* <DEDUP_REMOVED lines=12> */
[----:B------:R2:W-:Y:S04]  /*dd20*/  LDGSTS.E [R153+-0x5c100], desc[UR8][R84.64], P1 ;  /* 0xa3f0000054997fae */ /* 0x0005e80008921848 */
[----:B------:R-:W-:Y:S04]  /*dd30*/  LDGSTS.E [R153+-0x5bd00], desc[UR8][R50.64], P1 ;  /* 0xa430000032997fae */ /* 0x000fe80008921848 */
[----:B------:R-:W-:Y:S04]  /*dd40*/  LDGSTS.E [R153+-0x5b900], desc[UR8][R52.64], P1 ;  /* 0xa470000034997fae */ /* 0x000fe80008921848 */
[----:B------:R-:W-:Y:S04]  /*dd50*/  LDGSTS.E [R153+-0x5b500], desc[UR8][R54.64], P1 ;  /* 0xa4b0000036997fae */ /* 0x000fe80008921848 */
[----:B------:R-:W3:Y:S04]  /*dd60*/  LDL.LU.64 R50, [R1+0x1ba0] ;  /* 0x001ba00001327983 */ /* 0x000ee80000300a00 */
[----:B------:R-:W4:Y:S04]  /*dd70*/  LDL.LU.64 R52, [R1+0x1b98] ;  /* 0x001b980001347983 */ /* 0x000f280000300a00 */
[----:B------:R-:W3:Y:S04]  /*dd80*/  LDL.LU.64 R54, [R1+0x1b90] ;  /* 0x001b900001367983 */ /* 0x000ee80000300a00 */
[----:B------:R-:W-:Y:S04]  /*dd90*/  LDGSTS.E [R153+-0x5b100], desc[UR8][R56.64], P1 ;  /* 0xa4f0000038997fae */ /* 0x000fe80008921848 */
[----:B------:R-:W-:Y:S04]  /*dda0*/  LDGSTS.E [R153+-0x5ad00], desc[UR8][R58.64], P1 ;  /* 0xa53000003a997fae */ /* 0x000fe80008921848 */
[----:B------:R-:W-:Y:S04]  /*ddb0*/  LDGSTS.E [R153+-0x5a900], desc[UR8][R60.64], P1 ;  /* 0xa57000003c997fae */ /* 0x000fe80008921848 */
[----:B------:R-:W4:Y:S04]  /*ddc0*/  LDL.LU.64 R56, [R1+0x1b88] ;  /* 0x001b880001387983 */ /* 0x000f280000300a00 */
[----:B------:R-:W3:Y:S04]  /*ddd0*/  LDL.LU.64 R58, [R1+0x1b80] ;  /* 0x001b8000013a7983 */ /* 0x000ee80000300a00 */
[----:B------:R-:W4:Y:S04]  /*dde0*/  LDL.LU.64 R60, [R1+0x1b78] ;  /* 0x001b7800013c7983 */ /* 0x000f280000300a00 */
        /* <DEDUP_REMOVED lines=14> */
[----:B------:R-:W3:Y:S04]  /*ded0*/  LDL.LU.64 R248, [R1+0x1b40] ;  /* 0x001b400001f87983 */ /* 0x000ee80000300a00 */
[----:B------:R-:W2:Y:S04]  /*dee0*/  LDL.LU.64 R154, [R1+0x1b38] ;  /* 0x001b3800019a7983 */ /* 0x000ea80000300a00 */
[----:B--2---:R-:W-:Y:S04]  /*def0*/  LDGSTS.E [R153+-0x58500], desc[UR8][R154.64], P1 ;  /* 0xa7b000009a997fae */ /* 0x004fe80008921848 */
[----:B------:R-:W2:Y:S04]  /*df00*/  LDL.LU.64 R154, [R1+0x1b30] ;  /* 0x001b3000019a7983 */ /* 0x000ea80000300a00 */
[----:B--2---:R-:W-:Y:S04]  /*df10*/  LDGSTS.E [R153+-0x58100], desc[UR8][R154.64], P1 ;  /* 0xa7f000009a997fae */ /* 0x004fe80008921848 */
[----:B------:R-:W0:Y:S04]  /*df20*/  LDGDEPBAR ;  /* 0x00000000000079af */ /* 0x000e280000000000 */
[----:B------:R-:W2:Y:S04]  /*df30*/  LDL.LU.64 R154, [R1+0x1b28] ;  /* 0x001b2800019a7983 */ /* 0x000ea80000300a00 */
[----:B------:R-:W4:Y:S01]  /*df40*/  LDL.LU R252, [R1+0x860] ;  /* 0x0008600001fc7983 */ /* 0x000f220000300800 */
[----:B------:R-:W-:Y:S01]  /*df50*/  BAR.SYNC.DEFER_BLOCKING 0x0 ;  /* 0x0000000000007b1d */ /* 0x000fe20000010000 */
[----:B------:R-:W-:-:S05]  /*df60*/  PLOP3.LUT P0, PT, PT, PT, UP1, 0x80, 0x0 ;  /* 0x000000000000781c */ /* 0x000fca0003f0f018 */
[----:B------:R-:W-:Y:S01]  /*df70*/  ULDC UR48, c[0x0][0x230] ;  /* 0x00008c0000307ab9 */ /* 0x000fe20000000800 */
[----:B------:R1:W-:Y:S04]  /*df80*/  STL.64 [R1+0x1d30], R94 ;  /* 0x001d305e01007387 */ /* 0x0003e80000100a00 */
[----:B------:R3:W-:Y:S04]  /*df90*/  STL.64 [R1+0x1d28], R92 ;  /* 0x001d285c01007387 */ /* 0x0007e80000100a00 */
[----:B------:R-:W-:Y:S04]  /*dfa0*/  STL.64 [R1+0x1d20], R90 ;  /* 0x001d205a01007387 */ /* 0x000fe80000100a00 */
[----:B------:R-:W-:Y:S01]  /*dfb0*/  STL.64 [R1+0x1d18], R88 ;  /* 0x001d185801007387 */ /* 0x000fe20000100a00 */
[----:B-1----:R-:W1:Y:S03]  /*dfc0*/  LDC R95, c[0x0][0x230] ;  /* 0x00008c00ff5f7b82 */ /* 0x002e660000000800 */
[----:B------:R-:W-:Y:S04]  /*dfd0*/  STL.64 [R1+0x1d10], R86 ;  /* 0x001d105601007387 */ /* 0x000fe80000100a00 */
[----:B------:R-:W-:Y:S01]  /*dfe0*/  STL.64 [R1+0x1d08], R84 ;  /* 0x001d085401007387 */ /* 0x000fe20000100a00 */
[----:B---3--:R-:W3:Y:S03]  /*dff0*/  LDC R93, c[0x0][0x230] ;  /* 0x00008c00ff5d7b82 */ /* 0x008ee60000000800 */
[----:B------:R-:W-:Y:S04]  /*e000*/  STL.64 [R1+0x1d00], R82 ;  /* 0x001d005201007387 */ /* 0x000fe80000100a00 */
[----:B------:R-:W-:Y:S01]  /*e010*/  STL.64 [R1+0x1cf8], R80 ;  /* 0x001cf85001007387 */ /* 0x000fe20000100a00 */
[----:B------:R-:W3:Y:S03]  /*e020*/  LDC R94, c[0x0][0x230] ;  /* 0x00008c00ff5e7b82 */ /* 0x000ee60000000800 */
[----:B------:R1:W-:Y:S04]  /*e030*/  STL.64 [R1+0x1cd0], R2 ;  /* 0x001cd00201007387 */ /* 0x0003e80000100a00 */
[----:B------:R-:W-:Y:S04]  /*e040*/  STL.64 [R1+0x1cb0], R152 ;  /* 0x001cb09801007387 */ /* 0x000fe80000100a00 */
[----:B------:R3:W-:Y:S04]  /*e050*/  STL [R1+0x1bb8], R23 ;  /* 0x001bb81701007387 */ /* 0x0007e80000100800 */
[----:B--2---:R2:W-:Y:S01]  /*e060*/  STL.64 [R1+0x1b30], R154 ;  /* 0x001b309a01007387 */ /* 0x0045e20000100a00 */
[----:B-1----:R-:W-:-:S02]  /*e070*/  VIADD R2, R95, 0xffffffbd ;  /* 0xffffffbd5f027836 */ /* 0x002fc40000000000 */
[----:B------:R-:W1:Y:S01]  /*e080*/  LDC R95, c[0x0][0x230] ;  /* 0x00008c00ff5f7b82 */ /* 0x000e620000000800 */
[----:B------:R4:W-:Y:S01]  /*e090*/  STL [R1+0x1b28], R22 ;  /* 0x001b281601007387 */ /* 0x0009e20000100800 */
[----:B---3--:R-:W-:-:S03]  /*e0a0*/  VIADD R3, R94, 0xffffffbe ;  /* 0xffffffbe5e037836 */ /* 0x008fc60000000000 */
[----:B------:R-:W3:Y:S03]  /*e0b0*/  LDL.LU.64 R82, [R1+0x840] ;  /* 0x0008400001527983 */ /* 0x000ee60000300a00 */
[----:B------:R-:W1:Y:S01]  /*e0c0*/  LDC R94, c[0x0][0x230] ;  /* 0x00008c00ff5e7b82 */ /* 0x000e620000000800 */
[----:B------:R-:W-:Y:S01]  /*e0d0*/  IMAD.SHL.U32 R23, R4, 0x40, RZ ;  /* 0x0000004004177824 */ /* 0x000fe200078e00ff */
[----:B------:R-:W-:Y:S01]  /*e0e0*/  ISETP.GE.U32.AND P1, PT, R2, 0x7fffff7e, PT ;  /* 0x7fffff7e0200780c */ /* 0x000fe20003f26070 */
[----:B--2---:R-:W2:Y:S01]  /*e0f0*/  LDL.LU.64 R154, [R1+0x838] ;  /* 0x00083800019a7983 */ /* 0x004ea20000300a00 */
[----:B----4-:R-:W-:Y:S01]  /*e100*/  VIADD R22, R93, 0xffffffbf ;  /* 0xffffffbf5d167836 */ /* 0x010fe20000000000 */
[----:B------:R-:W-:Y:S02]  /*e110*/  ISETP.GE.U32.AND P6, PT, R3, 0x7fffff7f, PT ;  /* 0x7fffff7f0300780c */ /* 0x000fe40003fc6070 */
[----:B------:R-:W4:Y:S01]  /*e120*/  LDL.LU.64 R152, [R1+0x830] ;  /* 0x0008300001987983 */ /* 0x000f220000300a00 */
[----:B------:R-:W1:Y:S03]  /*e130*/  LDC R93, c[0x0][0x230] ;  /* 0x00008c00ff5d7b82 */ /* 0x000e660000000800 */
[----:B------:R-:W4:Y:S01]  /*e140*/  LDL.LU.64 R2, [R1+0x828] ;  /* 0x0008280001027983 */ /* 0x000f220000300a00 */
[----:B-1----:R-:W-:-:S04]  /*e150*/  VIADD R80, R95, 0xffffffba ;  /* 0xffffffba5f507836 */ /* 0x002fc80000000000 */
[----:B------:R-:W1:Y:S01]  /*e160*/  LDC R95, c[0x0][0x230] ;  /* 0x00008c00ff5f7b82 */ /* 0x000e620000000800 */
[----:B------:R-:W-:Y:S01]  /*e170*/  STL [R1+0x1048], R23 ;  /* 0x0010481701007387 */ /* 0x000fe20000100800 */
[----:B------:R-:W-:Y:S01]  /*e180*/  VIADD R81, R94, 0xffffffbb ;  /* 0xffffffbb5e517836 */ /* 0x000fe20000000000 */
[----:B------:R-:W-:Y:S01]  /*e190*/  ISETP.GE.U32.AND P3, PT, R80, 0x7fffff7b, PT ;  /* 0x7fffff7b5000780c */ /* 0x000fe20003f66070 */
[----:B------:R-:W-:-:S03]  /*e1a0*/  IMAD.WIDE R78, R23, 0x4, R78 ;  /* 0x00000004174e7825 */ /* 0x000fc600078e024e */
[----:B------:R-:W-:Y:S02]  /*e1b0*/  ISETP.GE.U32.AND P4, PT, R81, 0x7fffff7c, PT ;  /* 0x7fffff7c5100780c */ /* 0x000fe40003f86070 */
[----:B------:R-:W4:Y:S01]  /*e1c0*/  LDL.LU.64 R80, [R1+0x820] ;  /* 0x0008200001507983 */ /* 0x000f220000300a00 */
[----:B------:R-:W-:-:S03]  /*e1d0*/  IMAD.WIDE R86, R23, 0x4, R76 ;  /* 0x0000000417567825 */ /* 0x000fc600078e024c */
[----:B------:R-:W4:Y:S01]  /*e1e0*/  LDL.LU.64 R90, [R1+0x818] ;  /* 0x00081800015a7983 */ /* 0x000f220000300a00 */
[----:B------:R-:W-:-:S04]  /*e1f0*/  IMAD.WIDE R74, R23, 0x4, R74 ;  /* 0x00000004174a7825 */ /* 0x000fc800078e024a */
[----:B-1----:R-:W-:Y:S02]  /*e200*/  VIADD R4, R95, 0xffffffb9 ;  /* 0xffffffb95f047836 */ /* 0x002fe40000000000 */
[----:B------:R-:W4:Y:S01]  /*e210*/  LDL.LU.64 R94, [R1+0x810] ;  /* 0x00081000015e7983 */ /* 0x000f220000300a00 */
[----:B------:R-:W-:-:S03]  /*e220*/  IMAD.WIDE R72, R23, 0x4, R72 ;  /* 0x0000000417487825 */ /* 0x000fc600078e0248 */
[----:B------:R2:W-:Y:S04]  /*e230*/  STL.64 [R1+0xb98], R78 ;  /* 0x000b984e01007387 */ /* 0x0005e80000100a00 */
[----:B------:R1:W-:Y:S04]  /*e240*/  STL.64 [R1+0xb90], R86 ;  /* 0x000b905601007387 */ /* 0x0003e80000100a00 */
[----:B------:R4:W-:Y:S04]  /*e250*/  STL.64 [R1+0xb88], R74 ;  /* 0x000b884a01007387 */ /* 0x0009e80000100a00 */
[----:B------:R-:W4:Y:S04]  /*e260*/  LDL.LU.64 R76, [R1+0x808] ;  /* 0x00080800014c7983 */ /* 0x000f280000300a00 */
[----:B------:R4:W-:Y:S01]  /*e270*/  STL.64 [R1+0xb80], R72 ;  /* 0x000b804801007387 */ /* 0x0009e20000100a00 */
[----:B------:R-:W-:-:S02]  /*e280*/  SEL R252, R252, RZ, P0 ;  /* 0x000000fffcfc7207 */ /* 0x000fc40000000000 */
[----:B------:R-:W-:Y:S02]  /*e290*/  ISETP.GE.U32.AND P0, PT, R22, 0x7fffff80, PT ;  /* 0x7fffff801600780c */ /* 0x000fe40003f06070 */
[----:B------:R-:W-:Y:S01]  /*e2a0*/  ISETP.NE.U32.AND P5, PT, R252, RZ, PT ;  /* 0x000000fffc00720c */ /* 0x000fe20003fa5070 */
[----:B------:R-:W-:Y:S01]  /*e2b0*/  VIADD R252, R93, 0xffffffbc ;  /* 0xffffffbc5dfc7836 */ /* 0x000fe20000000000 */
[----:B------:R-:W4:Y:S01]  /*e2c0*/  LDC R22, c[0x0][0x230] ;  /* 0x00008c00ff167b82 */ /* 0x000f220000000800 */
[----:B------:R-:W1:Y:S02]  /*e2d0*/  S2R R93, SR_TID.X ;  /* 0x00000000005d7919 */ /* 0x000e640000002100 */
[C---:B-1----:R-:W-:Y:S02]  /*e2e0*/  SHF.L.U32 R92, R93.reuse, 0x4, RZ ;  /* 0x000000045d5c7819 */ /* 0x042fe400000006ff */
[----:B------:R-:W-:Y:S02]  /*e2f0*/  LOP3.LUT R93, R93, 0x7f, RZ, 0xc0, !PT ;  /* 0x0000007f5d5d7812 */ /* 0x000fe400078ec0ff */
[----:B------:R-:W-:-:S05]  /*e300*/  LOP3.LUT R85, R92, 0x70, RZ, 0xc0, !PT ;  /* 0x000000705c557812 */ /* 0x000fca00078ec0ff */
[----:B------:R-:W-:-:S04]  /*e310*/  IMAD R85, R93, 0x80, R85 ;  /* 0x000000805d557824 */ /* 0x000fc800078e0255 */
[----:B------:R-:W-:-:S05]  /*e320*/  VIADD R85, R85, UR5 ;  /* 0x0000000555557c36 */ /* 0x000fca0008000000 */
[----:B------:R-:W-:Y:S01]  /*e330*/  @!PT LDS RZ, [RZ] ;  /* 0x00000000fffff984 */ /* 0x000fe20000000800 */
[----:B------:R-:W-:Y:S01]  /*e340*/  @!PT LDS RZ, [RZ] ;  /* 0x00000000fffff984 */ /* 0x000fe20000000800 */
[----:B------:R-:W-:Y:S01]  /*e350*/  @!PT LDS RZ, [RZ] ;  /* 0x00000000fffff984 */ /* 0x000fe20000000800 */
[----:B------:R2:W-:Y:S04]  /*e360*/  LDGSTS.E [R85+0x20000], desc[UR8][R78.64], !P0 ;  /* 0x200000004e557fae */ /* 0x0005e8000c121848 */
[----:B------:R-:W-:Y:S04]  /*e370*/  LDGSTS.E [R85+0x24000], desc[UR8][R86.64], !P0 ;  /* 0x2400000056557fae */ /* 0x000fe8000c121848 */
[----:B------:R1:W-:Y:S01]  /*e380*/  LDGSTS.E [R85+0x28000], desc[UR8][R74.64], !P0 ;  /* 0x280000004a557fae */ /* 0x0003e2000c121848 */
[----:B---3--:R-:W-:-:S03]  /*e390*/  IMAD.WIDE R82, R23, 0x4, R82 ;  /* 0x0000000417527825 */ /* 0x008fc600078e0252 */
[----:B------:R3:W-:Y:S01]  /*e3a0*/  LDGSTS.E [R85+0x2c000], desc[UR8][R72.64], !P0 ;  /* 0x2c00000048557fae */ /* 0x0007e2000c121848 */
[----:B--2---:R-:W-:-:S03]  /*e3b0*/  IMAD.WIDE R78, R23, 0x4, R154 ;  /* 0x00000004174e7825 */ /* 0x004fc600078e029a */
[----:B------:R-:W2:Y:S04]  /*e3c0*/  LDL.LU.64 R86, [R1+0x800] ;  /* 0x0008000001567983 */ /* 0x000ea80000300a00 */
[----:B------:R-:W2:Y:S01]  /*e3d0*/  LDL.LU.64 R92, [R1+0x7f8] ;  /* 0x0007f800015c7983 */ /* 0x000ea20000300a00 */
[C---:B----4-:R-:W-:Y:S01]  /*e3e0*/  IMAD.WIDE R2, R23.reuse, 0x4, R2 ;  /* 0x0000000417027825 */ /* 0x050fe200078e0202 */
[----:B------:R-:W-:Y:S01]  /*e3f0*/  ISETP.GE.U32.AND P2, PT, R252, 0x7fffff7d, PT ;  /* 0x7fffff7dfc00780c */ /* 0x000fe20003f46070 */
[----:B-1----:R-:W1:Y:S01]  /*e400*/  LDC R74, c[0x0][0x230] ;  /* 0x00008c00ff4a7b82 */ /* 0x002e620000000800 */
[----:B------:R-:W4:Y:S01]  /*e410*/  LDL.LU.64 R88, [R1+0x7f0] ;  /* 0x0007f00001587983 */ /* 0x000f220000300a00 */
[----:B---3--:R-:W-:-:S03]  /*e420*/  IMAD.WIDE R72, R23, 0x4, R152 ;  /* 0x0000000417487825 */ /* 0x008fc600078e0298 */
[----:B------:R3:W-:Y:S03]  /*e430*/  STL.64 [R1+0xb78], R82 ;  /* 0x000b785201007387 */ /* 0x0007e60000100a00 */
[----:B------:R-:W1:Y:S01]  /*e440*/  LDC R252, c[0x0][0x230] ;  /* 0x00008c00fffc7b82 */ /* 0x000e620000000800 */
[----:B------:R3:W-:Y:S04]  /*e450*/  STL.64 [R1+0xb70], R78 ;  /* 0x000b704e01007387 */ /* 0x0007e80000100a00 */
[----:B------:R-:W-:Y:S03]  /*e460*/  LDGSTS.E [R85+0x20004], desc[UR8][R82.64], !P6 ;  /* 0x2000400052557fae */ /* 0x000fe6000f121848 */
[----:B------:R-:W1:Y:S01]  /*e470*/  LDC R75, c[0x0][0x230] ;  /* 0x00008c00ff4b7b82 */ /* 0x000e620000000800 */
[----:B------:R1:W-:Y:S01]  /*e480*/  STL.64 [R1+0xb68], R72 ;  /* 0x000b684801007387 */ /* 0x0003e20000100a00 */
[----:B------:R-:W-:-:S03]  /*e490*/  IMAD.WIDE R154, R23, 0x4, R80 ;  /* 0x00000004179a7825 */ /* 0x000fc600078e0250 */
[----:B------:R1:W-:Y:S04]  /*e4a0*/  LDGSTS.E [R85+0x24004], desc[UR8][R78.64], !P6 ;  /* 0x240040004e557fae */ /* 0x0003e8000f121848 */
[----:B---3--:R-:W3:Y:S01]  /*e4b0*/  LDL.LU.64 R82, [R1+0x7e8] ;  /* 0x0007e80001527983 */ /* 0x008ee20000300a00 */
[----:B------:R-:W-:-:S03]  /*e4c0*/  IMAD.WIDE R152, R23, 0x4, R90 ;  /* 0x0000000417987825 */ /* 0x000fc600078e025a */
[----:B------:R1:W-:Y:S02]  /*e4d0*/  STL.64 [R1+0xb60], R2 ;  /* 0x000b600201007387 */ /* 0x0003e40000100a00 */
[C---:B-1----:R-:W-:Y:S02]  /*e4e0*/  IMAD.WIDE R78, R23.reuse, 0x4, R94 ;  /* 0x00000004174e7825 */ /* 0x042fe400078e025e */
[----:B------:R1:W-:Y:S04]  /*e4f0*/  LDGSTS.E [R85+0x28004], desc[UR8][R72.64], !P6 ;  /* 0x2800400048557fae */ /* 0x0003e8000f121848 */
[----:B------:R-:W3:Y:S04]  /*e500*/  LDL.LU.64 R94, [R1+0x2c0] ;  /* 0x0002c000015e7983 */ /* 0x000ee80000300a00 */
[----:B------:R1:W-:Y:S04]  /*e510*/  STL.64 [R1+0xb58], R154 ;  /* 0x000b589a01007387 */ /* 0x0003e80000100a00 */
[----:B------:R-:W3:Y:S01]  /*e520*/  LDL.LU.64 R90, [R1+0x2b8] ;  /* 0x0002b800015a7983 */ /* 0x000ee20000300a00 */
[C---:B------:R-:W-:Y:S01]  /*e530*/  IMAD.WIDE R76, R23.reuse, 0x4, R76 ;  /* 0x00000004174c7825 */ /* 0x040fe200078e024c */
[----:B------:R-:W-:Y:S01]  /*e540*/  ISETP.GE.U32.AND P0, PT, R4, 0x7fffff7a, PT ;  /* 0x7fffff7a0400780c */ /* 0x000fe20003f06070 */
[----:B-1----:R-:W1:Y:S01]  /*e550*/  LDC R73, c[0x0][0x230] ;  /* 0x00008c00ff497b82 */ /* 0x002e620000000800 */
[----:B------:R2:W-:Y:S04]  /*e560*/  STL.64 [R1+0xb50], R152 ;  /* 0x000b509801007387 */ /* 0x0005e80000100a00 */
[----:B------:R-:W3:Y:S03]  /*e570*/  LDL.LU.64 R80, [R1+0x2b0] ;  /* 0x0002b00001507983 */ /* 0x000ee60000300a00 */
[----:B------:R-:W1:Y:S01]  /*e580*/  LDC R72, c[0x0][0x230] ;  /* 0x00008c00ff487b82 */ /* 0x000e620000000800 */
[----:B------:R-:W-:Y:S04]  /*e590*/  LDGSTS.E [R85+0x2c004], desc[UR8][R2.64], !P6 ;  /* 0x2c00400002557fae */ /* 0x000fe8000f121848 */
[----:B------:R4:W-:Y:S04]  /*e5a0*/  STL.64 [R1+0xb48], R78 ;  /* 0x000b484e01007387 */ /* 0x0009e80000100a00 */
[----:B------:R-:W-:Y:S04]  /*e5b0*/  LDGSTS.E [R85+0x20008], desc[UR8][R154.64], !P1 ;  /* 0x200080009a557fae */ /* 0x000fe8000c921848 */
[----:B------:R-:W3:Y:S04]  /*e5c0*/  LDL.LU.64 R2, [R1+0x2a0] ;  /* 0x0002a00001027983 */ /* 0x000ee80000300a00 */
[----:B------:R2:W-:Y:S04]  /*e5d0*/  LDGSTS.E [R85+0x24008], desc[UR8][R152.64], !P1 ;  /* 0x2400800098557fae */ /* 0x0005e8000c921848 */
[----:B------:R1:W-:Y:S04]  /*e5e0*/  STL.64 [R1+0xb40], R76 ;  /* 0x000b404c01007387 */ /* 0x0003e80000100a00 */
[----:B------:R-:W3:Y:S04]  /*e5f0*/  LDL.LU.64 R154, [R1+0x290] ;  /* 0x00029000019a7983 */ /* 0x000ee80000300a00 */
[----:B------:R3:W-:Y:S04]  /*e600*/  LDGSTS.E [R85+0x28008], desc[UR8][R78.64], !P1 ;  /* 0x280080004e557fae */ /* 0x0007e8000c921848 */
[----:B------:R3:W-:Y:S01]  /*e610*/  LDGSTS.E [R85+0x2c008], desc[UR8][R76.64], !P1 ;  /* 0x2c0080004c557fae */ /* 0x0007e2000c921848 */
[----:B--2---:R-:W-:-:S04]  /*e620*/  IMAD.WIDE R152, R23, 0x4, R86 ;  /* 0x0000000417987825 */ /* 0x004fc800078e0256 */
[C---:B------:R-:W-:Y:S01]  /*e630*/  IMAD.WIDE R92, R23.reuse, 0x4, R92 ;  /* 0x00000004175c7825 */ /* 0x040fe200078e025c */
[----:B------:R2:W-:Y:S03]  /*e640*/  STL.64 [R1+0xb38], R152 ;  /* 0x000b389801007387 */ /* 0x0005e60000100a00 */
[C---:B----4-:R-:W-:Y:S01]  /*e650*/  IMAD.WIDE R86, R23.reuse, 0x4, R88 ;  /* 0x0000000417567825 */ /* 0x050fe200078e0258 */
[----:B------:R-:W-:Y:S04]  /*e660*/  LDGSTS.E [R85+0x2000c], desc[UR8][R152.64], !P2 ;  /* 0x2000c00098557fae */ /* 0x000fe8000d121848 */
[----:B------:R-:W4:Y:S04]  /*e670*/  LDL.LU.64 R88, [R1+0x288] ;  /* 0x0002880001587983 */ /* 0x000f280000300a00 */
[----:B------:R2:W-:Y:S04]  /*e680*/  STL.64 [R1+0xb30], R92 ;  /* 0x000b305c01007387 */ /* 0x0005e80000100a00 */
[----:B------:R-:W4:Y:S04]  /*e690*/  LDL.LU.64 R78, [R1+0x280] ;  /* 0x00028000014e7983 */ /* 0x000f280000300a00 */
[----:B------:R-:W-:Y:S04]  /*e6a0*/  STL.64 [R1+0xb28], R86 ;  /* 0x000b285601007387 */ /* 0x000fe80000100a00 */
[----:B-1----:R-:W4:Y:S01]  /*e6b0*/  LDL.LU.64 R76, [R1+0x270] ;  /* 0x00027000014c7983 */ /* 0x002f220000300a00 */
[----:B---3--:R-:W-:-:S03]  /*e6c0*/  IMAD.WIDE R82, R23, 0x4, R82 ;  /* 0x0000000417527825 */ /* 0x008fc600078e0252 */
[----:B------:R-:W-:Y:S04]  /*e6d0*/  LDGSTS.E [R85+0x2400c], desc[UR8][R92.64], !P2 ;  /* 0x2400c0005c557fae */ /* 0x000fe8000d121848 */
[----:B------:R1:W-:Y:S04]  /*e6e0*/  STL.64 [R1+0xb20], R82 ;  /* 0x000b205201007387 */ /* 0x0003e80000100a00 */
[----:B--2---:R-:W2:Y:S04]  /*e6f0*/  LDL.LU.64 R152, [R1+0x260] ;  /* 0x0002600001987983 */ /* 0x004ea80000300a00 */
[----:B------:R-:W-:Y:S04]  /*e700*/  LDGSTS.E [R85+0x2800c], desc[UR8][R86.64], !P2 ;  /* 0x2800c00056557fae */ /* 0x000fe8000d121848 */
[----:B------:R-:W3:Y:S04]  /*e710*/  LDL.LU.64 R92, [R1+0x258] ;  /* 0x00025800015c7983 */ /* 0x000ee80000300a00 */
[----:B------:R-:W-:Y:S04]  /*e720*/  LDGSTS.E [R85+0x2c00c], desc[UR8][R82.64], !P2 ;  /* 0x2c00c00052557fae */ /* 0x000fe8000d121848 */
[----:B-1----:R-:W3:Y:S04]  /*e730*/  LDL.LU.64 R82, [R1+0x250] ;  /* 0x0002500001527983 */ /* 0x002ee80000300a00 */
[----:B------:R-:W3:Y:S01]  /*e740*/  LDL.LU.64 R86, [R1+0x240] ;  /* 0x0002400001567983 */ /* 0x000ee20000300a00 */
[----:B------:R-:W-:-:S05]  /*e750*/  VIADD R4, R22, 0xffffffb8 ;  /* 0xffffffb816047836 */ /* 0x000fca0000000000 */
[----:B------:R-:W-:Y:S01]  /*e760*/  ISETP.GE.U32.AND P6, PT, R4, 0x7fffff79, PT ;  /* 0x7fffff790400780c */ /* 0x000fe20003fc6070 */
[----:B------:R-:W-:Y:S02]  /*e770*/  VIADD R4, R252, 0xffffff9f ;  /* 0xffffff9ffc047836 */ /* 0x000fe40000000000 */
[C---:B------:R-:W-:Y:S01]  /*e780*/  IMAD.WIDE R94, R23.reuse, 0x4, R94 ;  /* 0x00000004175e7825 */ /* 0x040fe200078e025e */
[----:B------:R-:W-:Y:S01]  /*e790*/  UISETP.GT.AND UP1, UPT, UR4, 0xbf, UPT ;  /* 0x000000bf0400788c */ /* 0x000fe2000bf24270 */
[----:B------:R-:W1:Y:S01]  /*e7a0*/  LDC R252, c[0x0][0x230] ;  /* 0x00008c00fffc7b82 */ /* 0x000e620000000800 */
[----:B------:R-:W-:Y:S01]  /*e7b0*/  ISETP.GE.U32.AND P1, PT, R4, 0x7fffff60, PT ;  /* 0x7fffff600400780c */ /* 0x000fe20003f26070 */
[----:B------:R-:W-:Y:S02]  /*e7c0*/  VIADD R4, R74, 0xffffff9e ;  /* 0xffffff9e4a047836 */ /* 0x000fe40000000000 */
[C---:B------:R-:W-:Y:S01]  /*e7d0*/  IMAD.WIDE R90, R23.reuse, 0x4, R90 ;  /* 0x00000004175a7825 */ /* 0x040fe200078e025a */
[----:B------:R1:W-:Y:S02]  /*e7e0*/  STL.64 [R1+0xb18], R94 ;  /* 0x000b185e01007387 */ /* 0x0003e40000100a00 */
[----:B------:R-:W-:Y:S01]  /*e7f0*/  ISETP.GE.U32.AND P2, PT, R4, 0x7fffff5f, PT ;  /* 0x7fffff5f0400780c */ /* 0x000fe20003f46070 */
[C---:B------:R-:W-:Y:S01]  /*e800*/  IMAD.WIDE R80, R23.reuse, 0x4, R80 ;  /* 0x0000000417507825 */ /* 0x040fe200078e0250 */
[----:B------:R-:W-:Y:S01]  /*e810*/  STL.64 [R1+0xb10], R90 ;  /* 0x000b105a01007387 */ /* 0x000fe20000100a00 */
[----:B------:R-:W3:Y:S02]  /*e820*/  LDC R74, c[0x0][0x230] ;  /* 0x00008c00ff4a7b82 */ /* 0x000ee40000000800 */
[C---:B------:R-:W-:Y:S01]  /*e830*/  IMAD.WIDE R2, R23.reuse, 0x4, R2 ;  /* 0x0000000417027825 */ /* 0x040fe200078e0202 */
[----:B------:R-:W-:Y:S04]  /*e840*/  STL.64 [R1+0xb08], R80 ;  /* 0x000b085001007387 */ /* 0x000fe80000100a00 */
[----:B------:R-:W-:Y:S01]  /*e850*/  LDGSTS.E [R85+0x30000], desc[UR8][R94.64], !P1 ;  /* 0x300000005e557fae */ /* 0x000fe2000c921848 */
[----:B------:R-:W-:-:S03]  /*e860*/  IMAD.WIDE R154, R23, 0x4, R154 ;  /* 0x00000004179a7825 */ /* 0x000fc600078e029a */
[----:B------:R-:W-:Y:S04]  /*e870*/  LDGSTS.E [R85+0x34000], desc[UR8][R90.64], !P1 ;  /* 0x340000005a557fae */ /* 0x000fe8000c921848 */
[----:B------:R1:W-:Y:S01]  /*e880*/  STL.64 [R1+0xb00], R2 ;  /* 0x000b000201007387 */ /* 0x0003e20000100a00 */
[----:B------:R-:W-:Y:S02]  /*e890*/  VIADD R4, R73, 0xffffff9d ;  /* 0xffffff9d49047836 */ /* 0x000fe40000000000 */
[----:B------:R-:W3:Y:S01]  /*e8a0*/  LDC R73, c[0x0][0x230] ;  /* 0x00008c00ff497b82 */ /* 0x000ee20000000800 */
[----:B------:R-:W-:Y:S04]  /*e8b0*/  LDGSTS.E [R85+0x38000], desc[UR8][R80.64], !P1 ;  /* 0x3800000050557fae */ /* 0x000fe8000c921848 */
[----:B-1----:R-:W3:Y:S04]  /*e8c0*/  LDL.LU.64 R94, [R1+0x238] ;  /* 0x00023800015e7983 */ /* 0x002ee80000300a00 */
[----:B------:R-:W-:Y:S01]  /*e8d0*/  LDGSTS.E [R85+0x3c000], desc[UR8][R2.64], !P1 ;  /* 0x3c00000002557fae */ /* 0x000fe2000c921848 */
[----:B------:R-:W-:-:S03]  /*e8e0*/  ISETP.GE.U32.AND P1, PT, R4, 0x7fffff5e, PT ;  /* 0x7fffff5e0400780c */ /* 0x000fc60003f26070 */
[----:B------:R2:W-:Y:S04]  /*e8f0*/  LDGSTS.E [R85+0x30004], desc[UR8][R154.64], !P2 ;  /* 0x300040009a557fae */ /* 0x0005e8000d121848 */
[----:B------:R-:W3:Y:S04]  /*e900*/  LDL.LU.64 R2, [R1+0x230] ;  /* 0x0002300001027983 */ /* 0x000ee80000300a00 */
[----:B------:R-:W3:Y:S04]  /*e910*/  LDL.LU.64 R80, [R1+0x228] ;  /* 0x0002280001507983 */ /* 0x000ee80000300a00 */
[----:B------:R-:W3:Y:S04]  /*e920*/  LDL.LU.64 R90, [R1+0x220] ;  /* 0x00022000015a7983 */ /* 0x000ee80000300a00 */
[----:B------:R2:W-:Y:S01]  /*e930*/  STL.64 [R1+0xaf8], R154 ;  /* 0x000af89a01007387 */ /* 0x0005e20000100a00 */
[----:B----4-:R-:W-:-:S04]  /*e940*/  IMAD.WIDE R88, R23, 0x4, R88 ;  /* 0x0000000417587825 */ /* 0x010fc800078e0258 */
[C---:B------:R-:W-:Y:S01]  /*e950*/  IMAD.WIDE R78, R23.reuse, 0x4, R78 ;  /* 0x00000004174e7825 */ /* 0x040fe200078e024e */
[----:B------:R1:W-:Y:S03]  /*e960*/  STL.64 [R1+0xaf0], R88 ;  /* 0x000af05801007387 */ /* 0x0003e60000100a00 */
[C---:B------:R-:W-:Y:S01]  /*e970*/  IMAD.WIDE R76, R23.reuse, 0x4, R76 ;  /* 0x00000004174c7825 */ /* 0x040fe200078e024c */
[----:B------:R4:W-:Y:S04]  /*e980*/  STL.64 [R1+0xae8], R78 ;  /* 0x000ae84e01007387 */ /* 0x0009e80000100a00 */
[----:B------:R-:W-:Y:S04]  /*e990*/  LDGSTS.E [R85+0x34004], desc[UR8][R88.64], !P2 ;  /* 0x3400400058557fae */ /* 0x000fe8000d121848 */
[----:B------:R4:W-:Y:S01]  /*e9a0*/  STL.64 [R1+0xae0], R76 ;  /* 0x000ae04c01007387 */ /* 0x0009e20000100a00 */
[----:B--2---:R-:W-:-:S03]  /*e9b0*/  IMAD.WIDE R154, R23, 0x4, R152 ;  /* 0x00000004179a7825 */ /* 0x004fc600078e0298 */
[----:B------:R4:W-:Y:S04]  /*e9c0*/  LDGSTS.E [R85+0x38004], desc[UR8][R78.64], !P2 ;  /* 0x380040004e557fae */ /* 0x0009e8000d121848 */
[----:B-1----:R-:W2:Y:S01]  /*e9d0*/  LDL.LU.64 R88, [R1+0x7e0] ;  /* 0x0007e00001587983 */ /* 0x002ea20000300a00 */
[----:B---3--:R-:W-:-:S03]  /*e9e0*/  IMAD.WIDE R92, R23, 0x4, R92 ;  /* 0x00000004175c7825 */ /* 0x008fc600078e025c */
[----:B------:R-:W-:Y:S04]  /*e9f0*/  STL.64 [R1+0xad8], R154 ;  /* 0x000ad89a01007387 */ /* 0x000fe80000100a00 */
[----:B------:R1:W-:Y:S04]  /*ea00*/  LDGSTS.E [R85+0x3c004], desc[UR8][R76.64], !P2 ;  /* 0x3c0040004c557fae */ /* 0x0003e8000d121848 */
[----:B------:R-:W3:Y:S04]  /*ea10*/  LDL.LU.64 R152, [R1+0x7d8] ;  /* 0x0007d80001987983 */ /* 0x000ee80000300a00 */
[----:B------:R1:W-:Y:S01]  /*ea20*/  STL.64 [R1+0xad0], R92 ;  /* 0x000ad05c01007387 */ /* 0x0003e20000100a00 */
[----:B----4-:R-:W-:-:S03]  /*ea30*/  IMAD.WIDE R78, R23, 0x4, R82 ;  /* 0x00000004174e7825 */ /* 0x010fc600078e0252 */
[----:B------:R4:W-:Y:S01]  /*ea40*/  LDGSTS.E [R85+0x30008], desc[UR8][R154.64], !P1 ;  /* 0x300080009a557fae */ /* 0x0009e2000c921848 */
[----:B-1----:R-:W-:-:S03]  /*ea50*/  IMAD.WIDE R76, R23, 0x4, R86 ;  /* 0x00000004174c7825 */ /* 0x002fc600078e0256 */
[----:B------:R-:W-:Y:S04]  /*ea60*/  LDGSTS.E [R85+0x34008], desc[UR8][R92.64], !P1 ;  /* 0x340080005c557fae */ /* 0x000fe8000c921848 */
[----:B------:R-:W3:Y:S04]  /*ea70*/  LDL.LU.64 R86, [R1+0x7d0] ;  /* 0x0007d00001567983 */ /* 0x000ee80000300a00 */
[----:B------:R1:W-:Y:S04]  /*ea80*/  STL.64 [R1+0xac8], R78 ;  /* 0x000ac84e01007387 */ /* 0x0003e80000100a00 */
[----:B------:R-:W3:Y:S04]  /*ea90*/  LDL.LU.64 R82, [R1+0x7c8] ;  /* 0x0007c80001527983 */ /* 0x000ee80000300a00 */
[----:B------:R1:W-:Y:S04]  /*eaa0*/  STL.64 [R1+0xac0], R76 ;  /* 0x000ac04c01007387 */ /* 0x0003e80000100a00 */
[----:B------:R-:W3:Y:S01]  /*eab0*/  LDL.LU.64 R92, [R1+0x7b8] ;  /* 0x0007b800015c7983 */ /* 0x000ee20000300a00 */
[----:B------:R-:W-:-:S02]  /*eac0*/  VIADD R4, R72, 0xffffff9c ;  /* 0xffffff9c48047836 */ /* 0x000fc40000000000 */
[----:B------:R-:W3:Y:S01]  /*ead0*/  LDC R72, c[0x0][0x230] ;  /* 0x00008c00ff487b82 */ /* 0x000ee20000000800 */
[----:B------:R-:W-:Y:S02]  /*eae0*/  LDGSTS.E [R85+0x38008], desc[UR8][R78.64], !P1 ;  /* 0x380080004e557fae */ /* 0x000fe4000c921848 */
[----:B------:R-:W-:Y:S02]  /*eaf0*/  ISETP.GE.U32.AND P2, PT, R4, 0x7fffff5d, PT ;  /* 0x7fffff5d0400780c */ /* 0x000fe40003f46070 */
[----:B------:R-:W-:Y:S01]  /*eb00*/  LDGSTS.E [R85+0x3c008], desc[UR8][R76.64], !P1 ;  /* 0x3c0080004c557fae */ /* 0x000fe2000c921848 */
[----:B------:R-:W-:-:S05]  /*eb10*/  IMAD.WIDE R94, R23, 0x4, R94 ;  /* 0x00000004175e7825 */ /* 0x000fca00078e025e */
[----:B------:R1:W-:Y:S05]  /*eb20*/  STL.64 [R1+0xab8], R94 ;  /* 0x000ab85e01007387 */ /* 0x0003ea0000100a00 */
[----:B------:R-:W-:Y:S01]  /*eb30*/  LDGSTS.E [R85+0x3000c], desc[UR8][R94.64], !P2 ;  /* 0x3000c0005e557fae */ /* 0x000fe2000d121848 */
[----:B----4-:R-:W-:-:S04]  /*eb40*/  IMAD.WIDE R154, R23, 0x4, R2 ;  /* 0x00000004179a7825 */ /* 0x010fc800078e0202 */
[C---:B------:R-:W-:Y:S01]  /*eb50*/  IMAD.WIDE R80, R23.reuse, 0x4, R80 ;  /* 0x0000000417507825 */ /* 0x040fe200078e0250 */
[----:B------:R2:W-:Y:S03]  /*eb60*/  LDGSTS.E [R85+0x3400c], desc[UR8][R154.64], !P2 ;  /* 0x3400c0009a557fae */ /* 0x0005e6000d121848 */
[C---:B------:R-:W-:Y:S01]  /*eb70*/  IMAD.WIDE R2, R23.reuse, 0x4, R90 ;  /* 0x0000000417027825 */ /* 0x040fe200078e025a */
[----:B------:R-:W-:Y:S04]  /*eb80*/  LDGSTS.E [R85+0x3800c], desc[UR8][R80.64], !P2 ;  /* 0x3800c00050557fae */ /* 0x000fe8000d121848 */
[----:B------:R-:W4:Y:S04]  /*eb90*/  LDL.LU.64 R90, [R1+0x7a8] ;  /* 0x0007a800015a7983 */ /* 0x000f280000300a00 */
[----:B------:R2:W-:Y:S04]  /*eba0*/  STL.64 [R1+0xab0], R154 ;  /* 0x000ab09a01007387 */ /* 0x0005e80000100a00 */
[----:B-1----:R-:W4:Y:S04]  /*ebb0*/  LDL.LU.64 R78, [R1+0x798] ;  /* 0x00079800014e7983 */ /* 0x002f280000300a00 */
[----:B------:R-:W-:Y:S04]  /*ebc0*/  STL.64 [R1+0xaa8], R80 ;  /* 0x000aa85001007387 */ /* 0x000fe80000100a00 */
[----:B------:R-:W4:Y:S04]  /*ebd0*/  LDL.LU.64 R76, [R1+0x788] ;  /* 0x00078800014c7983 */ /* 0x000f280000300a00 */
[----:B------:R1:W-:Y:S04]  /*ebe0*/  STL.64 [R1+0xaa0], R2 ;  /* 0x000aa00201007387 */ /* 0x0003e80000100a00 */
[----:B------:R-:W4:Y:S04]  /*ebf0*/  LDL.LU.64 R94, [R1+0x1d30] ;  /* 0x001d3000015e7983 */ /* 0x000f280000300a00 */
[----:B------:R4:W-:Y:S01]  /*ec00*/  LDGSTS.E [R85+0x3c00c], desc[UR8][R2.64], !P2 ;  /* 0x3c00c00002557fae */ /* 0x0009e2000d121848 */
[----:B--2---:R-:W-:-:S03]  /*ec10*/  IMAD.WIDE R154, R23, 0x4, R88 ;  /* 0x00000004179a7825 */ /* 0x004fc600078e0258 */
[----:B------:R-:W2:Y:S04]  /*ec20*/  LDL.LU.64 R88, [R1+0x780] ;  /* 0x0007800001587983 */ /* 0x000ea80000300a00 */
[----:B------:R-:W2:Y:S04]  /*ec30*/  LDL.LU.64 R84, [R1+0x778] ;  /* 0x0007780001547983 */ /* 0x000ea80000300a00 */
[----:B-1----:R-:W2:Y:S01]  /*ec40*/  LDL.LU.64 R2, [R1+0x768] ;  /* 0x0007680001027983 */ /* 0x002ea20000300a00 */
[----:B---3--:R-:W-:-:S03]  /*ec50*/  IMAD.WIDE R152, R23, 0x4, R152 ;  /* 0x0000000417987825 */ /* 0x008fc600078e0298 */
[----:B------:R1:W-:Y:S04]  /*ec60*/  STL.64 [R1+0xa98], R154 ;  /* 0x000a989a01007387 */ /* 0x0003e80000100a00 */
[----:B------:R-:W3:Y:S04]  /*ec70*/  LDL.LU.64 R80, [R1+0x758] ;  /* 0x0007580001507983 */ /* 0x000ee80000300a00 */
[----:B------:R1:W-:Y:S04]  /*ec80*/  STL.64 [R1+0xa90], R152 ;  /* 0x000a909801007387 */ /* 0x0003e80000100a00 */
[----:B------:R-:W-:Y:S01]  /*ec90*/  LDGSTS.E [R249+0x20000], desc[UR8][R154.64], !P4 ;  /* 0x200000009af97fae */ /* 0x000fe2000e121848 */
[----:B------:R-:W-:-:S03]  /*eca0*/  IMAD.WIDE R86, R23, 0x4, R86 ;  /* 0x0000000417567825 */ /* 0x000fc600078e0256 */
[----:B------:R-:W-:Y:S01]  /*ecb0*/  LDGSTS.E [R249+0x24000], desc[UR8][R152.64], !P4 ;  /* 0x2400000098f97fae */ /* 0x000fe2000e121848 */
[----:B------:R-:W-:-:S03]  /*ecc0*/  IMAD.WIDE R82, R23, 0x4, R82 ;  /* 0x0000000417527825 */ /* 0x000fc600078e0252 */
[----:B------:R1:W-:Y:S04]  /*ecd0*/  STL.64 [R1+0xa88], R86 ;  /* 0x000a885601007387 */ /* 0x0003e80000100a00 */
[----:B------:R1:W-:Y:S01]  /*ece0*/  STL.64 [R1+0xa80], R82 ;  /* 0x000a805201007387 */ /* 0x0003e20000100a00 */
[----:B------:R-:W-:-:S03]  /*ecf0*/  IMAD.WIDE R92, R23, 0x4, R92 ;  /* 0x00000004175c7825 */ /* 0x000fc600078e025c */
[----:B-1----:R-:W3:Y:S04]  /*ed00*/  LDL.LU.64 R154, [R1+0x750] ;  /* 0x00075000019a7983 */ /* 0x002ee80000300a00 */
[----:B------:R-:W-:Y:S04]  /*ed10*/  LDGSTS.E [R249+0x28000], desc[UR8][R86.64], !P4 ;  /* 0x2800000056f97fae */ /* 0x000fe8000e121848 */
[----:B------:R-:W3:Y:S04]  /*ed20*/  LDL.LU.64 R152, [R1+0x748] ;  /* 0x0007480001987983 */ /* 0x000ee80000300a00 */
[----:B------:R-:W-:Y:S04]  /*ed30*/  LDGSTS.E [R249+0x2c000], desc[UR8][R82.64], !P4 ;  /* 0x2c00000052f97fae */ /* 0x000fe8000e121848 */
[----:B------:R-:W3:Y:S04]  /*ed40*/  LDL.LU.64 R86, [R1+0x740] ;  /* 0x0007400001567983 */ /* 0x000ee80000300a00 */
[----:B------:R-:W-:Y:S04]  /*ed50*/  STL.64 [R1+0xa78], R92 ;  /* 0x000a785c01007387 */ /* 0x000fe80000100a00 */
[----:B------:R-:W3:Y:S04]  /*ed60*/  LDL.LU.64 R82, [R1+0x738] ;  /* 0x0007380001527983 */ /* 0x000ee80000300a00 */
[----:B------:R-:W-:Y:S01]  /*ed70*/  LDGSTS.E [R249+0x20004], desc[UR8][R92.64], !P3 ;  /* 0x200040005cf97fae */ /* 0x000fe2000d921848 */
[----:B----4-:R-:W-:-:S04]  /*ed80*/  IMAD.WIDE R90, R23, 0x4, R90 ;  /* 0x00000004175a7825 */ /* 0x010fc800078e025a */
[C---:B------:R-:W-:Y:S01]  /*ed90*/  IMAD.WIDE R78, R23.reuse, 0x4, R78 ;  /* 0x00000004174e7825 */ /* 0x040fe200078e024e */
[----:B------:R1:W-:Y:S03]  /*eda0*/  STL.64 [R1+0xa70], R90 ;  /* 0x000a705a01007387 */ /* 0x0003e60000100a00 */
[C---:B------:R-:W-:Y:S01]  /*edb0*/  IMAD.WIDE R76, R23.reuse, 0x4, R76 ;  /* 0x00000004174c7825 */ /* 0x040fe200078e024c */
[----:B------:R4:W-:Y:S04]  /*edc0*/  STL.64 [R1+0xa68], R78 ;  /* 0x000a684e01007387 */ /* 0x0009e80000100a00 */
[----:B------:R-:W-:Y:S04]  /*edd0*/  LDGSTS.E [R249+0x24004], desc[UR8][R90.64], !P3 ;  /* 0x240040005af97fae */ /* 0x000fe8000d921848 */
[----:B------:R3:W-:Y:S04]  /*ede0*/  STL.64 [R1+0xa60], R76 ;  /* 0x000a604c01007387 */ /* 0x0007e80000100a00 */
[----:B------:R4:W-:Y:S04]  /*edf0*/  LDGSTS.E [R249+0x28004], desc[UR8][R78.64], !P3 ;  /* 0x280040004ef97fae */ /* 0x0009e8000d921848 */
[----:B-1----:R-:W3:Y:S04]  /*ee00*/  LDL.LU.64 R90, [R1+0x218] ;  /* 0x00021800015a7983 */ /* 0x002ee80000300a00 */
[----:B------:R3:W-:Y:S04]  /*ee10*/  LDGSTS.E [R249+0x2c004], desc[UR8][R76.64], !P3 ;  /* 0x2c0040004cf97fae */ /* 0x0007e8000d921848 */
[----:B------:R-:W3:Y:S01]  /*ee20*/  LDL.LU.64 R92, [R1+0x210] ;  /* 0x00021000015c7983 */ /* 0x000ee20000300a00 */
[----:B--2---:R-:W-:-:S04]  /*ee30*/  IMAD.WIDE R88, R23, 0x4, R88 ;  /* 0x0000000417587825 */ /* 0x004fc800078e0258 */
[C---:B------:R-:W-:Y:S01]  /*ee40*/  IMAD.WIDE R84, R23.reuse, 0x4, R84 ;  /* 0x0000000417547825 */ /* 0x040fe200078e0254 */
[----:B------:R1:W-:Y:S03]  /*ee50*/  STL.64 [R1+0xa58], R88 ;  /* 0x000a585801007387 */ /* 0x0003e60000100a00 */
[C---:B----4-:R-:W-:Y:S01]  /*ee60*/  IMAD.WIDE R78, R23.reuse, 0x4, R2 ;  /* 0x00000004174e7825 */ /* 0x050fe200078e0202 */
[----:B------:R-:W-:Y:S04]  /*ee70*/  LDGSTS.E [R249+0x20008], desc[UR8][R88.64], !P0 ;  /* 0x2000800058f97fae */ /* 0x000fe8000c121848 */
[----:B------:R-:W-:Y:S01]  /*ee80*/  LDGSTS.E [R249+0x24008], desc[UR8][R84.64], !P0 ;  /* 0x2400800054f97fae */ /* 0x000fe2000c121848 */
[----:B---3--:R-:W-:-:S03]  /*ee90*/  IMAD.WIDE R76, R23, 0x4, R80 ;  /* 0x00000004174c7825 */ /* 0x008fc600078e0250 */
[----:B------:R2:W-:Y:S04]  /*eea0*/  LDGSTS.E [R249+0x28008], desc[UR8][R78.64], !P0 ;  /* 0x280080004ef97fae */ /* 0x0005e8000c121848 */
[----:B------:R-:W3:Y:S04]  /*eeb0*/  LDL.LU.64 R80, [R1+0x208] ;  /* 0x0002080001507983 */ /* 0x000ee80000300a00 */
[----:B------:R4:W-:Y:S04]  /*eec0*/  STL.64 [R1+0xa50], R84 ;  /* 0x000a505401007387 */ /* 0x0009e80000100a00 */
[----:B------:R-:W3:Y:S04]  /*eed0*/  LDL.LU.64 R2, [R1+0x200] ;  /* 0x0002000001027983 */ /* 0x000ee80000300a00 */
[----:B------:R2:W-:Y:S04]  /*eee0*/  STL.64 [R1+0xa48], R78 ;  /* 0x000a484e01007387 */ /* 0x0005e80000100a00 */
[----:B------:R2:W-:Y:S04]  /*eef0*/  STL.64 [R1+0xa40], R76 ;  /* 0x000a404c01007387 */ /* 0x0005e80000100a00 */
[----:B-1----:R-:W3:Y:S01]  /*ef00*/  LDL.LU.64 R88, [R1+0x1f8] ;  /* 0x0001f80001587983 */ /* 0x002ee20000300a00 */
[----:B------:R-:W-:-:S03]  /*ef10*/  IMAD.WIDE R154, R23, 0x4, R154 ;  /* 0x00000004179a7825 */ /* 0x000fc600078e029a */
[----:B----4-:R-:W4:Y:S01]  /*ef20*/  LDL.LU.64 R84, [R1+0x1f0] ;  /* 0x0001f00001547983 */ /* 0x010f220000300a00 */
[----:B------:R-:W-:-:S03]  /*ef30*/  IMAD.WIDE R152, R23, 0x4, R152 ;  /* 0x0000000417987825 */ /* 0x000fc600078e0298 */
[----:B------:R-:W-:Y:S04]  /*ef40*/  STL.64 [R1+0xa38], R154 ;  /* 0x000a389a01007387 */ /* 0x000fe80000100a00 */
[----:B------:R-:W-:Y:S01]  /*ef50*/  LDGSTS.E [R249+0x2c008], desc[UR8][R76.64], !P0 ;  /* 0x2c0080004cf97fae */ /* 0x000fe2000c121848 */
[----:B------:R-:W-:Y:S02]  /*ef60*/  VIADD R4, R74, 0xffffffb7 ;  /* 0xffffffb74a047836 */ /* 0x000fe40000000000 */
[----:B------:R-:W1:Y:S01]  /*ef70*/  LDC R74, c[0x0][0x230] ;  /* 0x00008c00ff4a7b82 */ /* 0x000e620000000800 */
[C---:B------:R-:W-:Y:S01]  /*ef80*/  IMAD.WIDE R86, R23.reuse, 0x4, R86 ;  /* 0x0000000417567825 */ /* 0x040fe200078e0256 */
[----:B------:R1:W-:Y:S03]  /*ef90*/  LDGSTS.E [R249+0x2000c], desc[UR8][R154.64], !P6 ;  /* 0x2000c0009af97fae */ /* 0x0003e6000f121848 */
[----:B--2---:R-:W-:Y:S01]  /*efa0*/  IMAD.WIDE R78, R23, 0x4, R82 ;  /* 0x00000004174e7825 */ /* 0x004fe200078e0252 */
[----:B------:R-:W-:Y:S01]  /*efb0*/  ISETP.GE.U32.AND P1, PT, R4, 0x7fffff78, PT ;  /* 0x7fffff780400780c */ /* 0x000fe20003f26070 */
[----:B------:R-:W2:Y:S04]  /*efc0*/  LDL.LU.64 R82, [R1+0x1e8] ;  /* 0x0001e80001527983 */ /* 0x000ea80000300a00 */
[----:B------:R-:W-:Y:S04]  /*efd0*/  STL.64 [R1+0xa30], R152 ;  /* 0x000a309801007387 */ /* 0x000fe80000100a00 */
[----:B------:R-:W2:Y:S01]  /*efe0*/  LDL.LU.64 R76, [R1+0x1e0] ;  /* 0x0001e000014c7983 */ /* 0x000ea20000300a00 */
[----:B------:R-:W-:-:S02]  /*eff0*/  IADD3 R4, R73, -0x4a, RZ ;  /* 0xffffffb649047810 */ /* 0x000fc40007ffe0ff */
[----:B------:R-:W1:Y:S01]  /*f000*/  LDC R73, c[0x0][0x230] ;  /* 0x00008c00ff497b82 */ /* 0x000e620000000800 */
[----:B------:R1:W-:Y:S01]  /*f010*/  LDGSTS.E [R249+0x2400c], desc[UR8][R152.64], !P6 ;  /* 0x2400c00098f97fae */ /* 0x0003e2000f121848 */
[----:B------:R-:W-:Y:S01]  /*f020*/  ISETP.GE.U32.AND P2, PT, R4, 0x7fffff77, PT ;  /* 0x7fffff770400780c */ /* 0x000fe20003f46070 */
[----:B------:R-:W-:Y:S02]  /*f030*/  VIADD R4, R72, 0xffffffb5 ;  /* 0xffffffb548047836 */ /* 0x000fe40000000000 */
[----:B------:R-:W-:Y:S03]  /*f040*/  STL.64 [R1+0xa28], R86 ;  /* 0x000a285601007387 */ /* 0x000fe60000100a00 */
[----:B------:R-:W-:Y:S01]  /*f050*/  ISETP.GE.U32.AND P4, PT, R4, 0x7fffff76, PT ;  /* 0x7fffff760400780c */ /* 0x000fe20003f86070 */
[----:B------:R-:W-:Y:S01]  /*f060*/  VIADD R4, R75, 0xffffffb4 ;  /* 0xffffffb44b047836 */ /* 0x000fe20000000000 */
[----:B------:R-:W-:Y:S01]  /*f070*/  LDGSTS.E [R249+0x2800c], desc[UR8][R86.64], !P6 ;  /* 0x2800c00056f97fae */ /* 0x000fe2000f121848 */
[----:B------:R-:W2:Y:S03]  /*f080*/  LDC R72, c[0x0][0x230] ;  /* 0x00008c00ff487b82 */ /* 0x000ea60000000800 */
[----:B------:R-:W-:Y:S01]  /*f090*/  ISETP.GE.U32.AND P3, PT, R4, 0x7fffff75, PT ;  /* 0x7fffff750400780c */ /* 0x000fe20003f66070 */
[----:B-1----:R-:W-:Y:S01]  /*f0a0*/  VIADD R4, R74, 0xffffff9b ;  /* 0xffffff9b4a047836 */ /* 0x002fe20000000000 */
[----:B------:R1:W-:Y:S03]  /*f0b0*/  STL.64 [R1+0xa20], R78 ;  /* 0x000a204e01007387 */ /* 0x0003e60000100a00 */
[----:B------:R-:W2:Y:S01]  /*f0c0*/  LDC R74, c[0x0][0x230] ;  /* 0x00008c00ff4a7b82 */ /* 0x000ea20000000800 */
[----:B------:R-:W-:Y:S01]  /*f0d0*/  ISETP.GE.U32.AND P0, PT, R4, 0x7fffff5c, PT ;  /* 0x7fffff5c0400780c */ /* 0x000fe20003f06070 */
[----:B------:R-:W-:Y:S01]  /*f0e0*/  LDGSTS.E [R249+0x2c00c], desc[UR8][R78.64], !P6 ;  /* 0x2c00c0004ef97fae */ /* 0x000fe2000f121848 */
[----:B------:R-:W-:-:S05]  /*f0f0*/  VIADD R4, R73, 0xffffff9a ;  /* 0xffffff9a49047836 */ /* 0x000fca0000000000 */
[----:B------:R-:W2:Y:S01]  /*f100*/  LDC R75, c[0x0][0x230] ;  /* 0x00008c00ff4b7b82 */ /* 0x000ea20000000800 */
[----:B------:R-:W-:Y:S01]  /*f110*/  ISETP.GE.U32.AND P6, PT, R4, 0x7fffff5b, PT ;  /* 0x7fffff5b0400780c */ /* 0x000fe20003fc6070 */
[----:B-1----:R-:W2:Y:S01]  /*f120*/  LDL.LU.64 R78, [R1+0x1d8] ;  /* 0x0001d800014e7983 */ /* 0x002ea20000300a00 */
[----:B------:R-:W-:-:S05]  /*f130*/  IMAD.WIDE R154, R23, 0x4, R90 ;  /* 0x00000004179a7825 */ /* 0x000fca00078e025a */
[----:B------:R-:W1:Y:S01]  /*f140*/  LDC R73, c[0x0][0x230] ;  /* 0x00008c00ff497b82 */ /* 0x000e620000000800 */
[----:B------:R-:W2:Y:S01]  /*f150*/  LDL.LU.64 R90, [R1+0x1d0] ;  /* 0x0001d000015a7983 */ /* 0x000ea20000300a00 */
[----:B------:R-:W-:-:S03]  /*f160*/  IMAD.WIDE R152, R23, 0x4, R92 ;  /* 0x0000000417987825 */ /* 0x000fc600078e025c */
[----:B------:R-:W-:Y:S04]  /*f170*/  STL.64 [R1+0xa18], R154 ;  /* 0x000a189a01007387 */ /* 0x000fe80000100a00 */
[----:B------:R-:W2:Y:S04]  /*f180*/  LDL.LU.64 R86, [R1+0x1c8] ;  /* 0x0001c80001567983 */ /* 0x000ea80000300a00 */
[----:B------:R-:W-:Y:S04]  /*f190*/  STL.64 [R1+0xa10], R152 ;  /* 0x000a109801007387 */ /* 0x000fe80000100a00 */
[----:B------:R-:W-:Y:S04]  /*f1a0*/  LDGSTS.E [R249+0x30000], desc[UR8][R154.64], !P0 ;  /* 0x300000009af97fae */ /* 0x000fe8000c121848 */
[----:B------:R-:W2:Y:S04]  /*f1b0*/  LDL.LU.64 R92, [R1+0x1c0] ;  /* 0x0001c000015c7983 */ /* 0x000ea80000300a00 */
[----:B------:R-:W-:Y:S01]  /*f1c0*/  LDGSTS.E [R249+0x34000], desc[UR8][R152.64], !P0 ;  /* 0x3400000098f97fae */ /* 0x000fe2000c121848 */
[----:B---3--:R-:W-:-:S04]  /*f1d0*/  IMAD.WIDE R80, R23, 0x4, R80 ;  /* 0x0000000417507825 */ /* 0x008fc800078e0250 */
[C---:B------:R-:W-:Y:S01]  /*f1e0*/  IMAD.WIDE R2, R23.reuse, 0x4, R2 ;  /* 0x0000000417027825 */ /* 0x040fe200078e0202 */
[----:B------:R-:W-:Y:S04]  /*f1f0*/  STL.64 [R1+0xa08], R80 ;  /* 0x000a085001007387 */ /* 0x000fe80000100a00 */
[----:B------:R-:W-:Y:S04]  /*f200*/  LDGSTS.E [R249+0x38000], desc[UR8][R80.64], !P0 ;  /* 0x3800000050f97fae */ /* 0x000fe8000c121848 */
[----:B------:R3:W-:Y:S01]  /*f210*/  STL.64 [R1+0xa00], R2 ;  /* 0x000a000201007387 */ /* 0x0007e20000100a00 */
[----:B------:R-:W-:-:S03]  /*f220*/  IMAD.WIDE R88, R23, 0x4, R88 ;  /* 0x0000000417587825 */ /* 0x000fc600078e0258 */
[----:B------:R-:W-:Y:S01]  /*f230*/  LDGSTS.E [R249+0x3c000], desc[UR8][R2.64], !P0 ;  /* 0x3c00000002f97fae */ /* 0x000fe2000c121848 */
[----:B----4-:R-:W-:-:S03]  /*f240*/  IMAD.WIDE R84, R23, 0x4, R84 ;  /* 0x0000000417547825 */ /* 0x010fc600078e0254 */
[----:B------:R-:W-:Y:S04]  /*f250*/  LDGSTS.E [R249+0x30004], desc[UR8][R88.64], !P6 ;  /* 0x3000400058f97fae */ /* 0x000fe8000f121848 */
[----:B------:R-:W-:Y:S04]  /*f260*/  LDGSTS.E [R249+0x34004], desc[UR8][R84.64], !P6 ;  /* 0x3400400054f97fae */ /* 0x000fe8000f121848 */
[----:B---3--:R-:W3:Y:S04]  /*f270*/  LDL.LU.64 R2, [R1+0x1b8] ;  /* 0x0001b80001027983 */ /* 0x008ee80000300a00 */
[----:B------:R-:W4:Y:S04]  /*f280*/  LDL.LU.64 R152, [R1+0x1b0] ;  /* 0x0001b00001987983 */ /* 0x000f280000300a00 */
[----:B------:R-:W-:Y:S04]  /*f290*/  STL.64 [R1+0x9f8], R88 ;  /* 0x0009f85801007387 */ /* 0x000fe80000100a00 */
[----:B------:R-:W4:Y:S01]  /*f2a0*/  LDL.LU.64 R80, [R1+0x1a8] ;  /* 0x0001a80001507983 */ /* 0x000f220000300a00 */
[----:B--2---:R-:W-:-:S03]  /*f2b0*/  IMAD.WIDE R82, R23, 0x4, R82 ;  /* 0x0000000417527825 */ /* 0x004fc600078e0252 */
[----:B------:R-:W-:Y:S04]  /*f2c0*/  STL.64 [R1+0x9f0], R84 ;  /* 0x0009f05401007387 */ /* 0x000fe80000100a00 */
[----:B------:R-:W2:Y:S01]  /*f2d0*/  LDL.LU.64 R154, [R1+0x1a0] ;  /* 0x0001a000019a7983 */ /* 0x000ea20000300a00 */
[----:B------:R-:W-:-:S03]  /*f2e0*/  IMAD.WIDE R76, R23, 0x4, R76 ;  /* 0x00000004174c7825 */ /* 0x000fc600078e024c */
[----:B------:R1:W-:Y:S04]  /*f2f0*/  STL.64 [R1+0x9e8], R82 ;  /* 0x0009e85201007387 */ /* 0x0003e80000100a00 */
[----:B------:R1:W-:Y:S04]  /*f300*/  STL.64 [R1+0x9e0], R76 ;  /* 0x0009e04c01007387 */ /* 0x0003e80000100a00 */
[----:B------:R-:W-:Y:S01]  /*f310*/  LDGSTS.E [R249+0x38004], desc[UR8][R82.64], !P6 ;  /* 0x3800400052f97fae */ /* 0x000fe2000f121848 */
[----:B------:R-:W-:Y:S02]  /*f320*/  VIADD R4, R72, 0xffffff99 ;  /* 0xffffff9948047836 */ /* 0x000fe40000000000 */
[----:B------:R-:W2:Y:S01]  /*f330*/  LDC R72, c[0x0][0x230] ;  /* 0x00008c00ff487b82 */ /* 0x000ea20000000800 */
[----:B------:R1:W-:Y:S04]  /*f340*/  LDGSTS.E [R249+0x3c004], desc[UR8][R76.64], !P6 ;  /* 0x3c0040004cf97fae */ /* 0x0003e8000f121848 */
[----:B-1----:R-:W2:Y:S04]  /*f350*/  LDL.LU.64 R82, [R1+0x730] ;  /* 0x0007300001527983 */ /* 0x002ea80000300a00 */
[----:B------:R-:W2:Y:S04]  /*f360*/  LDL.LU.64 R84, [R1+0x728] ;  /* 0x0007280001547983 */ /* 0x000ea80000300a00 */
[----:B------:R-:W2:Y:S01]  /*f370*/  LDL.LU.64 R88, [R1+0x720] ;  /* 0x0007200001587983 */ /* 0x000ea20000300a00 */
[----:B------:R-:W-:Y:S01]  /*f380*/  ISETP.GE.U32.AND P0, PT, R4, 0x7fffff5a, PT ;  /* 0x7fffff5a0400780c */ /* 0x000fe20003f06070 */
[----:B------:R-:W-:-:S02]  /*f390*/  VIADD R4, R74, 0xffffff98 ;  /* 0xffffff984a047836 */ /* 0x000fc40000000000 */
[----:B------:R-:W1:Y:S01]  /*f3a0*/  LDC R74, c[0x0][0x230] ;  /* 0x00008c00ff4a7b82 */ /* 0x000e620000000800 */
[----:B------:R-:W-:Y:S02]  /*f3b0*/  IMAD.WIDE R76, R23, 0x4, R78 ;  /* 0x00000004174c7825 */ /* 0x000fe400078e024e */
[----:B------:R-:W-:-:S03]  /*f3c0*/  ISETP.GE.U32.AND P6, PT, R4, 0x7fffff59, PT ;  /* 0x7fffff590400780c */ /* 0x000fc60003fc6070 */
[----:B------:R1:W-:Y:S04]  /*f3d0*/  STL.64 [R1+0x9d8], R76 ;  /* 0x0009d84c01007387 */ /* 0x0003e80000100a00 */
[----:B------:R-:W-:Y:S01]  /*f3e0*/  LDGSTS.E [R249+0x30008], desc[UR8][R76.64], !P0 ;  /* 0x300080004cf97fae */ /* 0x000fe2000c121848 */
[----:B------:R-:W-:-:S05]  /*f3f0*/  IMAD.WIDE R90, R23, 0x4, R90 ;  /* 0x00000004175a7825 */ /* 0x000fca00078e025a */
[----:B------:R1:W-:Y:S04]  /*f400*/  STL.64 [R1+0x9d0], R90 ;  /* 0x0009d05a01007387 */ /* 0x0003e80000100a00 */
[----:B------:R-:W-:Y:S01]  /*f410*/  LDGSTS.E [R249+0x34008], desc[UR8][R90.64], !P0 ;  /* 0x340080005af97fae */ /* 0x000fe2000c121848 */
[----:B------:R-:W-:-:S05]  /*f420*/  IMAD.WIDE R86, R23, 0x4, R86 ;  /* 0x0000000417567825 */ /* 0x000fca00078e0256 */
[----:B------:R1:W-:Y:S04]  /*f430*/  STL.64 [R1+0x9c8], R86 ;  /* 0x0009c85601007387 */ /* 0x0003e80000100a00 */
[----:B-1----:R-:W2:Y:S01]  /*f440*/  LDL.LU.64 R76, [R1+0x718] ;  /* 0x00071800014c7983 */ /* 0x002ea20000300a00 */
[----:B------:R-:W-:-:S03]  /*f450*/  IMAD.WIDE R78, R23, 0x4, R92 ;  /* 0x00000004174e7825 */ /* 0x000fc600078e025c */
[----:B------:R-:W-:Y:S04]  /*f460*/  LDGSTS.E [R249+0x38008], desc[UR8][R86.64], !P0 ;  /* 0x3800800056f97fae */ /* 0x000fe8000c121848 */
[----:B------:R2:W-:Y:S04]  /*f470*/  STL.64 [R1+0x9c0], R78 ;  /* 0x0009c04e01007387 */ /* 0x0005e80000100a00 */
[----:B------:R-:W2:Y:S04]  /*f480*/  LDL.LU.64 R90, [R1+0x708] ;  /* 0x00070800015a7983 */ /* 0x000ea80000300a00 */
[----:B------:R-:W2:Y:S04]  /*f490*/  LDL.LU.64 R86, [R1+0x6f8] ;  /* 0x0006f80001567983 */ /* 0x000ea80000300a00 */
[----:B------:R-:W2:Y:S04]  /*f4a0*/  LDL.LU.64 R92, [R1+0x6f0] ;  /* 0x0006f000015c7983 */ /* 0x000ea80000300a00 */
[----:B------:R2:W-:Y:S01]  /*f4b0*/  LDGSTS.E [R249+0x3c008], desc[UR8][R78.64], !P0 ;  /* 0x3c0080004ef97fae */ /* 0x0005e2000c121848 */
[----:B---3--:R-:W-:-:S04]  /*f4c0*/  IMAD.WIDE R2, R23, 0x4, R2 ;  /* 0x0000000417027825 */ /* 0x008fc800078e0202 */
[C---:B----4-:R-:W-:Y:S01]  /*f4d0*/  IMAD.WIDE R152, R23.reuse, 0x4, R152 ;  /* 0x0000000417987825 */ /* 0x050fe200078e0298 */
[----:B------:R1:W-:Y:S03]  /*f4e0*/  STL.64 [R1+0x9b8], R2 ;  /* 0x0009b80201007387 */ /* 0x0003e60000100a00 */
[C---:B------:R-:W-:Y:S01]  /*f4f0*/  IMAD.WIDE R80, R23.reuse, 0x4, R80 ;  /* 0x0000000417507825 */ /* 0x040fe200078e0250 */
[----:B------:R3:W-:Y:S04]  /*f500*/  STL.64 [R1+0x9b0], R152 ;  /* 0x0009b09801007387 */ /* 0x0007e80000100a00 */
[----:B------:R-:W-:Y:S01]  /*f510*/  LDGSTS.E [R249+0x3000c], desc[UR8][R2.64], !P6 ;  /* 0x3000c00002f97fae */ /* 0x000fe2000f121848 */
[----:B--2---:R-:W-:-:S03]  /*f520*/  IMAD.WIDE R78, R23, 0x4, R154 ;  /* 0x00000004174e7825 */ /* 0x004fc600078e029a */
[----:B------:R-:W-:Y:S04]  /*f530*/  STL.64 [R1+0x9a8], R80 ;  /* 0x0009a85001007387 */ /* 0x000fe80000100a00 */
[----:B------:R-:W-:Y:S04]  /*f540*/  LDGSTS.E [R249+0x3400c], desc[UR8][R152.64], !P6 ;  /* 0x3400c00098f97fae */ /* 0x000fe8000f121848 */
[----:B-1----:R-:W2:Y:S04]  /*f550*/  LDL.LU.64 R2, [R1+0x6e8] ;  /* 0x0006e80001027983 */ /* 0x002ea80000300a00 */
[----:B------:R-:W-:Y:S04]  /*f560*/  LDGSTS.E [R249+0x3800c], desc[UR8][R80.64], !P6 ;  /* 0x3800c00050f97fae */ /* 0x000fe8000f121848 */
[----:B------:R1:W-:Y:S04]  /*f570*/  STL.64 [R1+0x9a0], R78 ;  /* 0x0009a04e01007387 */ /* 0x0003e80000100a00 */
[----:B------:R1:W-:Y:S01]  /*f580*/  LDGSTS.E [R249+0x3c00c], desc[UR8][R78.64], !P6 ;  /* 0x3c00c0004ef97fae */ /* 0x0003e2000f121848 */
[----:B------:R-:W-:-:S03]  /*f590*/  IMAD.WIDE R154, R23, 0x4, R82 ;  /* 0x00000004179a7825 */ /* 0x000fc600078e0252 */
[----:B---3--:R-:W3:Y:S01]  /*f5a0*/  LDL.LU.64 R152, [R1+0x6d8] ;  /* 0x0006d80001987983 */ /* 0x008ee20000300a00 */
[----:B------:R-:W-:-:S03]  /*f5b0*/  IMAD.WIDE R82, R23, 0x4, R84 ;  /* 0x0000000417527825 */ /* 0x000fc600078e0254 */
[----:B------:R4:W-:Y:S01]  /*f5c0*/  STL.64 [R1+0x998], R154 ;  /* 0x0009989a01007387 */ /* 0x0009e20000100a00 */
[----:B-1----:R-:W-:-:S03]  /*f5d0*/  IMAD.WIDE R78, R23, 0x4, R88 ;  /* 0x00000004174e7825 */ /* 0x002fc600078e0258 */
[----:B------:R-:W-:Y:S04]  /*f5e0*/  LDGSTS.E [R248+0x20000], desc[UR8][R154.64], !P1 ;  /* 0x200000009af87fae */ /* 0x000fe8000c921848 */
[----:B------:R-:W3:Y:S04]  /*f5f0*/  LDL.LU.64 R88, [R1+0x6c8] ;  /* 0x0006c80001587983 */ /* 0x000ee80000300a00 */
[----:B------:R1:W-:Y:S04]  /*f600*/  STL.64 [R1+0x990], R82 ;  /* 0x0009905201007387 */ /* 0x0003e80000100a00 */
[----:B------:R-:W3:Y:S04]  /*f610*/  LDL.LU.64 R84, [R1+0x6c0] ;  /* 0x0006c00001547983 */ /* 0x000ee80000300a00 */
[----:B------:R1:W-:Y:S04]  /*f620*/  STL.64 [R1+0x988], R78 ;  /* 0x0009884e01007387 */ /* 0x0003e80000100a00 */
[----:B------:R-:W3:Y:S04]  /*f630*/  LDL.LU.64 R80, [R1+0x6b8] ;  /* 0x0006b80001507983 */ /* 0x000ee80000300a00 */
[----:B------:R1:W-:Y:S04]  /*f640*/  LDGSTS.E [R248+0x24000], desc[UR8][R82.64], !P1 ;  /* 0x2400000052f87fae */ /* 0x0003e8000c921848 */
[----:B------:R3:W-:Y:S01]  /*f650*/  LDGSTS.E [R248+0x28000], desc[UR8][R78.64], !P1 ;  /* 0x280000004ef87fae */ /* 0x0007e2000c921848 */
[----:B------:R-:W-:-:S05]  /*f660*/  IMAD.WIDE R76, R23, 0x4, R76 ;  /* 0x00000004174c7825 */ /* 0x000fca00078e024c */
[----:B------:R1:W-:Y:S04]  /*f670*/  STL.64 [R1+0x980], R76 ;  /* 0x0009804c01007387 */ /* 0x0003e80000100a00 */
[----:B----4-:R-:W4:Y:S01]  /*f680*/  LDL.LU.64 R154, [R1+0x6a8] ;  /* 0x0006a800019a7983 */ /* 0x010f220000300a00 */
[----:B------:R-:W-:-:S03]  /*f690*/  IMAD.WIDE R90, R23, 0x4, R90 ;  /* 0x00000004175a7825 */ /* 0x000fc600078e025a */
[----:B------:R4:W-:Y:S01]  /*f6a0*/  LDGSTS.E [R248+0x2c000], desc[UR8][R76.64], !P1 ;  /* 0x2c0000004cf87fae */ /* 0x0009e2000c921848 */
[----:B------:R-:W-:-:S03]  /*f6b0*/  IMAD.WIDE R86, R23, 0x4, R86 ;  /* 0x0000000417567825 */ /* 0x000fc600078e0256 */
[----:B------:R-:W-:Y:S01]  /*f6c0*/  STL.64 [R1+0x978], R90 ;  /* 0x0009785a01007387 */ /* 0x000fe20000100a00 */
[----:B-1----:R-:W-:-:S03]  /*f6d0*/  IMAD.WIDE R82, R23, 0x4, R92 ;  /* 0x0000000417527825 */ /* 0x002fc600078e025c */
[----:B------:R-:W-:Y:S04]  /*f6e0*/  LDGSTS.E [R248+0x20004], desc[UR8][R90.64], !P2 ;  /* 0x200040005af87fae */ /* 0x000fe8000d121848 */
[----:B------:R-:W4:Y:S04]  /*f6f0*/  LDL.LU.64 R92, [R1+0x698] ;  /* 0x00069800015c7983 */ /* 0x000f280000300a00 */
[----:B------:R-:W-:Y:S04]  /*f700*/  STL.64 [R1+0x970], R86 ;  /* 0x0009705601007387 */ /* 0x000fe80000100a00 */
[----:B------:R-:W4:Y:S04]  /*f710*/  LDL.LU.64 R78, [R1+0x690] ;  /* 0x00069000014e7983 */ /* 0x000f280000300a00 */
[----:B------:R-:W-:Y:S04]  /*f720*/  STL.64 [R1+0x968], R82 ;  /* 0x0009685201007387 */ /* 0x000fe80000100a00 */
[----:B------:R-:W-:Y:S04]  /*f730*/  LDGSTS.E [R248+0x24004], desc[UR8][R86.64], !P2 ;  /* 0x2400400056f87fae */ /* 0x000fe8000d121848 */
[----:B------:R-:W4:Y:S04]  /*f740*/  LDL.LU.64 R76, [R1+0x688] ;  /* 0x00068800014c7983 */ /* 0x000f280000300a00 */
[----:B------:R-:W-:Y:S01]  /*f750*/  LDGSTS.E [R248+0x28004], desc[UR8][R82.64], !P2 ;  /* 0x2800400052f87fae */ /* 0x000fe2000d121848 */
[----:B--2---:R-:W-:-:S05]  /*f760*/  IMAD.WIDE R2, R23, 0x4, R2 ;  /* 0x0000000417027825 */ /* 0x004fca00078e0202 */
[----:B------:R1:W-:Y:S04]  /*f770*/  STL.64 [R1+0x960], R2 ;  /* 0x0009600201007387 */ /* 0x0003e80000100a00 */
[----:B------:R-:W-:Y:S01]  /*f780*/  LDGSTS.E [R248+0x2c004], desc[UR8][R2.64], !P2 ;  /* 0x2c00400002f87fae */ /* 0x000fe2000d121848 */
[----:B---3--:R-:W-:-:S03]  /*f790*/  IMAD.WIDE R152, R23, 0x4, R152 ;  /* 0x0000000417987825 */ /* 0x008fc600078e0298 */
[----:B-1----:R-:W2:Y:S04]  /*f7a0*/  LDL.LU.64 R2, [R1+0x198] ;  /* 0x0001980001027983 */ /* 0x002ea80000300a00 */
[----:B------:R-:W3:Y:S04]  /*f7b0*/  LDL.LU.64 R90, [R1+0x190] ;  /* 0x00019000015a7983 */ /* 0x000ee80000300a00 */
[----:B------:R-:W3:Y:S01]  /*f7c0*/  LDL.LU.64 R82, [R1+0x188] ;  /* 0x0001880001527983 */ /* 0x000ee20000300a00 */
[----:B------:R-:W-:-:S03]  /*f7d0*/  IMAD.WIDE R88, R23, 0x4, R88 ;  /* 0x0000000417587825 */ /* 0x000fc600078e0258 */
[----:B------:R-:W3:Y:S01]  /*f7e0*/  LDL.LU.64 R86, [R1+0x180] ;  /* 0x0001800001567983 */ /* 0x000ee20000300a00 */
[----:B------:R-:W-:-:S03]  /*f7f0*/  IMAD.WIDE R84, R23, 0x4, R84 ;  /* 0x0000000417547825 */ /* 0x000fc600078e0254 */
[----:B------:R1:W-:Y:S04]  /*f800*/  STL.64 [R1+0x958], R152 ;  /* 0x0009589801007387 */ /* 0x0003e80000100a00 */
[----:B------:R-:W-:Y:S01]  /*f810*/  STL.64 [R1+0x950], R88 ;  /* 0x0009505801007387 */ /* 0x000fe20000100a00 */
[----:B------:R-:W-:-:S03]  /*f820*/  IMAD.WIDE R80, R23, 0x4, R80 ;  /* 0x0000000417507825 */ /* 0x000fc600078e0250 */
[----:B------:R-:W-:Y:S04]  /*f830*/  LDGSTS.E [R248+0x20008], desc[UR8][R152.64], !P4 ;  /* 0x2000800098f87fae */ /* 0x000fe8000e121848 */
[----:B------:R-:W-:Y:S04]  /*f840*/  STL.64 [R1+0x948], R84 ;  /* 0x0009485401007387 */ /* 0x000fe80000100a00 */
[----:B------:R-:W-:Y:S04]  /*f850*/  LDGSTS.E [R248+0x24008], desc[UR8][R88.64], !P4 ;  /* 0x2400800058f87fae */ /* 0x000fe8000e121848 */
[----:B------:R1:W-:Y:S04]  /*f860*/  STL.64 [R1+0x940], R80 ;  /* 0x0009405001007387 */ /* 0x0003e80000100a00 */
[----:B------:R-:W-:Y:S04]  /*f870*/  LDGSTS.E [R248+0x28008], desc[UR8][R84.64], !P4 ;  /* 0x2800800054f87fae */ /* 0x000fe8000e121848 */
[----:B-1----:R-:W3:Y:S04]  /*f880*/  LDL.LU.64 R152, [R1+0x178] ;  /* 0x0001780001987983 */ /* 0x002ee80000300a00 */
[----:B------:R-:W-:Y:S04]  /*f890*/  LDGSTS.E [R248+0x2c008], desc[UR8][R80.64], !P4 ;  /* 0x2c00800050f87fae */ /* 0x000fe8000e121848 */
[----:B------:R-:W3:Y:S04]  /*f8a0*/  LDL.LU.64 R80, [R1+0x170] ;  /* 0x0001700001507983 */ /* 0x000ee80000300a00 */
[----:B------:R-:W3:Y:S04]  /*f8b0*/  LDL.LU.64 R84, [R1+0x168] ;  /* 0x0001680001547983 */ /* 0x000ee80000300a00 */
[----:B------:R-:W3:Y:S01]  /*f8c0*/  LDL.LU.64 R88, [R1+0x160] ;  /* 0x0001600001587983 */ /* 0x000ee20000300a00 */
[----:B------:R-:W-:-:S02]  /*f8d0*/  VIADD R4, R75, 0xffffffb3 ;  /* 0xffffffb34b047836 */ /* 0x000fc40000000000 */
[----:B------:R-:W1:Y:S03]  /*f8e0*/  LDC R75, c[0x0][0x230] ;  /* 0x00008c00ff4b7b82 */ /* 0x000e660000000800 */
[----:B------:R-:W-:Y:S01]  /*f8f0*/  ISETP.GE.U32.AND P0, PT, R4, 0x7fffff74, PT ;  /* 0x7fffff740400780c */ /* 0x000fe20003f06070 */
[----:B------:R-:W-:Y:S02]  /*f900*/  VIADD R4, R73, 0xffffffb2 ;  /* 0xffffffb249047836 */ /* 0x000fe40000000000 */
[C---:B----4-:R-:W-:Y:S02]  /*f910*/  IMAD.WIDE R154, R23.reuse, 0x4, R154 ;  /* 0x00000004179a7825 */ /* 0x050fe400078e029a */
[----:B------:R-:W4:Y:S01]  /*f920*/  LDC R73, c[0x0][0x230] ;  /* 0x00008c00ff497b82 */ /* 0x000f220000000800 */
[----:B------:R-:W-:Y:S02]  /*f930*/  ISETP.GE.U32.AND P6, PT, R4, 0x7fffff73, PT ;  /* 0x7fffff730400780c */ /* 0x000fe40003fc6070 */
[----:B------:R-:W-:Y:S01]  /*f940*/  IADD3 R4, R72, -0x4f, RZ ;  /* 0xffffffb148047810 */ /* 0x000fe20007ffe0ff */
[C---:B------:R-:W-:Y:S01]  /*f950*/  IMAD.WIDE R92, R23.reuse, 0x4, R92 ;  /* 0x00000004175c7825 */ /* 0x040fe200078e025c */
[----:B------:R2:W-:Y:S02]  /*f960*/  LDGSTS.E [R248+0x2000c], desc[UR8][R154.64], !P3 ;  /* 0x2000c0009af87fae */ /* 0x0005e4000d921848 */
[----:B------:R-:W-:Y:S01]  /*f970*/  ISETP.GE.U32.AND P1, PT, R4, 0x7fffff72, PT ;  /* 0x7fffff720400780c */ /* 0x000fe20003f26070 */
[C---:B------:R-:W-:Y:S01]  /*f980*/  IMAD.WIDE R78, R23.reuse, 0x4, R78 ;  /* 0x00000004174e7825 */ /* 0x040fe200078e024e */
[----:B------:R-:W-:Y:S01]  /*f990*/  STL.64 [R1+0x938], R154 ;  /* 0x0009389a01007387 */ /* 0x000fe20000100a00 */
[----:B------:R-:W4:Y:S02]  /*f9a0*/  LDC R72, c[0x0][0x230] ;  /* 0x00008c00ff487b82 */ /* 0x000f240000000800 */
[----:B------:R-:W-:Y:S01]  /*f9b0*/  IMAD.WIDE R76, R23, 0x4, R76 ;  /* 0x00000004174c7825 */ /* 0x000fe200078e024c */
[----:B------:R-:W-:Y:S03]  /*f9c0*/  LDGSTS.E [R248+0x2400c], desc[UR8][R92.64], !P3 ;  /* 0x2400c0005cf87fae */ /* 0x000fe6000d921848 */
[----:B-1----:R-:W-:Y:S01]  /*f9d0*/  VIADD R4, R75, 0xffffffb0 ;  /* 0xffffffb04b047836 */ /* 0x002fe20000000000 */
[----:B------:R1:W-:Y:S01]  /*f9e0*/  STL.64 [R1+0x930], R92 ;  /* 0x0009305c01007387 */ /* 0x0003e20000100a00 */
[----:B------:R-:W4:Y:S03]  /*f9f0*/  LDC R75, c[0x0][0x230] ;  /* 0x00008c00ff4b7b82 */ /* 0x000f260000000800 */
[----:B------:R-:W-:Y:S01]  /*fa00*/  ISETP.GE.U32.AND P2, PT, R4, 0x7fffff71, PT ;  /* 0x7fffff710400780c */ /* 0x000fe20003f46070 */
[----:B------:R-:W-:Y:S01]  /*fa10*/  VIADD R4, R74, 0xffffff97 ;  /* 0xffffff974a047836 */ /* 0x000fe20000000000 */
[----:B------:R3:W-:Y:S03]  /*fa20*/  STL.64 [R1+0x928], R78 ;  /* 0x0009284e01007387 */ /* 0x0007e60000100a00 */
[----:B------:R-:W4:Y:S01]  /*fa30*/  LDC R74, c[0x0][0x230] ;  /* 0x00008c00ff4a7b82 */ /* 0x000f220000000800 */
[----:B------:R-:W-:Y:S01]  /*fa40*/  ISETP.GE.U32.AND P4, PT, R4, 0x7fffff58, PT ;  /* 0x7fffff580400780c */ /* 0x000fe20003f86070 */
[----:B------:R3:W-:Y:S04]  /*fa50*/  STL.64 [R1+0x920], R76 ;  /* 0x0009204c01007387 */ /* 0x0007e80000100a00 */
[----:B------:R3:W-:Y:S04]  /*fa60*/  LDGSTS.E [R248+0x2800c], desc[UR8][R78.64], !P3 ;  /* 0x2800c0004ef87fae */ /* 0x0007e8000d921848 */
[----:B------:R3:W-:Y:S04]  /*fa70*/  LDGSTS.E [R248+0x2c00c], desc[UR8][R76.64], !P3 ;  /* 0x2c00c0004cf87fae */ /* 0x0007e8000d921848 */
[----:B-1----:R-:W4:Y:S01]  /*fa80*/  LDL.LU.64 R92, [R1+0x158] ;  /* 0x00015800015c7983 */ /* 0x002f220000300a00 */
[----:B--2---:R-:W-:-:S04]  /*fa90*/  IMAD.WIDE R154, R23, 0x4, R2 ;  /* 0x00000004179a7825 */ /* 0x004fc800078e0202 */
[C---:B---3--:R-:W-:Y:S01]  /*faa0*/  IMAD.WIDE R90, R23.reuse, 0x4, R90 ;  /* 0x00000004175a7825 */ /* 0x048fe200078e025a */
[----:B------:R-:W-:Y:S03]  /*fab0*/  STL.64 [R1+0x918], R154 ;  /* 0x0009189a01007387 */ /* 0x000fe60000100a00 */
[C---:B------:R-:W-:Y:S01]  /*fac0*/  IMAD.WIDE R78, R23.reuse, 0x4, R82 ;  /* 0x00000004174e7825 */ /* 0x040fe200078e0252 */
[----:B------:R1:W-:Y:S03]  /*fad0*/  LDGSTS.E [R248+0x30000], desc[UR8][R154.64], !P4 ;  /* 0x300000009af87fae */ /* 0x0003e6000e121848 */
[C---:B------:R-:W-:Y:S01]  /*fae0*/  IMAD.WIDE R76, R23.reuse, 0x4, R86 ;  /* 0x00000004174c7825 */ /* 0x040fe200078e0256 */
[----:B------:R-:W-:Y:S04]  /*faf0*/  LDGSTS.E [R248+0x34000], desc[UR8][R90.64], !P4 ;  /* 0x340000005af87fae */ /* 0x000fe8000e121848 */
[----:B------:R-:W2:Y:S04]  /*fb00*/  LDL.LU.64 R86, [R1+0x150] ;  /* 0x0001500001567983 */ /* 0x000ea80000300a00 */
[----:B------:R3:W-:Y:S04]  /*fb10*/  STL.64 [R1+0x728], R90 ;  /* 0x0007285a01007387 */ /* 0x0007e80000100a00 */
[----:B------:R-:W2:Y:S04]  /*fb20*/  LDL.LU.64 R82, [R1+0x148] ;  /* 0x0001480001527983 */ /* 0x000ea80000300a00 */
[----:B------:R1:W-:Y:S04]  /*fb30*/  STL.64 [R1+0x720], R78 ;  /* 0x0007204e01007387 */ /* 0x0003e80000100a00 */
[----:B------:R-:W2:Y:S04]  /*fb40*/  LDL.LU.64 R2, [R1+0x140] ;  /* 0x0001400001027983 */ /* 0x000ea80000300a00 */
[----:B------:R1:W-:Y:S04]  /*fb50*/  STL.64 [R1+0x718], R76 ;  /* 0x0007184c01007387 */ /* 0x0003e80000100a00 */
[----:B---3--:R-:W3:Y:S01]  /*fb60*/  LDL.LU.64 R90, [R1+0x138] ;  /* 0x00013800015a7983 */ /* 0x008ee20000300a00 */
[----:B-1----:R-:W-:-:S03]  /*fb70*/  IMAD.WIDE R154, R23, 0x4, R152 ;  /* 0x00000004179a7825 */ /* 0x002fc600078e0298 */
[----:B------:R-:W-:Y:S04]  /*fb80*/  LDGSTS.E [R248+0x38000], desc[UR8][R78.64], !P4 ;  /* 0x380000004ef87fae */ /* 0x000fe8000e121848 */
[----:B------:R1:W-:Y:S04]  /*fb90*/  STL.64 [R1+0x708], R154 ;  /* 0x0007089a01007387 */ /* 0x0003e80000100a00 */
[----:B------:R-:W-:Y:S01]  /*fba0*/  LDGSTS.E [R248+0x3c000], desc[UR8][R76.64], !P4 ;  /* 0x3c0000004cf87fae */ /* 0x000fe2000e121848 */
[----:B------:R-:W-:-:S04]  /*fbb0*/  IMAD.WIDE R152, R23, 0x4, R80 ;  /* 0x0000000417987825 */ /* 0x000fc800078e0250 */
[----:B------:R-:W-:-:S04]  /*fbc0*/  IMAD.WIDE R84, R23, 0x4, R84 ;  /* 0x0000000417547825 */ /* 0x000fc800078e0254 */
[----:B------:R-:W-:Y:S02]  /*fbd0*/  IMAD.WIDE R80, R23, 0x4, R88 ;  /* 0x0000000417507825 */ /* 0x000fe400078e0258 */
[----:B------:R-:W3:Y:S04]  /*fbe0*/  LDL.LU.64 R88, [R1+0x130] ;  /* 0x0001300001587983 */ /* 0x000ee80000300a00 */
[----:B------:R1:W-:Y:S04]  /*fbf0*/  STL.64 [R1+0x6f8], R152 ;  /* 0x0006f89801007387 */ /* 0x0003e80000100a00 */
[----:B------:R-:W3:Y:S04]  /*fc00*/  LDL.LU.64 R78, [R1+0x128] ;  /* 0x00012800014e7983 */ /* 0x000ee80000300a00 */
[----:B------:R-:W-:Y:S04]  /*fc10*/  STL.64 [R1+0x6f0], R84 ;  /* 0x0006f05401007387 */ /* 0x000fe80000100a00 */
[----:B------:R-:W3:Y:S01]  /*fc20*/  LDL.LU.64 R76, [R1+0x120] ;  /* 0x00012000014c7983 */ /* 0x000ee20000300a00 */
[----:B----4-:R-:W-:-:S02]  /*fc30*/  VIADD R4, R73, 0xffffff96 ;  /* 0xffffff9649047836 */ /* 0x010fc40000000000 */
[----:B------:R-:W4:Y:S03]  /*fc40*/  LDC R73, c[0x0][0x230] ;  /* 0x00008c00ff497b82 */ /* 0x000f260000000800 */
[----:B------:R-:W-:Y:S01]  /*fc50*/  ISETP.GE.U32.AND P3, PT, R4, 0x7fffff57, PT ;  /* 0x7fffff570400780c */ /* 0x000fe20003f66070 */
[----:B------:R-:W-:Y:S01]  /*fc60*/  VIADD R4, R72, 0xffffff95 ;  /* 0xffffff9548047836 */ /* 0x000fe20000000000 */
[----:B------:R1:W-:Y:S03]  /*fc70*/  STL.64 [R1+0x6e8], R80 ;  /* 0x0006e85001007387 */ /* 0x0003e60000100a00 */
[----:B------:R-:W4:Y:S01]  /*fc80*/  LDC R72, c[0x0][0x230] ;  /* 0x00008c00ff487b82 */ /* 0x000f220000000800 */
[----:B------:R-:W-:Y:S01]  /*fc90*/  ISETP.GE.U32.AND P4, PT, R4, 0x7fffff56, PT ;  /* 0x7fffff560400780c */ /* 0x000fe20003f86070 */
[----:B------:R-:W-:-:S06]  /*fca0*/  VIADD R4, R74, 0xffffff94 ;  /* 0xffffff944a047836 */ /* 0x000fcc0000000000 */
[----:B------:R1:W-:Y:S01]  /*fcb0*/  LDGSTS.E [R248+0x30004], desc[UR8][R154.64], !P3 ;  /* 0x300040009af87fae */ /* 0x0003e2000d921848 */
[----:B------:R-:W4:Y:S03]  /*fcc0*/  LDC R74, c[0x0][0x230] ;  /* 0x00008c00ff4a7b82 */ /* 0x000f260000000800 */
[----:B------:R-:W-:Y:S04]  /*fcd0*/  LDGSTS.E [R248+0x34004], desc[UR8][R152.64], !P3 ;  /* 0x3400400098f87fae */ /* 0x000fe8000d921848 */
[----:B------:R-:W-:Y:S04]  /*fce0*/  LDGSTS.E [R248+0x38004], desc[UR8][R84.64], !P3 ;  /* 0x3800400054f87fae */ /* 0x000fe8000d921848 */
[----:B------:R-:W-:Y:S01]  /*fcf0*/  LDGSTS.E [R248+0x3c004], desc[UR8][R80.64], !P3 ;  /* 0x3c00400050f87fae */ /* 0x000fe2000d921848 */
[----:B-1----:R-:W-:-:S03]  /*fd00*/  IMAD.WIDE R154, R23, 0x4, R92 ;  /* 0x00000004179a7825 */ /* 0x002fc600078e025c */
[----:B------:R-:W4:Y:S04]  /*fd10*/  LDL.LU.64 R152, [R1+0x678] ;  /* 0x0006780001987983 */ /* 0x000f280000300a00 */
[----:B------:R-:W4:Y:S01]  /*fd20*/  LDL.LU.64 R92, [R1+0x668] ;  /* 0x00066800015c7983 */ /* 0x000f220000300a00 */
[----:B------:R-:W-:-:S03]  /*fd30*/  ISETP.GE.U32.AND P3, PT, R4, 0x7fffff55, PT ;  /* 0x7fffff550400780c */ /* 0x000fc60003f66070 */
[----:B------:R-:W4:Y:S04]  /*fd40*/  LDL.LU.64 R80, [R1+0x660] ;  /* 0x0006600001507983 */ /* 0x000f280000300a00 */
[----:B------:R3:W-:Y:S04]  /*fd50*/  STL.64 [R1+0x6d8], R154 ;  /* 0x0006d89a01007387 */ /* 0x0007e80000100a00 */
[----:B------:R-:W4:Y:S04]  /*fd60*/  LDL.LU.64 R84, [R1+0x658] ;  /* 0x0006580001547983 */ /* 0x000f280000300a00 */
[----:B------:R3:W-:Y:S01]  /*fd70*/  LDGSTS.E [R248+0x30008], desc[UR8][R154.64], !P4 ;  /* 0x300080009af87fae */ /* 0x0007e2000e121848 */
[----:B--2---:R-:W-:-:S04]  /*fd80*/  IMAD.WIDE R86, R23, 0x4, R86 ;  /* 0x0000000417567825 */ /* 0x004fc800078e0256 */
[C---:B------:R-:W-:Y:S01]  /*fd90*/  IMAD.WIDE R82, R23.reuse, 0x4, R82 ;  /* 0x0000000417527825 */ /* 0x040fe200078e0252 */
[----:B------:R-:W-:Y:S04]  /*fda0*/  STL.64 [R1+0x6c8], R86 ;  /* 0x0006c85601007387 */ /* 0x000fe80000100a00 */
[----:B------:R-:W-:Y:S01]  /*fdb0*/  LDGSTS.E [R248+0x34008], desc[UR8][R86.64], !P4 ;  /* 0x3400800056f87fae */ /* 0x000fe2000e121848 */
[----:B------:R-:W-:-:S03]  /*fdc0*/  IMAD.WIDE R2, R23, 0x4, R2 ;  /* 0x0000000417027825 */ /* 0x000fc600078e0202 */
[----:B------:R-:W-:Y:S04]  /*fdd0*/  STL.64 [R1+0x6c0], R82 ;  /* 0x0006c05201007387 */ /* 0x000fe80000100a00 */
[----:B------:R-:W-:Y:S01]  /*fde0*/  LDGSTS.E [R248+0x38008], desc[UR8][R82.64], !P4 ;  /* 0x3800800052f87fae */ /* 0x000fe2000e121848 */
[----:B---3--:R-:W-:-:S03]  /*fdf0*/  IMAD.WIDE R154, R23, 0x4, R90 ;  /* 0x00000004179a7825 */ /* 0x008fc600078e025a */
[----:B------:R1:W-:Y:S04]  /*fe00*/  STL.64 [R1+0x6b8], R2 ;  /* 0x0006b80201007387 */ /* 0x0003e80000100a00 */
[----:B------:R-:W-:Y:S04]  /*fe10*/  LDGSTS.E [R248+0x3c008], desc[UR8][R2.64], !P4 ;  /* 0x3c00800002f87fae */ /* 0x000fe8000e121848 */
[----:B------:R4:W-:Y:S04]  /*fe20*/  LDGSTS.E [R248+0x3000c], desc[UR8][R154.64], !P3 ;  /* 0x3000c0009af87fae */ /* 0x0009e8000d921848 */
[----:B-1----:R-:W2:Y:S04]  /*fe30*/  LDL.LU.64 R2, [R1+0x648] ;  /* 0x0006480001027983 */ /* 0x002ea80000300a00 */
[----:B------:R-:W3:Y:S04]  /*fe40*/  LDL.LU.64 R86, [R1+0x638] ;  /* 0x0006380001567983 */ /* 0x000ee80000300a00 */
[----:B------:R-:W3:Y:S04]  /*fe50*/  LDL.LU.64 R82, [R1+0x630] ;  /* 0x0006300001527983 */ /* 0x000ee80000300a00 */
[----:B------:R-:W-:Y:S01]  /*fe60*/  STL.64 [R1+0x6a8], R154 ;  /* 0x0006a89a01007387 */ /* 0x000fe20000100a00 */
[----:B------:R-:W-:-:S03]  /*fe70*/  IMAD.WIDE R88, R23, 0x4, R88 ;  /* 0x0000000417587825 */ /* 0x000fc600078e0258 */
[----:B------:R-:W3:Y:S01]  /*fe80*/  LDL.LU.64 R90, [R1+0x628] ;  /* 0x00062800015a7983 */ /* 0x000ee20000300a00 */
[----:B------:R-:W-:-:S03]  /*fe90*/  IMAD.WIDE R78, R23, 0x4, R78 ;  /* 0x00000004174e7825 */ /* 0x000fc600078e024e */
[----:B------:R1:W-:Y:S01]  /*fea0*/  STL.64 [R1+0x698], R88 ;  /* 0x0006985801007387 */ /* 0x0003e20000100a00 */
[----:B------:R-:W-:-:S03]  /*feb0*/  IMAD.WIDE R76, R23, 0x4, R76 ;  /* 0x00000004174c7825 */ /* 0x000fc600078e024c */
[----:B------:R4:W-:Y:S04]  /*fec0*/  STL.64 [R1+0x690], R78 ;  /* 0x0006904e01007387 */ /* 0x0009e80000100a00 */
[----:B------:R-:W-:Y:S04]  /*fed0*/  LDGSTS.E [R248+0x3400c], desc[UR8][R88.64], !P3 ;  /* 0x3400c00058f87fae */ /* 0x000fe8000d921848 */
[----:B------:R4:W-:Y:S04]  /*fee0*/  STL.64 [R1+0x688], R76 ;  /* 0x0006884c01007387 */ /* 0x0009e80000100a00 */
[----:B------:R4:W-:Y:S04]  /*fef0*/  LDGSTS.E [R248+0x3800c], desc[UR8][R78.64], !P3 ;  /* 0x3800c0004ef87fae */ /* 0x0009e8000d921848 */
[----:B-1----:R-:W3:Y:S04]  /*ff00*/  LDL.LU.64 R88, [R1+0x618] ;  /* 0x0006180001587983 */ /* 0x002ee80000300a00 */
[----:B------:R-:W-:Y:S04]  /*ff10*/  STL.64 [R1+0x1cb8], R248 ;  /* 0x001cb8f801007387 */ /* 0x000fe80000100a00 */
[----:B------:R1:W-:Y:S01]  /*ff20*/  LDGSTS.E [R248+0x3c00c], desc[UR8][R76.64], !P3 ;  /* 0x3c00c0004cf87fae */ /* 0x0003e2000d921848 */
[----:B----4-:R-:W-:-:S04]  /*ff30*/  IMAD.WIDE R154, R23, 0x4, R152 ;  /* 0x00000004179a7825 */ /* 0x010fc800078e0298 */
[C---:B------:R-:W-:Y:S01]  /*ff40*/  IMAD.WIDE R92, R23.reuse, 0x4, R92 ;  /* 0x00000004175c7825 */ /* 0x040fe200078e025c */
[----:B------:R-:W-:Y:S03]  /*ff50*/  STL.64 [R1+0x910], R154 ;  /* 0x0009109a01007387 */ /* 0x000fe60000100a00 */
[C---:B------:R-:W-:Y:S01]  /*ff60*/  IMAD.WIDE R78, R23.reuse, 0x4, R80 ;  /* 0x00000004174e7825 */ /* 0x040fe200078e0250 */
[----:B------:R-:W4:Y:S04]  /*ff70*/  LDL.LU.64 R152, [R1+0x608] ;  /* 0x0006080001987983 */ /* 0x000f280000300a00 */
[----:B------:R1:W-:Y:S02]  /*ff80*/  STL.64 [R1+0x908], R92 ;  /* 0x0009085c01007387 */ /* 0x0003e40000100a00 */
[----:B-1----:R-:W-:-:S02]  /*ff90*/  IMAD.WIDE R76, R23, 0x4, R84 ;  /* 0x00000004174c7825 */ /* 0x002fc400078e0254 */
[----:B------:R2:W-:Y:S04]  /*ffa0*/  LDGSTS.E [R247+0x20000], desc[UR8][R154.64], !P0 ;  /* 0x200000009af77fae */ /* 0x0005e8000c121848 */
[----:B------:R-:W4:Y:S04]  /*ffb0*/  LDL.LU.64 R84, [R1+0x600] ;  /* 0x0006000001547983 */ /* 0x000f280000300a00 */
[----:B------:R1:W-:Y:S04]  /*ffc0*/  STL.64 [R1+0x900], R78 ;  /* 0x0009004e01007387 */ /* 0x0003e80000100a00 */
[----:B------:R-:W4:Y:S04]  /*ffd0*/  LDL.LU.64 R80, [R1+0x5f8] ;  /* 0x0005f80001507983 */ /* 0x000f280000300a00 */
[----:B------:R1:W-:Y:S04]  /*ffe0*/  STL.64 [R1+0x8f8], R76 ;  /* 0x0008f84c01007387 */ /* 0x0003e80000100a00 */
[----:B------:R-:W-:Y:S04]  /*fff0*/  LDGSTS.E [R247+0x24000], desc[UR8][R92.64], !P0 ;  /* 0x240000005cf77fae */ /* 0x000fe8000c121848 */
[----:B------:R-:W-:Y:S04]  /*10000*/  LDGSTS.E [R247+0x28000], desc[UR8][R78.64], !P0 ;  /* 0x280000004ef77fae */ /* 0x000fe8000c121848 */
[----:B------:R-:W-:Y:S04]  /*10010*/  LDGSTS.E [R247+0x2c000], desc[UR8][R76.64], !P0 ;  /* 0x2c0000004cf77fae */ /* 0x000fe8000c121848 */
[----:B------:R-:W4:Y:S01]  /*10020*/  LDL.LU.64 R92, [R1+0x5e8] ;  /* 0x0005e800015c7983 */ /* 0x000f220000300a00 */
[----:B--2---:R-:W-:-:S04]  /*10030*/  IMAD.WIDE R154, R23, 0x4, R2 ;  /* 0x00000004179a7825 */ /* 0x004fc800078e0202 */
[C---:B---3--:R-:W-:Y:S01]  /*10040*/  IMAD.WIDE R86, R23.reuse, 0x4, R86 ;  /* 0x0000000417567825 */ /* 0x048fe200078e0256 */
[----:B------:R2:W-:Y:S03]  /*10050*/  STL.64 [R1+0x8f0], R154 ;  /* 0x0008f09a01007387 */ /* 0x0005e60000100a00 */
[C---:B------:R-:W-:Y:S01]  /*10060*/  IMAD.WIDE R82, R23.reuse, 0x4, R82 ;  /* 0x0000000417527825 */ /* 0x040fe200078e0252 */
[----:B------:R2:W-:Y:S04]  /*10070*/  LDGSTS.E [R247+0x20004], desc[UR8][R154.64], !P6 ;  /* 0x200040009af77fae */ /* 0x0005e8000f121848 */
[----:B------:R3:W-:Y:S01]  /*10080*/  LDGSTS.E [R247+0x24004], desc[UR8][R86.64], !P6 ;  /* 0x2400400056f77fae */ /* 0x0007e2000f121848 */
[----:B------:R-:W-:-:S03]  /*10090*/  IMAD.WIDE R2, R23, 0x4, R90 ;  /* 0x0000000417027825 */ /* 0x000fc600078e025a */
[----:B------:R-:W-:Y:S04]  /*100a0*/  LDGSTS.E [R247+0x28004], desc[UR8][R82.64], !P6 ;  /* 0x2800400052f77fae */ /* 0x000fe8000f121848 */
[----:B------:R-:W3:Y:S04]  /*100b0*/  LDL.LU.64 R90, [R1+0x5d8] ;  /* 0x0005d800015a7983 */ /* 0x000ee80000300a00 */
[----:B------:R2:W-:Y:S04]  /*100c0*/  STL.64 [R1+0x8e8], R86 ;  /* 0x0008e85601007387 */ /* 0x0005e80000100a00 */
[----:B-1----:R-:W3:Y:S04]  /*100d0*/  LDL.LU.64 R78, [R1+0x5d0] ;  /* 0x0005d000014e7983 */ /* 0x002ee80000300a00 */
[----:B------:R-:W-:Y:S04]  /*100e0*/  STL.64 [R1+0x8e0], R82 ;  /* 0x0008e05201007387 */ /* 0x000fe80000100a00 */
[----:B------:R-:W3:Y:S04]  /*100f0*/  LDL.LU.64 R76, [R1+0x5c8] ;  /* 0x0005c800014c7983 */ /* 0x000ee80000300a00 */
[----:B------:R1:W-:Y:S04]  /*10100*/  STL.64 [R1+0x8d8], R2 ;  /* 0x0008d80201007387 */ /* 0x0003e80000100a00 */
[----:B------:R-:W-:Y:S01]  /*10110*/  LDGSTS.E [R247+0x2c004], desc[UR8][R2.64], !P6 ;  /* 0x2c00400002f77fae */ /* 0x000fe2000f121848 */
[----:B--2---:R-:W-:-:S03]  /*10120*/  IMAD.WIDE R154, R23, 0x4, R88 ;  /* 0x00000004179a7825 */ /* 0x004fc600078e0258 */
[----:B------:R-:W2:Y:S04]  /*10130*/  LDL.LU.64 R88, [R1+0x118] ;  /* 0x0001180001587983 */ /* 0x000ea80000300a00 */
[----:B------:R-:W2:Y:S04]  /*10140*/  LDL.LU.64 R86, [R1+0x110] ;  /* 0x0001100001567983 */ /* 0x000ea80000300a00 */
[----:B-1----:R-:W2:Y:S04]  /*10150*/  LDL.LU.64 R2, [R1+0x108] ;  /* 0x0001080001027983 */ /* 0x002ea80000300a00 */
[----:B------:R1:W-:Y:S04]  /*10160*/  STL.64 [R1+0x8d0], R154 ;  /* 0x0008d09a01007387 */ /* 0x0003e80000100a00 */
[----:B------:R-:W2:Y:S01]  /*10170*/  LDL.LU.64 R82, [R1+0x100] ;  /* 0x0001000001527983 */ /* 0x000ea20000300a00 */
[----:B------:R-:W-:-:S02]  /*10180*/  VIADD R4, R75, 0xffffffaf ;  /* 0xffffffaf4b047836 */ /* 0x000fc40000000000 */
[----:B------:R-:W1:Y:S01]  /*10190*/  LDC R75, c[0x0][0x230] ;  /* 0x00008c00ff4b7b82 */ /* 0x000e620000000800 */
[----:B------:R-:W-:Y:S02]  /*101a0*/  LDGSTS.E [R247+0x20008], desc[UR8][R154.64], !P1 ;  /* 0x200080009af77fae */ /* 0x000fe4000c921848 */
[----:B------:R-:W-:Y:S01]  /*101b0*/  ISETP.GE.U32.AND P4, PT, R4, 0x7fffff70, PT ;  /* 0x7fffff700400780c */ /* 0x000fe20003f86070 */
[----:B------:R-:W-:Y:S02]  /*101c0*/  VIADD R4, R73, 0xffffffae ;  /* 0xffffffae49047836 */ /* 0x000fe40000000000 */
[C---:B----4-:R-:W-:Y:S02]  /*101d0*/  IMAD.WIDE R152, R23.reuse, 0x4, R152 ;  /* 0x0000000417987825 */ /* 0x050fe400078e0298 */
[----:B------:R-:W4:Y:S01]  /*101e0*/  LDC R73, c[0x0][0x230] ;  /* 0x00008c00ff497b82 */ /* 0x000f220000000800 */
[----:B------:R-:W-:Y:S01]  /*101f0*/  ISETP.GE.U32.AND P3, PT, R4, 0x7fffff6f, PT ;  /* 0x7fffff6f0400780c */ /* 0x000fe20003f66070 */
[----:B------:R-:W-:Y:S01]  /*10200*/  VIADD R4, R72, 0xffffffad ;  /* 0xffffffad48047836 */ /* 0x000fe20000000000 */
[----:B------:R1:W-:Y:S04]  /*10210*/  STL.64 [R1+0x8c8], R152 ;  /* 0x0008c89801007387 */ /* 0x0003e80000100a00 */
[----:B------:R-:W-:Y:S01]  /*10220*/  ISETP.GE.U32.AND P0, PT, R4, 0x7fffff6e, PT ;  /* 0x7fffff6e0400780c */ /* 0x000fe20003f06070 */
[----:B------:R-:W-:Y:S01]  /*10230*/  LDGSTS.E [R247+0x24008], desc[UR8][R152.64], !P1 ;  /* 0x2400800098f77fae */ /* 0x000fe2000c921848 */
[----:B------:R-:W-:Y:S01]  /*10240*/  IMAD.WIDE R84, R23, 0x4, R84 ;  /* 0x0000000417547825 */ /* 0x000fe200078e0254 */
[----:B------:R-:W4:Y:S01]  /*10250*/  LDC R72, c[0x0][0x230] ;  /* 0x00008c00ff487b82 */ /* 0x000f220000000800 */
[----:B-1----:R-:W-:-:S02]  /*10260*/  IADD3 R4, R75, -0x54, RZ ;  /* 0xffffffac4b047810 */ /* 0x002fc40007ffe0ff */
[C---:B------:R-:W-:Y:S01]  /*10270*/  IMAD.WIDE R80, R23.reuse, 0x4, R80 ;  /* 0x0000000417507825 */ /* 0x040fe200078e0250 */
[----:B------:R-:W-:Y:S04]  /*10280*/  STL.64 [R1+0x8c0], R84 ;  /* 0x0008c05401007387 */ /* 0x000fe80000100a00 */
[----:B------:R-:W1:Y:S01]  /*10290*/  LDC R75, c[0x0][0x230] ;  /* 0x00008c00ff4b7b82 */ /* 0x000e620000000800 */
[----:B------:R-:W-:Y:S01]  /*102a0*/  ISETP.GE.U32.AND P6, PT, R4, 0x7fffff6d, PT ;  /* 0x7fffff6d0400780c */ /* 0x000fe20003fc6070 */
[----:B------:R-:W-:Y:S01]  /*102b0*/  VIADD R4, R74, 0xffffff93 ;  /* 0xffffff934a047836 */ /* 0x000fe20000000000 */
[----:B------:R4:W-:Y:S04]  /*102c0*/  STL.64 [R1+0x8b8], R80 ;  /* 0x0008b85001007387 */ /* 0x0009e80000100a00 */
[----:B------:R-:W2:Y:S01]  /*102d0*/  LDL.LU.64 R154, [R1+0xf8] ;  /* 0x0000f800019a7983 */ /* 0x000ea20000300a00 */
[----:B------:R-:W1:Y:S03]  /*102e0*/  LDC R74, c[0x0][0x230] ;  /* 0x00008c00ff4a7b82 */ /* 0x000e660000000800 */
[----:B------:R-:W-:Y:S04]  /*102f0*/  LDGSTS.E [R247+0x28008], desc[UR8][R84.64], !P1 ;  /* 0x2800800054f77fae */ /* 0x000fe8000c921848 */
[----:B------:R-:W-:Y:S01]  /*10300*/  LDGSTS.E [R247+0x2c008], desc[UR8][R80.64], !P1 ;  /* 0x2c00800050f77fae */ /* 0x000fe2000c921848 */
[----:B------:R-:W-:-:S03]  /*10310*/  IMAD.WIDE R92, R23, 0x4, R92 ;  /* 0x00000004175c7825 */ /* 0x000fc600078e025c */
[----:B------:R-:W2:Y:S01]  /*10320*/  LDL.LU.64 R152, [R1+0xf0] ;  /* 0x0000f00001987983 */ /* 0x000ea20000300a00 */
[----:B------:R-:W-:-:S03]  /*10330*/  ISETP.GE.U32.AND P1, PT, R4, 0x7fffff54, PT ;  /* 0x7fffff540400780c */ /* 0x000fc60003f26070 */
[----:B------:R-:W-:Y:S04]  /*10340*/  LDGSTS.E [R247+0x2000c], desc[UR8][R92.64], !P2 ;  /* 0x2000c0005cf77fae */ /* 0x000fe8000d121848 */
[----:B----4-:R-:W4:Y:S04]  /*10350*/  LDL.LU.64 R80, [R1+0xe8] ;  /* 0x0000e80001507983 */ /* 0x010f280000300a00 */
[----:B------:R-:W-:Y:S04]  /*10360*/  STL.64 [R1+0x8b0], R92 ;  /* 0x0008b05c01007387 */ /* 0x000fe80000100a00 */
[----:B------:R-:W4:Y:S01]  /*10370*/  LDL.LU.64 R84, [R1+0xe0] ;  /* 0x0000e00001547983 */ /* 0x000f220000300a00 */
[----:B---3--:R-:W-:-:S04]  /*10380*/  IMAD.WIDE R90, R23, 0x4, R90 ;  /* 0x00000004175a7825 */ /* 0x008fc800078e025a */
[C---:B------:R-:W-:Y:S01]  /*10390*/  IMAD.WIDE R78, R23.reuse, 0x4, R78 ;  /* 0x00000004174e7825 */ /* 0x040fe200078e024e */
[----:B------:R3:W-:Y:S03]  /*103a0*/  STL.64 [R1+0x8a8], R90 ;  /* 0x0008a85a01007387 */ /* 0x0007e60000100a00 */
[C---:B------:R-:W-:Y:S01]  /*103b0*/  IMAD.WIDE R76, R23.reuse, 0x4, R76 ;  /* 0x00000004174c7825 */ /* 0x040fe200078e024c */
[----:B------:R1:W-:Y:S04]  /*103c0*/  STL.64 [R1+0x8a0], R78 ;  /* 0x0008a04e01007387 */ /* 0x0003e80000100a00 */
[----:B------:R-:W-:Y:S04]  /*103d0*/  LDGSTS.E [R247+0x2400c], desc[UR8][R90.64], !P2 ;  /* 0x2400c0005af77fae */ /* 0x000fe8000d121848 */
[----:B------:R1:W-:Y:S01]  /*103e0*/  STL.64 [R1+0x898], R76 ;  /* 0x0008984c01007387 */ /* 0x0003e20000100a00 */
[----:B--2---:R-:W-:-:S03]  /*103f0*/  IMAD.WIDE R88, R23, 0x4, R88 ;  /* 0x0000000417587825 */ /* 0x004fc600078e0258 */
[----:B------:R1:W-:Y:S01]  /*10400*/  LDGSTS.E [R247+0x2800c], desc[UR8][R78.64], !P2 ;  /* 0x2800c0004ef77fae */ /* 0x0003e2000d121848 */
[----:B------:R-:W-:-:S03]  /*10410*/  IMAD.WIDE R86, R23, 0x4, R86 ;  /* 0x0000000417567825 */ /* 0x000fc600078e0256 */
[----:B---3--:R-:W2:Y:S04]  /*10420*/  LDL.LU.64 R90, [R1+0xd8] ;  /* 0x0000d800015a7983 */ /* 0x008ea80000300a00 */
[----:B------:R3:W-:Y:S04]  /*10430*/  LDGSTS.E [R247+0x2c00c], desc[UR8][R76.64], !P2 ;  /* 0x2c00c0004cf77fae */ /* 0x0007e8000d121848 */
[----:B------:R-:W2:Y:S01]  /*10440*/  LDL.LU.64 R92, [R1+0xd0] ;  /* 0x0000d000015c7983 */ /* 0x000ea20000300a00 */
[----:B-1----:R-:W-:-:S03]  /*10450*/  IMAD.WIDE R78, R23, 0x4, R2 ;  /* 0x00000004174e7825 */ /* 0x002fc600078e0202 */
[----:B------:R1:W-:Y:S01]  /*10460*/  STL.64 [R1+0x628], R88 ;  /* 0x0006285801007387 */ /* 0x0003e20000100a00 */
[----:B---3--:R-:W-:-:S03]  /*10470*/  IMAD.WIDE R76, R23, 0x4, R82 ;  /* 0x00000004174c7825 */ /* 0x008fc600078e0252 */
[----:B------:R-:W-:Y:S04]  /*10480*/  LDGSTS.E [R247+0x30000], desc[UR8][R88.64], !P1 ;  /* 0x3000000058f77fae */ /* 0x000fe8000c921848 */
[----:B------:R-:W3:Y:S04]  /*10490*/  LDL.LU.64 R82, [R1+0xc8] ;  /* 0x0000c80001527983 */ /* 0x000ee80000300a00 */
[----:B------:R1:W-:Y:S04]  /*104a0*/  STL.64 [R1+0x618], R86 ;  /* 0x0006185601007387 */ /* 0x0003e80000100a00 */
[----:B------:R-:W3:Y:S04]  /*104b0*/  LDL.LU.64 R2, [R1+0xc0] ;  /* 0x0000c00001027983 */ /* 0x000ee80000300a00 */
[----:B------:R4:W-:Y:S04]  /*104c0*/  STL.64 [R1+0x608], R78 ;  /* 0x0006084e01007387 */ /* 0x0009e80000100a00 */
[----:B------:R4:W-:Y:S04]  /*104d0*/  STL.64 [R1+0x600], R76 ;  /* 0x0006004c01007387 */ /* 0x0009e80000100a00 */
[----:B-1----:R-:W3:Y:S01]  /*104e0*/  LDL.LU.64 R88, [R1+0xb8] ;  /* 0x0000b80001587983 */ /* 0x002ee20000300a00 */
[----:B------:R-:W-:-:S02]  /*104f0*/  VIADD R4, R73, 0xffffff92 ;  /* 0xffffff9249047836 */ /* 0x000fc40000000000 */
[----:B------:R-:W1:Y:S01]  /*10500*/  LDC R73, c[0x0][0x230] ;  /* 0x00008c00ff497b82 */ /* 0x000e620000000800 */
[----:B------:R-:W-:Y:S02]  /*10510*/  LDGSTS.E [R247+0x34000], desc[UR8][R86.64], !P1 ;  /* 0x3400000056f77fae */ /* 0x000fe4000c921848 */
[----:B------:R-:W-:Y:S01]  /*10520*/  ISETP.GE.U32.AND P2, PT, R4, 0x7fffff53, PT ;  /* 0x7fffff530400780c */ /* 0x000fe20003f46070 */
[----:B------:R-:W-:Y:S01]  /*10530*/  VIADD R4, R72, 0xffffff91 ;  /* 0xffffff9148047836 */ /* 0x000fe20000000000 */
[----:B------:R4:W-:Y:S01]  /*10540*/  LDGSTS.E [R247+0x38000], desc[UR8][R78.64], !P1 ;  /* 0x380000004ef77fae */ /* 0x0009e2000c921848 */
[----:B------:R-:W-:Y:S02]  /*10550*/  IMAD.WIDE R154, R23, 0x4, R154 ;  /* 0x00000004179a7825 */ /* 0x000fe400078e029a */
[----:B------:R-:W1:Y:S01]  /*10560*/  LDC R72, c[0x0][0x230] ;  /* 0x00008c00ff487b82 */ /* 0x000e620000000800 */
[----:B------:R-:W-:Y:S01]  /*10570*/  LDGSTS.E [R247+0x3c000], desc[UR8][R76.64], !P1 ;  /* 0x3c0000004cf77fae */ /* 0x000fe2000c921848 */
[----:B------:R-:W-:-:S03]  /*10580*/  ISETP.GE.U32.AND P1, PT, R4, 0x7fffff52, PT ;  /* 0x7fffff520400780c */ /* 0x000fc60003f26070 */
[----:B------:R-:W3:Y:S01]  /*10590*/  LDL.LU.64 R86, [R1+0xb0] ;  /* 0x0000b00001567983 */ /* 0x000ee20000300a00 */
[----:B------:R-:W-:-:S03]  /*105a0*/  IMAD.WIDE R152, R23, 0x4, R152 ;  /* 0x0000000417987825 */ /* 0x000fc600078e0298 */
[----:B------:R-:W-:Y:S04]  /*105b0*/  STL.64 [R1+0x5f8], R154 ;  /* 0x0005f89a01007387 */ /* 0x000fe80000100a00 */
[----:B------:R2:W-:Y:S01]  /*105c0*/  LDGSTS.E [R247+0x30004], desc[UR8][R154.64], !P2 ;  /* 0x300040009af77fae */ /* 0x0005e2000d121848 */
[----:B----4-:R-:W-:-:S03]  /*105d0*/  IMAD.WIDE R80, R23, 0x4, R80 ;  /* 0x0000000417507825 */ /* 0x010fc600078e0250 */
[----:B------:R4:W-:Y:S04]  /*105e0*/  LDGSTS.E [R247+0x34004], desc[UR8][R152.64], !P2 ;  /* 0x3400400098f77fae */ /* 0x0009e8000d121848 */
[----:B------:R-:W-:Y:S01]  /*105f0*/  LDGSTS.E [R247+0x38004], desc[UR8][R80.64], !P2 ;  /* 0x3800400050f77fae */ /* 0x000fe2000d121848 */
[----:B------:R-:W-:-:S03]  /*10600*/  IMAD.WIDE R78, R23, 0x4, R84 ;  /* 0x00000004174e7825 */ /* 0x000fc600078e0254 */
[----:B------:R-:W3:Y:S04]  /*10610*/  LDL.LU.64 R84, [R1+0xa8] ;  /* 0x0000a80001547983 */ /* 0x000ee80000300a00 */
[----:B------:R-:W-:Y:S04]  /*10620*/  STL.64 [R1+0x5e8], R152 ;  /* 0x0005e89801007387 */ /* 0x000fe80000100a00 */
[----:B------:R-:W3:Y:S04]  /*10630*/  LDL.LU.64 R76, [R1+0xa0] ;  /* 0x0000a000014c7983 */ /* 0x000ee80000300a00 */
[----:B------:R-:W-:Y:S04]  /*10640*/  STL.64 [R1+0x5d8], R80 ;  /* 0x0005d85001007387 */ /* 0x000fe80000100a00 */
[----:B------:R4:W-:Y:S04]  /*10650*/  STL.64 [R1+0x2c0], R78 ;  /* 0x0002c04e01007387 */ /* 0x0009e80000100a00 */
[----:B------:R-:W-:Y:S04]  /*10660*/  LDGSTS.E [R247+0x3c004], desc[UR8][R78.64], !P2 ;  /* 0x3c0040004ef77fae */ /* 0x000fe8000d121848 */
[----:B----4-:R-:W4:Y:S01]  /*10670*/  LDL.LU.64 R78, [R1+0x5b8] ;  /* 0x0005b800014e7983 */ /* 0x010f220000300a00 */
[----:B--2---:R-:W-:-:S03]  /*10680*/  IMAD.WIDE R154, R23, 0x4, R90 ;  /* 0x00000004179a7825 */ /* 0x004fc600078e025a */
[----:B------:R-:W2:Y:S01]  /*10690*/  LDL.LU.64 R90, [R1+0x5a8] ;  /* 0x0005a800015a7983 */ /* 0x000ea20000300a00 */
[----:B------:R-:W-:-:S03]  /*106a0*/  IMAD.WIDE R152, R23, 0x4, R92 ;  /* 0x0000000417987825 */ /* 0x000fc600078e025c */
[----:B------:R-:W-:Y:S04]  /*106b0*/  STL.64 [R1+0x2b8], R154 ;  /* 0x0002b89a01007387 */ /* 0x000fe80000100a00 */
[----:B------:R-:W2:Y:S04]  /*106c0*/  LDL.LU.64 R80, [R1+0x5a0] ;  /* 0x0005a00001507983 */ /* 0x000ea80000300a00 */
[----:B------:R-:W-:Y:S01]  /*106d0*/  STL.64 [R1+0x2b0], R152 ;  /* 0x0002b09801007387 */ /* 0x000fe20000100a00 */
[----:B---3--:R-:W-:-:S03]  /*106e0*/  IMAD.WIDE R82, R23, 0x4, R82 ;  /* 0x0000000417527825 */ /* 0x008fc600078e0252 */
[----:B------:R-:W-:Y:S04]  /*106f0*/  LDGSTS.E [R247+0x30008], desc[UR8][R154.64], !P1 ;  /* 0x300080009af77fae */ /* 0x000fe8000c921848 */
[----:B------:R-:W3:Y:S01]  /*10700*/  LDL.LU.64 R92, [R1+0x598] ;  /* 0x00059800015c7983 */ /* 0x000ee20000300a00 */
[----:B------:R-:W-:-:S03]  /*10710*/  IMAD.WIDE R2, R23, 0x4, R2 ;  /* 0x0000000417027825 */ /* 0x000fc600078e0202 */
[----:B------:R-:W-:Y:S04]  /*10720*/  LDGSTS.E [R247+0x34008], desc[UR8][R152.64], !P1 ;  /* 0x3400800098f77fae */ /* 0x000fe8000c921848 */
[----:B------:R-:W-:Y:S04]  /*10730*/  STL.64 [R1+0x2a0], R82 ;  /* 0x0002a05201007387 */ /* 0x000fe80000100a00 */
[----:B------:R-:W-:Y:S01]  /*10740*/  LDGSTS.E [R247+0x38008], desc[UR8][R82.64], !P1 ;  /* 0x3800800052f77fae */ /* 0x000fe2000c921848 */
[----:B------:R-:W-:-:S03]  /*10750*/  IMAD.WIDE R88, R23, 0x4, R88 ;  /* 0x0000000417587825 */ /* 0x000fc600078e0258 */
[----:B------:R1:W-:Y:S04]  /*10760*/  STL.64 [R1+0x290], R2 ;  /* 0x0002900201007387 */ /* 0x0003e80000100a00 */
[----:B------:R-:W-:Y:S04]  /*10770*/  LDGSTS.E [R247+0x3c008], desc[UR8][R2.64], !P1 ;  /* 0x3c00800002f77fae */ /* 0x000fe8000c921848 */
[----:B-1----:R-:W3:Y:S04]  /*10780*/  LDL.LU.64 R2, [R1+0x588] ;  /* 0x0005880001027983 */ /* 0x002ee80000300a00 */
[----:B------:R-:W3:Y:S04]  /*10790*/  LDL.LU.64 R152, [R1+0x578] ;  /* 0x0005780001987983 */ /* 0x000ee80000300a00 */
[----:B------:R-:W-:Y:S04]  /*107a0*/  STL.64 [R1+0x288], R88 ;  /* 0x0002885801007387 */ /* 0x000fe80000100a00 */
[----:B------:R-:W3:Y:S01]  /*107b0*/  LDL.LU.64 R82, [R1+0x570] ;  /* 0x0005700001527983 */ /* 0x000ee20000300a00 */
[----:B------:R-:W-:-:S02]  /*107c0*/  VIADD R4, R74, 0xffffff90 ;  /* 0xffffff904a047836 */ /* 0x000fc40000000000 */
[C---:B------:R-:W-:Y:S01]  /*107d0*/  IMAD.WIDE R86, R23.reuse, 0x4, R86 ;  /* 0x0000000417567825 */ /* 0x040fe200078e0256 */
[----:B------:R-:W1:Y:S02]  /*107e0*/  LDC R74, c[0x0][0x230] ;  /* 0x00008c00ff4a7b82 */ /* 0x000e640000000800 */
[----:B------:R-:W-:Y:S01]  /*107f0*/  ISETP.GE.U32.AND P2, PT, R4, 0x7fffff51, PT ;  /* 0x7fffff510400780c */ /* 0x000fe20003f46070 */
[C---:B------:R-:W-:Y:S01]  /*10800*/  IMAD.WIDE R84, R23.reuse, 0x4, R84 ;  /* 0x0000000417547825 */ /* 0x040fe200078e0254 */
[----:B------:R-:W-:Y:S04]  /*10810*/  STL.64 [R1+0x280], R86 ;  /* 0x0002805601007387 */ /* 0x000fe80000100a00 */
[----:B------:R-:W3:Y:S01]  /*10820*/  LDL.LU.64 R154, [R1+0x568] ;  /* 0x00056800019a7983 */ /* 0x000ee20000300a00 */
[----:B------:R-:W-:-:S03]  /*10830*/  IMAD.WIDE R76, R23, 0x4, R76 ;  /* 0x00000004174c7825 */ /* 0x000fc600078e024c */
[----:B------:R1:W-:Y:S04]  /*10840*/  STL.64 [R1+0x270], R84 ;  /* 0x0002705401007387 */ /* 0x0003e80000100a00 */
[----:B------:R-:W-:Y:S04]  /*10850*/  LDGSTS.E [R247+0x3000c], desc[UR8][R88.64], !P2 ;  /* 0x3000c00058f77fae */ /* 0x000fe8000d121848 */
[----:B------:R-:W-:Y:S04]  /*10860*/  LDGSTS.E [R247+0x3400c], desc[UR8][R86.64], !P2 ;  /* 0x3400c00056f77fae */ /* 0x000fe8000d121848 */
[----:B------:R-:W-:Y:S04]  /*10870*/  LDGSTS.E [R247+0x3800c], desc[UR8][R84.64], !P2 ;  /* 0x3800c00054f77fae */ /* 0x000fe8000d121848 */
[----:B------:R4:W-:Y:S04]  /*10880*/  STL.64 [R1+0x260], R76 ;  /* 0x0002604c01007387 */ /* 0x0009e80000100a00 */
[----:B------:R4:W-:Y:S04]  /*10890*/  LDGSTS.E [R247+0x3c00c], desc[UR8][R76.64], !P2 ;  /* 0x3c00c0004cf77fae */ /* 0x0009e8000d121848 */
[----:B-1----:R-:W3:Y:S04]  /*108a0*/  LDL.LU.64 R84, [R1+0x558] ;  /* 0x0005580001547983 */ /* 0x002ee80000300a00 */
[----:B------:R-:W3:Y:S01]  /*108b0*/  LDL.LU.64 R86, [R1+0x548] ;  /* 0x0005480001567983 */ /* 0x000ee20000300a00 */
[----:B----4-:R-:W-:-:S03]  /*108c0*/  IMAD.WIDE R76, R23, 0x4, R78 ;  /* 0x00000004174c7825 */ /* 0x010fc600078e024e */
[----:B------:R-:W4:Y:S04]  /*108d0*/  LDL.LU.64 R88, [R1+0x540] ;  /* 0x0005400001587983 */ /* 0x000f280000300a00 */
[----:B------:R1:W-:Y:S04]  /*108e0*/  STL.64 [R1+0x890], R76 ;  /* 0x0008904c01007387 */ /* 0x0003e80000100a00 */
[----:B------:R-:W-:Y:S01]  /*108f0*/  LDGSTS.E [R246+0x20000], desc[UR8][R76.64], !P4 ;  /* 0x200000004cf67fae */ /* 0x000fe2000e121848 */
[----:B--2---:R-:W-:-:S05]  /*10900*/  IMAD.WIDE R90, R23, 0x4, R90 ;  /* 0x00000004175a7825 */ /* 0x004fca00078e025a */
[----:B------:R2:W-:Y:S04]  /*10910*/  STL.64 [R1+0x888], R90 ;  /* 0x0008885a01007387 */ /* 0x0005e80000100a00 */
[----:B------:R-:W-:Y:S01]  /*10920*/  LDGSTS.E [R246+0x24000], desc[UR8][R90.64], !P4 ;  /* 0x240000005af67fae */ /* 0x000fe2000e121848 */
[----:B------:R-:W-:-:S05]  /*10930*/  IMAD.WIDE R80, R23, 0x4, R80 ;  /* 0x0000000417507825 */ /* 0x000fca00078e0250 */
[----:B------:R2:W-:Y:S04]  /*10940*/  STL.64 [R1+0x880], R80 ;  /* 0x0008805001007387 */ /* 0x0005e80000100a00 */
[----:B-1----:R-:W4:Y:S01]  /*10950*/  LDL.LU.64 R76, [R1+0x538] ;  /* 0x00053800014c7983 */ /* 0x002f220000300a00 */
[----:B---3--:R-:W-:-:S03]  /*10960*/  IMAD.WIDE R78, R23, 0x4, R92 ;  /* 0x00000004174e7825 */ /* 0x008fc600078e025c */
[----:B------:R-:W-:Y:S04]  /*10970*/  LDGSTS.E [R246+0x28000], desc[UR8][R80.64], !P4 ;  /* 0x2800000050f67fae */ /* 0x000fe8000e121848 */
[----:B------:R1:W-:Y:S04]  /*10980*/  STL.64 [R1+0x878], R78 ;  /* 0x0008784e01007387 */ /* 0x0003e80000100a00 */
[----:B------:R-:W3:Y:S04]  /*10990*/  LDL.LU.64 R92, [R1+0x528] ;  /* 0x00052800015c7983 */ /* 0x000ee80000300a00 */
[----:B--2---:R-:W2:Y:S04]  /*109a0*/  LDL.LU.64 R90, [R1+0x518] ;  /* 0x00051800015a7983 */ /* 0x004ea80000300a00 */
[----:B------:R-:W2:Y:S04]  /*109b0*/  LDL.LU.64 R80, [R1+0x510] ;  /* 0x0005100001507983 */ /* 0x000ea80000300a00 */
[----:B------:R1:W-:Y:S01]  /*109c0*/  LDGSTS.E [R246+0x2c000], desc[UR8][R78.64], !P4 ;  /* 0x2c0000004ef67fae */ /* 0x0003e2000e121848 */
[----:B------:R-:W-:-:S04]  /*109d0*/  IMAD.WIDE R2, R23, 0x4, R2 ;  /* 0x0000000417027825 */ /* 0x000fc800078e0202 */
[C---:B------:R-:W-:Y:S01]  /*109e0*/  IMAD.WIDE R152, R23.reuse, 0x4, R152 ;  /* 0x0000000417987825 */ /* 0x040fe200078e0298 */
[----:B------:R1:W-:Y:S03]  /*109f0*/  STL.64 [R1+0x870], R2 ;  /* 0x0008700201007387 */ /* 0x0003e60000100a00 */
[C---:B------:R-:W-:Y:S01]  /*10a00*/  IMAD.WIDE R82, R23.reuse, 0x4, R82 ;  /* 0x0000000417527825 */ /* 0x040fe200078e0252 */
[----:B------:R1:W-:Y:S04]  /*10a10*/  STL.64 [R1+0x868], R152 ;  /* 0x0008689801007387 */ /* 0x0003e80000100a00 */
[----:B------:R-:W-:Y:S04]  /*10a20*/  LDGSTS.E [R246+0x20004], desc[UR8][R2.64], !P3 ;  /* 0x2000400002f67fae */ /* 0x000fe8000d921848 */
[----:B------:R-:W-:Y:S01]  /*10a30*/  STL.64 [R1+0x860], R82 ;  /* 0x0008605201007387 */ /* 0x000fe20000100a00 */
[----:B-1----:R-:W-:-:S03]  /*10a40*/  IMAD.WIDE R78, R23, 0x4, R154 ;  /* 0x00000004174e7825 */ /* 0x002fc600078e029a */
[----:B------:R1:W-:Y:S04]  /*10a50*/  LDGSTS.E [R246+0x24004], desc[UR8][R152.64], !P3 ;  /* 0x2400400098f67fae */ /* 0x0003e8000d921848 */
[----:B------:R-:W2:Y:S04]  /*10a60*/  LDL.LU.64 R2, [R1+0x508] ;  /* 0x0005080001027983 */ /* 0x000ea80000300a00 */
[----:B------:R-:W-:Y:S04]  /*10a70*/  LDGSTS.E [R246+0x28004], desc[UR8][R82.64], !P3 ;  /* 0x2800400052f67fae */ /* 0x000fe8000d921848 */
[----:B------:R4:W-:Y:S04]  /*10a80*/  STL.64 [R1+0x840], R78 ;  /* 0x0008404e01007387 */ /* 0x0009e80000100a00 */
[----:B------:R4:W-:Y:S01]  /*10a90*/  LDGSTS.E [R246+0x2c004], desc[UR8][R78.64], !P3 ;  /* 0x2c0040004ef67fae */ /* 0x0009e2000d921848 */
[----:B------:R-:W-:-:S04]  /*10aa0*/  IMAD.WIDE R154, R23, 0x4, R84 ;  /* 0x00000004179a7825 */ /* 0x000fc800078e0254 */
[C---:B-1----:R-:W-:Y:S01]  /*10ab0*/  IMAD.WIDE R152, R23.reuse, 0x4, R86 ;  /* 0x0000000417987825 */ /* 0x042fe200078e0256 */
[----:B------:R1:W-:Y:S03]  /*10ac0*/  LDGSTS.E [R246+0x20008], desc[UR8][R154.64], !P0 ;  /* 0x200080009af67fae */ /* 0x0003e6000c121848 */
[C---:B----4-:R-:W-:Y:S01]  /*10ad0*/  IMAD.WIDE R78, R23.reuse, 0x4, R88 ;  /* 0x00000004174e7825 */ /* 0x050fe200078e0258 */
[----:B------:R4:W-:Y:S04]  /*10ae0*/  LDGSTS.E [R246+0x24008], desc[UR8][R152.64], !P0 ;  /* 0x2400800098f67fae */ /* 0x0009e8000c121848 */
[----:B------:R-:W4:Y:S04]  /*10af0*/  LDL.LU.64 R88, [R1+0x98] ;  /* 0x0000980001587983 */ /* 0x000f280000300a00 */
[----:B------:R1:W-:Y:S04]  /*10b00*/  STL.64 [R1+0x838], R154 ;  /* 0x0008389a01007387 */ /* 0x0003e80000100a00 */
[----:B------:R-:W4:Y:S04]  /*10b10*/  LDL.LU.64 R86, [R1+0x90] ;  /* 0x0000900001567983 */ /* 0x000f280000300a00 */
[----:B------:R2:W-:Y:S04]  /*10b20*/  STL.64 [R1+0x830], R152 ;  /* 0x0008309801007387 */ /* 0x0005e80000100a00 */
[----:B------:R-:W4:Y:S04]  /*10b30*/  LDL.LU.64 R84, [R1+0x88] ;  /* 0x0000880001547983 */ /* 0x000f280000300a00 */
[----:B------:R2:W-:Y:S04]  /*10b40*/  STL.64 [R1+0x828], R78 ;  /* 0x0008284e01007387 */ /* 0x0005e80000100a00 */
[----:B------:R-:W4:Y:S04]  /*10b50*/  LDL.LU.64 R82, [R1+0x80] ;  /* 0x0000800001527983 */ /* 0x000f280000300a00 */
[----:B------:R4:W-:Y:S01]  /*10b60*/  LDGSTS.E [R246+0x28008], desc[UR8][R78.64], !P0 ;  /* 0x280080004ef67fae */ /* 0x0009e2000c121848 */
[----:B------:R-:W-:-:S05]  /*10b70*/  IMAD.WIDE R76, R23, 0x4, R76 ;  /* 0x00000004174c7825 */ /* 0x000fca00078e024c */
[----:B------:R2:W-:Y:S04]  /*10b80*/  STL.64 [R1+0x820], R76 ;  /* 0x0008204c01007387 */ /* 0x0005e80000100a00 */
[----:B-1----:R-:W4:Y:S01]  /*10b90*/  LDL.LU.64 R154, [R1+0x78] ;  /* 0x00007800019a7983 */ /* 0x002f220000300a00 */
[----:B---3--:R-:W-:-:S03]  /*10ba0*/  IMAD.WIDE R92, R23, 0x4, R92 ;  /* 0x00000004175c7825 */ /* 0x008fc600078e025c */
[----:B------:R1:W-:Y:S01]  /*10bb0*/  LDGSTS.E [R246+0x2c008], desc[UR8][R76.64], !P0 ;  /* 0x2c0080004cf67fae */ /* 0x0003e2000c121848 */
[----:B--2---:R-:W-:-:S03]  /*10bc0*/  IMAD.WIDE R90, R23, 0x4, R90 ;  /* 0x00000004175a7825 */ /* 0x004fc600078e025a */
[----:B------:R-:W-:Y:S01]  /*10bd0*/  STL.64 [R1+0x818], R92 ;  /* 0x0008185c01007387 */ /* 0x000fe20000100a00 */
[----:B------:R-:W-:-:S03]  /*10be0*/  IMAD.WIDE R80, R23, 0x4, R80 ;  /* 0x0000000417507825 */ /* 0x000fc600078e0250 */
[----:B------:R-:W2:Y:S04]  /*10bf0*/  LDL.LU.64 R152, [R1+0x70] ;  /* 0x0000700001987983 */ /* 0x000ea80000300a00 */
[----:B------:R-:W-:Y:S04]  /*10c00*/  STL.64 [R1+0x810], R90 ;  /* 0x0008105a01007387 */ /* 0x000fe80000100a00 */
[----:B------:R-:W3:Y:S04]  /*10c10*/  LDL.LU.64 R78, [R1+0x68] ;  /* 0x00006800014e7983 */ /* 0x000ee80000300a00 */
[----:B------:R-:W-:Y:S04]  /*10c20*/  LDGSTS.E [R246+0x2000c], desc[UR8][R92.64], !P6 ;  /* 0x2000c0005cf67fae */ /* 0x000fe8000f121848 */
[----:B------:R-:W-:Y:S04]  /*10c30*/  STL.64 [R1+0x808], R80 ;  /* 0x0008085001007387 */ /* 0x000fe80000100a00 */
[----:B------:R-:W-:Y:S04]  /*10c40*/  LDGSTS.E [R246+0x2400c], desc[UR8][R90.64], !P6 ;  /* 0x2400c0005af67fae */ /* 0x000fe8000f121848 */
[----:B------:R-:W1:Y:S04]  /*10c50*/  LDL.LU.64 R76, [R1+0x40] ;  /* 0x00004000014c7983 */ /* 0x000e680000300a00 */
[----:B------:R-:W-:Y:S01]  /*10c60*/  LDGSTS.E [R246+0x2800c], desc[UR8][R80.64], !P6 ;  /* 0x2800c00050f67fae */ /* 0x000fe2000f121848 */
[----:B------:R-:W-:-:S05]  /*10c70*/  IMAD.WIDE R2, R23, 0x4, R2 ;  /* 0x0000000417027825 */ /* 0x000fca00078e0202 */
[----:B------:R4:W-:Y:S04]  /*10c80*/  STL.64 [R1+0x800], R2 ;  /* 0x0008000201007387 */ /* 0x0009e80000100a00 */
[----:B------:R-:W-:Y:S04]  /*10c90*/  LDGSTS.E [R246+0x2c00c], desc[UR8][R2.64], !P6 ;  /* 0x2c00c00002f67fae */ /* 0x000fe8000f121848 */
[----:B----4-:R-:W4:Y:S04]  /*10ca0*/  LDL.LU.64 R2, [R1+0x38] ;  /* 0x0000380001027983 */ /* 0x010f280000300a00 */
[----:B------:R-:W4:Y:S04]  /*10cb0*/  LDL.LU.64 R80, [R1+0x30] ;  /* 0x0000300001507983 */ /* 0x000f280000300a00 */
[----:B------:R-:W4:Y:S04]  /*10cc0*/  LDL.LU.64 R90, [R1+0x28] ;  /* 0x00002800015a7983 */ /* 0x000f280000300a00 */
[----:B------:R-:W4:Y:S01]  /*10cd0*/  LDL.LU.64 R92, [R1+0x20] ;  /* 0x00002000015c7983 */ /* 0x000f220000300a00 */
[----:B------:R-:W-:-:S02]  /*10ce0*/  VIADD R4, R75, 0xffffffab ;  /* 0xffffffab4b047836 */ /* 0x000fc40000000000 */
[----:B------:R-:W2:Y:S03]  /*10cf0*/  LDC R75, c[0x0][0x230] ;  /* 0x00008c00ff4b7b82 */ /* 0x000ea60000000800 */
[----:B------:R-:W-:Y:S01]  /*10d00*/  ISETP.GE.U32.AND P1, PT, R4, 0x7fffff6c, PT ;  /* 0x7fffff6c0400780c */ /* 0x000fe20003f26070 */
[----:B------:R-:W-:-:S04]  /*10d10*/  VIADD R4, R73, 0xffffffaa ;  /* 0xffffffaa49047836 */ /* 0x000fc80000000000 */
[----:B------:R-:W2:Y:S01]  /*10d20*/  LDC R73, c[0x0][0x230] ;  /* 0x00008c00ff497b82 */ /* 0x000ea20000000800 */
[----:B------:R-:W-:Y:S01]  /*10d30*/  ISETP.GE.U32.AND P2, PT, R4, 0x7fffff6b, PT ;  /* 0x7fffff6b0400780c */ /* 0x000fe20003f46070 */
[----:B------:R-:W-:-:S05]  /*10d40*/  VIADD R4, R72, 0xffffffa9 ;  /* 0xffffffa948047836 */ /* 0x000fca0000000000 */
[----:B------:R-:W-:Y:S01]  /*10d50*/  ISETP.GE.U32.AND P4, PT, R4, 0x7fffff6a, PT ;  /* 0x7fffff6a0400780c */ /* 0x000fe20003f86070 */
[----:B------:R-:W-:Y:S01]  /*10d60*/  IMAD.WIDE R88, R23, 0x4, R88 ;  /* 0x0000000417587825 */ /* 0x000fe200078e0258 */
[----:B------:R-:W4:Y:S03]  /*10d70*/  LDC R72, c[0x0][0x230] ;  /* 0x00008c00ff487b82 */ /* 0x000f260000000800 */
[----:B--2---:R-:W-:Y:S02]  /*10d80*/  VIADD R4, R75, 0xffffffa8 ;  /* 0xffffffa84b047836 */ /* 0x004fe40000000000 */
[----:B------:R-:W-:Y:S01]  /*10d90*/  IMAD.WIDE R86, R23, 0x4, R86 ;  /* 0x0000000417567825 */ /* 0x000fe200078e0256 */
[----:B------:R-:W-:Y:S02]  /*10da0*/  STL.64 [R1+0x258], R88 ;  /* 0x0002585801007387 */ /* 0x000fe40000100a00 */
[----:B------:R-:W2:Y:S01]  /*10db0*/  LDC R75, c[0x0][0x230] ;  /* 0x00008c00ff4b7b82 */ /* 0x000ea20000000800 */
[----:B------:R-:W-:-:S02]  /*10dc0*/  ISETP.GE.U32.AND P3, PT, R4, 0x7fffff69, PT ;  /* 0x7fffff690400780c */ /* 0x000fc40003f66070 */
[----:B------:R-:W-:-:S04]  /*10dd0*/  IADD3 R4, R74, -0x71, RZ ;  /* 0xffffff8f4a047810 */ /* 0x000fc80007ffe0ff */
[----:B------:R-:W-:Y:S01]  /*10de0*/  ISETP.GE.U32.AND P0, PT, R4, 0x7fffff50, PT ;  /* 0x7fffff500400780c */ /* 0x000fe20003f06070 */
[----:B------:R-:W-:Y:S02]  /*10df0*/  VIADD R4, R73, 0xffffff8e ;  /* 0xffffff8e49047836 */ /* 0x000fe40000000000 */
[C---:B------:R-:W-:Y:S01]  /*10e00*/  IMAD.WIDE R84, R23.reuse, 0x4, R84 ;  /* 0x0000000417547825 */ /* 0x040fe200078e0254 */
[----:B------:R-:W-:Y:S01]  /*10e10*/  STL.64 [R1+0x250], R86 ;  /* 0x0002505601007387 */ /* 0x000fe20000100a00 */
[----:B------:R-:W4:Y:S01]  /*10e20*/  LDC R74, c[0x0][0x230] ;  /* 0x00008c00ff4a7b82 */ /* 0x000f220000000800 */
[----:B------:R-:W-:Y:S01]  /*10e30*/  ISETP.GE.U32.AND P6, PT, R4, 0x7fffff4f, PT ;  /* 0x7fffff4f0400780c */ /* 0x000fe20003fc6070 */
[C---:B------:R-:W-:Y:S01]  /*10e40*/  IMAD.WIDE R82, R23.reuse, 0x4, R82 ;  /* 0x0000000417527825 */ /* 0x040fe200078e0252 */
[----:B------:R-:W-:Y:S05]  /*10e50*/  STL.64 [R1+0x240], R84 ;  /* 0x0002405401007387 */ /* 0x000fea0000100a00 */
[----:B------:R-:W-:Y:S01]  /*10e60*/  LDGSTS.E [R246+0x30000], desc[UR8][R88.64], !P0 ;  /* 0x3000000058f67fae */ /* 0x000fe2000c121848 */
[----:B------:R-:W2:Y:S03]  /*10e70*/  LDC R73, c[0x0][0x230] ;  /* 0x00008c00ff497b82 */ /* 0x000ea60000000800 */
[----:B------:R-:W-:Y:S04]  /*10e80*/  LDGSTS.E [R246+0x34000], desc[UR8][R86.64], !P0 ;  /* 0x3400000056f67fae */ /* 0x000fe8000c121848 */
[----:B------:R-:W-:Y:S04]  /*10e90*/  LDGSTS.E [R246+0x38000], desc[UR8][R84.64], !P0 ;  /* 0x3800000054f67fae */ /* 0x000fe8000c121848 */
[----:B------:R2:W-:Y:S04]  /*10ea0*/  STL.64 [R1+0x238], R82 ;  /* 0x0002385201007387 */ /* 0x0005e80000100a00 */
[----:B------:R-:W-:Y:S04]  /*10eb0*/  LDGSTS.E [R246+0x3c000], desc[UR8][R82.64], !P0 ;  /* 0x3c00000052f67fae */ /* 0x000fe8000c121848 */
[----:B--2---:R-:W2:Y:S04]  /*10ec0*/  LDL.LU.64 R82, [R1+0x18] ;  /* 0x0000180001527983 */ /* 0x004ea80000300a00 */
[----:B------:R-:W2:Y:S04]  /*10ed0*/  LDL.LU.64 R84, [R1+0x10] ;  /* 0x0000100001547983 */ /* 0x000ea80000300a00 */
[----:B------:R-:W2:Y:S04]  /*10ee0*/  LDL.LU.64 R86, [R1+0x8] ;  /* 0x0000080001567983 */ /* 0x000ea80000300a00 */
[----:B------:R-:W2:Y:S01]  /*10ef0*/  LDL.LU.64 R88, [R1] ;  /* 0x0000000001587983 */ /* 0x000ea20000300a00 */
[----:B------:R-:W-:-:S05]  /*10f00*/  IMAD.WIDE R154, R23, 0x4, R154 ;  /* 0x00000004179a7825 */ /* 0x000fca00078e029a */
[----:B------:R4:W-:Y:S04]  /*10f10*/  STL.64 [R1+0x230], R154 ;  /* 0x0002309a01007387 */ /* 0x0009e80000100a00 */
[----:B------:R4:W-:Y:S01]  /*10f20*/  LDGSTS.E [R246+0x30004], desc[UR8][R154.64], !P6 ;  /* 0x300040009af67fae */ /* 0x0009e2000f121848 */
[----:B------:R-:W-:-:S04]  /*10f30*/  IMAD.WIDE R152, R23, 0x4, R152 ;  /* 0x0000000417987825 */ /* 0x000fc800078e0298 */
[C---:B---3--:R-:W-:Y:S01]  /*10f40*/  IMAD.WIDE R78, R23.reuse, 0x4, R78 ;  /* 0x00000004174e7825 */ /* 0x048fe200078e024e */
[----:B------:R-:W-:Y:S04]  /*10f50*/  STL.64 [R1+0x228], R152 ;  /* 0x0002289801007387 */ /* 0x000fe80000100a00 */
[----:B------:R-:W-:Y:S04]  /*10f60*/  LDGSTS.E [R246+0x34004], desc[UR8][R152.64], !P6 ;  /* 0x3400400098f67fae */ /* 0x000fe8000f121848 */
[----:B------:R3:W-:Y:S04]  /*10f70*/  STL.64 [R1+0x220], R78 ;  /* 0x0002204e01007387 */ /* 0x0007e80000100a00 */
[----:B------:R3:W-:Y:S01]  /*10f80*/  LDGSTS.E [R246+0x38004], desc[UR8][R78.64], !P6 ;  /* 0x380040004ef67fae */ /* 0x0007e2000f121848 */
[----:B-1----:R-:W-:-:S05]  /*10f90*/  IMAD.WIDE R76, R23, 0x4, R76 ;  /* 0x00000004174c7825 */ /* 0x002fca00078e024c */
[----:B------:R1:W-:Y:S04]  /*10fa0*/  STL.64 [R1+0x218], R76 ;  /* 0x0002184c01007387 */ /* 0x0003e80000100a00 */
[----:B------:R1:W-:Y:S01]  /*10fb0*/  LDGSTS.E [R246+0x3c004], desc[UR8][R76.64], !P6 ;  /* 0x3c0040004cf67fae */ /* 0x0003e2000f121848 */
[----:B----4-:R-:W-:-:S04]  /*10fc0*/  IMAD.WIDE R154, R23, 0x4, R2 ;  /* 0x00000004179a7825 */ /* 0x010fc800078e0202 */
[C---:B------:R-:W-:Y:S01]  /*10fd0*/  IMAD.WIDE R80, R23.reuse, 0x4, R80 ;  /* 0x0000000417507825 */ /* 0x040fe200078e0250 */
[----:B------:R2:W-:Y:S03]  /*10fe0*/  STL.64 [R1+0x210], R154 ;  /* 0x0002109a01007387 */ /* 0x0005e60000100a00 */
[C---:B---3--:R-:W-:Y:S01]  /*10ff0*/  IMAD.WIDE R78, R23.reuse, 0x4, R90 ;  /* 0x00000004174e7825 */ /* 0x048fe200078e025a */
[----:B------:R-:W3:Y:S03]  /*11000*/  LDL.LU.64 R2, [R1+0x4f8] ;  /* 0x0004f80001027983 */ /* 0x000ee60000300a00 */
[----:B-1----:R-:W-:Y:S01]  /*11010*/  IMAD.WIDE R76, R23, 0x4, R92 ;  /* 0x00000004174c7825 */ /* 0x002fe200078e025c */
[----:B------:R1:W-:Y:S04]  /*11020*/  STL.64 [R1+0x208], R80 ;  /* 0x0002085001007387 */ /* 0x0003e80000100a00 */
[----:B------:R-:W4:Y:S04]  /*11030*/  LDL.LU.64 R92, [R1+0x4d8] ;  /* 0x0004d800015c7983 */ /* 0x000f280000300a00 */
[----:B------:R1:W-:Y:S04]  /*11040*/  STL.64 [R1+0x200], R78 ;  /* 0x0002004e01007387 */ /* 0x0003e80000100a00 */
[----:B------:R-:W4:Y:S04]  /*11050*/  LDL.LU.64 R152, [R1+0x4c8] ;  /* 0x0004c80001987983 */ /* 0x000f280000300a00 */
[----:B------:R1:W-:Y:S04]  /*11060*/  STL.64 [R1+0x1f8], R76 ;  /* 0x0001f84c01007387 */ /* 0x0003e80000100a00 */
[----:B------:R-:W4:Y:S01]  /*11070*/  LDL.LU.64 R90, [R1+0x4b8] ;  /* 0x0004b800015a7983 */ /* 0x000f220000300a00 */
[----:B------:R-:W-:-:S02]  /*11080*/  VIADD R4, R72, 0xffffff8d ;  /* 0xffffff8d48047836 */ /* 0x000fc40000000000 */
[----:B------:R-:W1:Y:S03]  /*11090*/  LDC R72, c[0x0][0x230] ;  /* 0x00008c00ff487b82 */ /* 0x000e660000000800 */
[----:B------:R-:W-:Y:S01]  /*110a0*/  ISETP.GE.U32.AND P0, PT, R4, 0x7fffff4e, PT ;  /* 0x7fffff4e0400780c */ /* 0x000fe20003f06070 */
[----:B------:R-:W-:-:S04]  /*110b0*/  VIADD R4, R74, 0xffffff8c ;  /* 0xffffff8c4a047836 */ /* 0x000fc80000000000 */
[----:B------:R-:W4:Y:S01]  /*110c0*/  LDC R74, c[0x0][0x230] ;  /* 0x00008c00ff4a7b82 */ /* 0x000f220000000800 */
[----:B------:R-:W-:-:S07]  /*110d0*/  ISETP.GE.U32.AND P6, PT, R4, 0x7fffff4d, PT ;  /* 0x7fffff4d0400780c */ /* 0x000fce0003fc6070 */
[----:B------:R2:W-:Y:S04]  /*110e0*/  LDGSTS.E [R246+0x30008], desc[UR8][R154.64], !P0 ;  /* 0x300080009af67fae */ /* 0x0005e8000c121848 */
[----:B------:R1:W-:Y:S04]  /*110f0*/  LDGSTS.E [R246+0x34008], desc[UR8][R80.64], !P0 ;  /* 0x3400800050f67fae */ /* 0x0003e8000c121848 */
[----:B------:R1:W-:Y:S04]  /*11100*/  LDGSTS.E [R246+0x38008], desc[UR8][R78.64], !P0 ;  /* 0x380080004ef67fae */ /* 0x0003e8000c121848 */
[----:B------:R1:W-:Y:S01]  /*11110*/  LDGSTS.E [R246+0x3c008], desc[UR8][R76.64], !P0 ;  /* 0x3c0080004cf67fae */ /* 0x0003e2000c121848 */
[----:B------:R-:W-:-:S02]  /*11120*/  VIADD R4, R75, 0xffffffa7 ;  /* 0xffffffa74b047836 */ /* 0x000fc40000000000 */
[----:B------:R-:W4:Y:S03]  /*11130*/  LDC R75, c[0x0][0x230] ;  /* 0x00008c00ff4b7b82 */ /* 0x000f260000000800 */
[----:B------:R-:W-:Y:S01]  /*11140*/  ISETP.GE.U32.AND P0, PT, R4, 0x7fffff68, PT ;  /* 0x7fffff680400780c */ /* 0x000fe20003f06070 */
[----:B------:R-:W-:Y:S02]  /*11150*/  VIADD R4, R73, 0xffffffa6 ;  /* 0xffffffa649047836 */ /* 0x000fe40000000000 */
[----:B--2---:R-:W-:-:S04]  /*11160*/  IMAD.WIDE R154, R23, 0x4, R82 ;  /* 0x00000004179a7825 */ /* 0x004fc800078e0252 */
[C---:B-1----:R-:W-:Y:S01]  /*11170*/  IMAD.WIDE R80, R23.reuse, 0x4, R84 ;  /* 0x0000000417507825 */ /* 0x042fe200078e0254 */
[----:B------:R-:W-:Y:S03]  /*11180*/  STL.64 [R1+0x1f0], R154 ;  /* 0x0001f09a01007387 */ /* 0x000fe60000100a00 */
[C---:B------:R-:W-:Y:S01]  /*11190*/  IMAD.WIDE R78, R23.reuse, 0x4, R86 ;  /* 0x00000004174e7825 */ /* 0x040fe200078e0256 */
[----:B------:R-:W-:Y:S03]  /*111a0*/  LDGSTS.E [R246+0x3000c], desc[UR8][R154.64], !P6 ;  /* 0x3000c0009af67fae */ /* 0x000fe6000f121848 */
[----:B------:R-:W-:Y:S01]  /*111b0*/  IMAD.WIDE R76, R23, 0x4, R88 ;  /* 0x00000004174c7825 */ /* 0x000fe200078e0258 */
[----:B------:R-:W-:Y:S04]  /*111c0*/  LDGSTS.E [R246+0x3400c], desc[UR8][R80.64], !P6 ;  /* 0x3400c00050f67fae */ /* 0x000fe8000f121848 */
[----:B------:R-:W2:Y:S04]  /*111d0*/  LDL.LU.64 R88, [R1+0x4a8] ;  /* 0x0004a80001587983 */ /* 0x000ea80000300a00 */
[----:B------:R1:W-:Y:S04]  /*111e0*/  STL.64 [R1+0x1e8], R80 ;  /* 0x0001e85001007387 */ /* 0x0003e80000100a00 */
[----:B------:R-:W2:Y:S04]  /*111f0*/  LDL.LU.64 R86, [R1+0x4a0] ;  /* 0x0004a00001567983 */ /* 0x000ea80000300a00 */
[----:B------:R-:W-:Y:S04]  /*11200*/  STL.64 [R1+0x1e0], R78 ;  /* 0x0001e04e01007387 */ /* 0x000fe80000100a00 */
[----:B------:R-:W2:Y:S04]  /*11210*/  LDL.LU.64 R84, [R1+0x490] ;  /* 0x0004900001547983 */ /* 0x000ea80000300a00 */
[----:B------:R1:W-:Y:S04]  /*11220*/  STL.64 [R1+0x1d8], R76 ;  /* 0x0001d84c01007387 */ /* 0x0003e80000100a00 */
[----:B------:R-:W2:Y:S04]  /*11230*/  LDL.LU.64 R82, [R1+0x480] ;  /* 0x0004800001527983 */ /* 0x000ea80000300a00 */
[----:B------:R4:W-:Y:S04]  /*11240*/  LDGSTS.E [R246+0x3800c], desc[UR8][R78.64], !P6 ;  /* 0x3800c0004ef67fae */ /* 0x0009e8000f121848 */
[----:B-1----:R-:W2:Y:S04]  /*11250*/  LDL.LU.64 R80, [R1+0x470] ;  /* 0x0004700001507983 */ /* 0x002ea80000300a00 */
[----:B------:R-:W-:Y:S04]  /*11260*/  LDGSTS.E [R246+0x3c00c], desc[UR8][R76.64], !P6 ;  /* 0x3c00c0004cf67fae */ /* 0x000fe8000f121848 */
[----:B------:R-:W2:Y:S01]  /*11270*/  LDL.LU.64 R248, [R1+0x468] ;  /* 0x0004680001f87983 */ /* 0x000ea20000300a00 */
[----:B------:R-:W-:Y:S01]  /*11280*/  ISETP.GE.U32.AND P6, PT, R4, 0x7fffff67, PT ;  /* 0x7fffff670400780c */ /* 0x000fe20003fc6070 */
[----:B------:R-:W-:-:S02]  /*11290*/  VIADD R4, R72, 0xffffffa5 ;  /* 0xffffffa548047836 */ /* 0x000fc40000000000 */
[----:B------:R-:W2:Y:S04]  /*112a0*/  LDL.LU.64 R76, [R1+0x450] ;  /* 0x00045000014c7983 */ /* 0x000ea80000300a00 */
[----:B------:R1:W-:Y:S04]  /*112b0*/  STL.64 [R1+0x1ca8], R246 ;  /* 0x001ca8f601007387 */ /* 0x0003e80000100a00 */
[----:B-1----:R-:W2:Y:S01]  /*112c0*/  LDL.LU.64 R246, [R1+0x460] ;  /* 0x0004600001f67983 */ /* 0x002ea20000300a00 */
[----:B---3--:R-:W-:-:S05]  /*112d0*/  IMAD.WIDE R2, R23, 0x4, R2 ;  /* 0x0000000417027825 */ /* 0x008fca00078e0202 */
[----:B------:R-:W-:Y:S01]  /*112e0*/  STL.64 [R1+0x7f8], R2 ;  /* 0x0007f80201007387 */ /* 0x000fe20000100a00 */
[----:B----4-:R-:W-:-:S03]  /*112f0*/  IMAD.WIDE R92, R23, 0x4, R92 ;  /* 0x00000004175c7825 */ /* 0x010fc600078e025c */
[----:B------:R-:W-:Y:S04]  /*11300*/  LDGSTS.E [R250+0x20000], desc[UR8][R2.64], !P1 ;  /* 0x2000000002fa7fae */ /* 0x000fe8000c921848 */
[----:B------:R-:W-:Y:S01]  /*11310*/  LDGSTS.E [R250+0x24000], desc[UR8][R92.64], !P1 ;  /* 0x240000005cfa7fae */ /* 0x000fe2000c921848 */
[----:B------:R-:W-:-:S05]  /*11320*/  IMAD.WIDE R78, R23, 0x4, R152 ;  /* 0x00000004174e7825 */ /* 0x000fca00078e0298 */
[----:B------:R1:W-:Y:S01]  /*11330*/  STL.64 [R1+0x7e8], R78 ;  /* 0x0007e84e01007387 */ /* 0x0003e20000100a00 */
[----:B------:R-:W-:-:S03]  /*11340*/  IMAD.WIDE R90, R23, 0x4, R90 ;  /* 0x00000004175a7825 */ /* 0x000fc600078e025a */
[----:B------:R3:W-:Y:S01]  /*11350*/  STL.64 [R1+0x7f0], R92 ;  /* 0x0007f05c01007387 */ /* 0x0007e20000100a00 */
[----:B------:R-:W-:-:S03]  /*11360*/  IMAD.MOV.U32 R72, RZ, RZ, R78 ;  /* 0x000000ffff487224 */ /* 0x000fc600078e004e */
[----:B------:R-:W4:Y:S01]  /*11370*/  LDL.LU.64 R152, [R1+0x440] ;  /* 0x0004400001987983 */ /* 0x000f220000300a00 */
[----:B------:R-:W-:-:S03]  /*11380*/  IMAD.MOV.U32 R73, RZ, RZ, R79 ;  /* 0x000000ffff497224 */ /* 0x000fc600078e004f */
[----:B------:R3:W-:Y:S04]  /*11390*/  STL.64 [R1+0x7e0], R90 ;  /* 0x0007e05a01007387 */ /* 0x0007e80000100a00 */
[----:B-1----:R-:W4:Y:S04]  /*113a0*/  LDL.LU.64 R78, [R1+0x438] ;  /* 0x00043800014e7983 */ /* 0x002f280000300a00 */
[----:B------:R-:W4:Y:S04]  /*113b0*/  LDL.LU.64 R154, [R1+0x430] ;  /* 0x00043000019a7983 */ /* 0x000f280000300a00 */
[----:B------:R-:W4:Y:S04]  /*113c0*/  LDL.LU.64 R2, [R1+0x420] ;  /* 0x0004200001027983 */ /* 0x000f280000300a00 */
[----:B------:R1:W-:Y:S04]  /*113d0*/  LDGSTS.E [R250+0x28000], desc[UR8][R72.64], !P1 ;  /* 0x2800000048fa7fae */ /* 0x0003e8000c921848 */
[----:B---3--:R-:W3:Y:S04]  /*113e0*/  LDL.LU.64 R92, [R1+0x1d28] ;  /* 0x001d2800015c7983 */ /* 0x008ee80000300a00 */
[----:B------:R-:W-:Y:S01]  /*113f0*/  LDGSTS.E [R250+0x2c000], desc[UR8][R90.64], !P1 ;  /* 0x2c0000005afa7fae */ /* 0x000fe2000c921848 */
[----:B-1----:R-:W1:Y:S01]  /*11400*/  LDC R73, c[0x0][0x230] ;  /* 0x00008c00ff497b82 */ /* 0x002e620000000800 */
[----:B------:R-:W-:-:S02]  /*11410*/  ISETP.GE.U32.AND P1, PT, R4, 0x7fffff66, PT ;  /* 0x7fffff660400780c */ /* 0x000fc40003f26070 */
[----:B------:R-:W-:Y:S01]  /*11420*/  IADD3 R4, R75, -0x5c, RZ ;  /* 0xffffffa44b047810 */ /* 0x000fe20007ffe0ff */
[----:B------:R-:W3:Y:S01]  /*11430*/  LDL.LU.64 R90, [R1+0x1d20] ;  /* 0x001d2000015a7983 */ /* 0x000ee20000300a00 */
[----:B------:R-:W-:-:S03]  /*11440*/  IMAD.WIDE R70, R23, 0x4, R70 ;  /* 0x0000000417467825 */ /* 0x000fc600078e0246 */
[----:B------:R-:W4:Y:S01]  /*11450*/  LDC R72, c[0x0][0x230] ;  /* 0x00008c00ff487b82 */ /* 0x000f220000000800 */
[----:B--2---:R-:W-:-:S04]  /*11460*/  IMAD.WIDE R88, R23, 0x4, R88 ;  /* 0x0000000417587825 */ /* 0x004fc800078e0258 */
[C---:B------:R-:W-:Y:S01]  /*11470*/  IMAD.WIDE R86, R23.reuse, 0x4, R86 ;  /* 0x0000000417567825 */ /* 0x040fe200078e0256 */
[----:B------:R2:W-:Y:S04]  /*11480*/  STL.64 [R1+0x4a8], R88 ;  /* 0x0004a85801007387 */ /* 0x0005e80000100a00 */
[----:B------:R1:W-:Y:S01]  /*11490*/  STL.64 [R1+0x4a0], R86 ;  /* 0x0004a05601007387 */ /* 0x0003e20000100a00 */
[----:B------:R-:W-:-:S03]  /*114a0*/  IMAD.WIDE R84, R23, 0x4, R84 ;  /* 0x0000000417547825 */ /* 0x000fc600078e0254 */
[----:B------:R-:W-:Y:S04]  /*114b0*/  LDGSTS.E [R250+0x20004], desc[UR8][R88.64], !P2 ;  /* 0x2000400058fa7fae */ /* 0x000fe8000d121848 */
[----:B------:R-:W-:Y:S01]  /*114c0*/  LDGSTS.E [R250+0x24004], desc[UR8][R86.64], !P2 ;  /* 0x2400400056fa7fae */ /* 0x000fe2000d121848 */
[----:B------:R-:W-:-:S03]  /*114d0*/  IMAD.WIDE R82, R23, 0x4, R82 ;  /* 0x0000000417527825 */ /* 0x000fc600078e0252 */
[----:B------:R-:W-:Y:S04]  /*114e0*/  LDGSTS.E [R250+0x28004], desc[UR8][R84.64], !P2 ;  /* 0x2800400054fa7fae */ /* 0x000fe8000d121848 */
[----:B--2---:R-:W2:Y:S01]  /*114f0*/  LDL.LU.64 R88, [R1+0x1d18] ;  /* 0x001d180001587983 */ /* 0x004ea20000300a00 */
[----:B------:R-:W-:-:S03]  /*11500*/  IMAD.WIDE R80, R23, 0x4, R80 ;  /* 0x0000000417507825 */ /* 0x000fc600078e0250 */
[----:B------:R1:W-:Y:S04]  /*11510*/  STL.64 [R1+0x7d8], R84 ;  /* 0x0007d85401007387 */ /* 0x0003e80000100a00 */
[----:B-1----:R-:W2:Y:S01]  /*11520*/  LDL.LU.64 R86, [R1+0x1d10] ;  /* 0x001d100001567983 */ /* 0x002ea20000300a00 */
[----:B------:R-:W-:-:S03]  /*11530*/  IMAD.WIDE R248, R23, 0x4, R248 ;  /* 0x0000000417f87825 */ /* 0x000fc600078e02f8 */
[----:B------:R1:W-:Y:S04]  /*11540*/  STL.64 [R1+0x490], R82 ;  /* 0x0004905201007387 */ /* 0x0003e80000100a00 */
[----:B------:R-:W2:Y:S01]  /*11550*/  LDL.LU.64 R84, [R1+0x1d08] ;  /* 0x001d080001547983 */ /* 0x000ea20000300a00 */
[----:B------:R-:W-:-:S03]  /*11560*/  IMAD.WIDE R76, R23, 0x4, R76 ;  /* 0x00000004174c7825 */ /* 0x000fc600078e024c */
[----:B------:R-:W-:Y:S01]  /*11570*/  LDGSTS.E [R250+0x2c004], desc[UR8][R82.64], !P2 ;  /* 0x2c00400052fa7fae */ /* 0x000fe2000d121848 */
[----:B------:R-:W-:Y:S01]  /*11580*/  ISETP.GE.U32.AND P2, PT, R4, 0x7fffff65, PT ;  /* 0x7fffff650400780c */ /* 0x000fe20003f46070 */
[----:B------:R-:W-:Y:S02]  /*11590*/  VIADD R4, R74, 0xffffff8b ;  /* 0xffffff8b4a047836 */ /* 0x000fe40000000000 */
[----:B------:R-:W-:Y:S01]  /*115a0*/  LDGSTS.E [R250+0x20008], desc[UR8][R80.64], !P4 ;  /* 0x2000800050fa7fae */ /* 0x000fe2000e121848 */
[C---:B------:R-:W-:Y:S01]  /*115b0*/  IMAD.WIDE R68, R23.reuse, 0x4, R68 ;  /* 0x0000000417447825 */ /* 0x040fe200078e0244 */
[----:B------:R-:W4:Y:S02]  /*115c0*/  LDC R74, c[0x0][0x230] ;  /* 0x00008c00ff4a7b82 */ /* 0x000f240000000800 */
[----:B------:R-:W-:Y:S04]  /*115d0*/  LDGSTS.E [R250+0x24008], desc[UR8][R248.64], !P4 ;  /* 0x24008000f8fa7fae */ /* 0x000fe8000e121848 */
[----:B-1----:R-:W2:Y:S01]  /*115e0*/  LDL.LU.64 R82, [R1+0x1d00] ;  /* 0x001d000001527983 */ /* 0x002ea20000300a00 */
[----:B------:R-:W-:-:S03]  /*115f0*/  IMAD.WIDE R246, R23, 0x4, R246 ;  /* 0x0000000417f67825 */ /* 0x000fc600078e02f6 */
[----:B------:R1:W-:Y:S04]  /*11600*/  STL.64 [R1+0x7d0], R80 ;  /* 0x0007d05001007387 */ /* 0x0003e80000100a00 */
[----:B------:R-:W-:Y:S04]  /*11610*/  STL.64 [R1+0x480], R248 ;  /* 0x000480f801007387 */ /* 0x000fe80000100a00 */
[----:B------:R-:W-:Y:S04]  /*11620*/  LDGSTS.E [R250+0x28008], desc[UR8][R246.64], !P4 ;  /* 0x28008000f6fa7fae */ /* 0x000fe8000e121848 */
[----:B-1----:R-:W2:Y:S04]  /*11630*/  LDL.LU.64 R80, [R1+0x1cf8] ;  /* 0x001cf80001507983 */ /* 0x002ea80000300a00 */
[----:B------:R-:W-:Y:S04]  /*11640*/  STL.64 [R1+0x7c8], R246 ;  /* 0x0007c8f601007387 */ /* 0x000fe80000100a00 */
[----:B------:R1:W-:Y:S04]  /*11650*/  STL.64 [R1+0x470], R76 ;  /* 0x0004704c01007387 */ /* 0x0003e80000100a00 */
[----:B------:R1:W-:Y:S01]  /*11660*/  LDGSTS.E [R250+0x2c008], desc[UR8][R76.64], !P4 ;  /* 0x2c0080004cfa7fae */ /* 0x0003e2000e121848 */
[----:B------:R-:W-:Y:S01]  /*11670*/  ISETP.GE.U32.AND P4, PT, R4, 0x7fffff4c, PT ;  /* 0x7fffff4c0400780c */ /* 0x000fe20003f86070 */
[----:B------:R-:W-:-:S02]  /*11680*/  VIADD R4, R73, 0xffffff8a ;  /* 0xffffff8a49047836 */ /* 0x000fc40000000000 */
[C---:B------:R-:W-:Y:S01]  /*11690*/  IMAD.WIDE R66, R23.reuse, 0x4, R66 ;  /* 0x0000000417427825 */ /* 0x040fe200078e0242 */
[----:B------:R-:W3:Y:S03]  /*116a0*/  LDC R73, c[0x0][0x230] ;  /* 0x00008c00ff497b82 */ /* 0x000ee60000000800 */
[----:B------:R-:W-:-:S04]  /*116b0*/  IMAD.WIDE R62, R23, 0x4, R62 ;  /* 0x00000004173e7825 */ /* 0x000fc800078e023e */
[----:B------:R-:W-:-:S04]  /*116c0*/  IMAD.WIDE R60, R23, 0x4, R60 ;  /* 0x00000004173c7825 */ /* 0x000fc800078e023c */
[----:B------:R-:W-:-:S04]  /*116d0*/  IMAD.WIDE R58, R23, 0x4, R58 ;  /* 0x00000004173a7825 */ /* 0x000fc800078e023a */
[----:B----4-:R-:W-:-:S05]  /*116e0*/  IMAD.WIDE R152, R23, 0x4, R152 ;  /* 0x0000000417987825 */ /* 0x010fca00078e0298 */
[----:B------:R-:W-:Y:S01]  /*116f0*/  LDGSTS.E [R250+0x2000c], desc[UR8][R152.64], !P3 ;  /* 0x2000c00098fa7fae */ /* 0x000fe2000d921848 */
[----:B------:R-:W-:-:S04]  /*11700*/  IMAD.WIDE R78, R23, 0x4, R78 ;  /* 0x00000004174e7825 */ /* 0x000fc800078e024e */
[C---:B-1----:R-:W-:Y:S01]  /*11710*/  IMAD.WIDE R76, R23.reuse, 0x4, R154 ;  /* 0x00000004174c7825 */ /* 0x042fe200078e029a */
[----:B------:R-:W-:Y:S03]  /*11720*/  LDGSTS.E [R250+0x2400c], desc[UR8][R78.64], !P3 ;  /* 0x2400c0004efa7fae */ /* 0x000fe6000d921848 */
[----:B------:R-:W-:Y:S01]  /*11730*/  IMAD.WIDE R2, R23, 0x4, R2 ;  /* 0x0000000417027825 */ /* 0x000fe200078e0202 */
[----:B------:R-:W-:Y:S04]  /*11740*/  LDGSTS.E [R250+0x2800c], desc[UR8][R76.64], !P3 ;  /* 0x2800c0004cfa7fae */ /* 0x000fe8000d921848 */
[----:B------:R1:W-:Y:S01]  /*11750*/  LDGSTS.E [R250+0x2c00c], desc[UR8][R2.64], !P3 ;  /* 0x2c00c00002fa7fae */ /* 0x0003e2000d921848 */
[----:B------:R-:W-:-:S03]  /*11760*/  ISETP.GE.U32.AND P3, PT, R4, 0x7fffff4b, PT ;  /* 0x7fffff4b0400780c */ /* 0x000fc60003f66070 */
[----:B------:R-:W-:Y:S04]  /*11770*/  STL.64 [R1+0x468], R152 ;  /* 0x0004689801007387 */ /* 0x000fe80000100a00 */
[----:B------:R-:W-:Y:S04]  /*11780*/  STL.64 [R1+0x460], R78 ;  /* 0x0004604e01007387 */ /* 0x000fe80000100a00 */
[----:B------:R-:W-:Y:S04]  /*11790*/  STL.64 [R1+0x7b8], R76 ;  /* 0x0007b84c01007387 */ /* 0x000fe80000100a00 */
[----:B------:R1:W-:Y:S04]  /*117a0*/  STL.64 [R1+0x450], R2 ;  /* 0x0004500201007387 */ /* 0x0003e80000100a00 */
[----:B------:R-:W-:Y:S04]  /*117b0*/  STL.64 [R1+0x1d0], R70 ;  /* 0x0001d04601007387 */ /* 0x000fe80000100a00 */
[----:B------:R-:W-:Y:S01]  /*117c0*/  LDGSTS.E [R250+0x30000], desc[UR8][R70.64], !P4 ;  /* 0x3000000046fa7fae */ /* 0x000fe2000e121848 */
[----:B-1----:R-:W-:-:S03]  /*117d0*/  IMAD.WIDE R2, R23, 0x4, R64 ;  /* 0x0000000417027825 */ /* 0x002fc600078e0240 */
[----:B------:R-:W-:Y:S01]  /*117e0*/  STL.64 [R1+0x1c8], R68 ;  /* 0x0001c84401007387 */ /* 0x000fe20000100a00 */
[----:B------:R-:W1:Y:S03]  /*117f0*/  LDC R64, c[0x0][0x230] ;  /* 0x00008c00ff407b82 */ /* 0x000e660000000800 */
[----:B------:R-:W-:Y:S04]  /*11800*/  LDGSTS.E [R250+0x34000], desc[UR8][R68.64], !P4 ;  /* 0x3400000044fa7fae */ /* 0x000fe8000e121848 */
[----:B------:R-:W-:Y:S04]  /*11810*/  STL.64 [R1+0x1c0], R66 ;  /* 0x0001c04201007387 */ /* 0x000fe80000100a00 */
[----:B------:R-:W-:Y:S04]  /*11820*/  LDGSTS.E [R250+0x38000], desc[UR8][R66.64], !P4 ;  /* 0x3800000042fa7fae */ /* 0x000fe8000e121848 */
[----:B------:R4:W-:Y:S04]  /*11830*/  STL.64 [R1+0x1b8], R2 ;  /* 0x0001b80201007387 */ /* 0x0009e80000100a00 */
[----:B------:R4:W-:Y:S04]  /*11840*/  LDGSTS.E [R250+0x3c000], desc[UR8][R2.64], !P4 ;  /* 0x3c00000002fa7fae */ /* 0x0009e8000e121848 */
[----:B------:R-:W-:Y:S04]  /*11850*/  STL.64 [R1+0x1b0], R62 ;  /* 0x0001b03e01007387 */ /* 0x000fe80000100a00 */
[----:B------:R-:W-:Y:S01]  /*11860*/  LDGSTS.E [R250+0x30004], desc[UR8][R62.64], !P3 ;  /* 0x300040003efa7fae */ /* 0x000fe2000d921848 */
[----:B----4-:R-:W-:-:S03]  /*11870*/  IMAD.WIDE R2, R23, 0x4, R56 ;  /* 0x0000000417027825 */ /* 0x010fc600078e0238 */
[----:B------:R-:W-:Y:S01]  /*11880*/  STL.64 [R1+0x1a8], R60 ;  /* 0x0001a83c01007387 */ /* 0x000fe20000100a00 */
[----:B------:R-:W4:Y:S03]  /*11890*/  LDC R56, c[0x0][0x230] ;  /* 0x00008c00ff387b82 */ /* 0x000f260000000800 */
[----:B------:R-:W-:Y:S04]  /*118a0*/  LDGSTS.E [R250+0x34004], desc[UR8][R60.64], !P3 ;  /* 0x340040003cfa7fae */ /* 0x000fe8000d921848 */
[----:B------:R-:W-:Y:S04]  /*118b0*/  STL.64 [R1+0x1a0], R58 ;  /* 0x0001a03a01007387 */ /* 0x000fe80000100a00 */
[----:B------:R-:W-:Y:S04]  /*118c0*/  LDGSTS.E [R250+0x38004], desc[UR8][R58.64], !P3 ;  /* 0x380040003afa7fae */ /* 0x000fe8000d921848 */
[----:B------:R3:W-:Y:S04]  /*118d0*/  STL.64 [R1+0x198], R2 ;  /* 0x0001980201007387 */ /* 0x0007e80000100a00 */
[----:B------:R-:W-:Y:S04]  /*118e0*/  LDGSTS.E [R250+0x3c004], desc[UR8][R2.64], !P3 ;  /* 0x3c00400002fa7fae */ /* 0x000fe8000d921848 */
[----:B---3--:R-:W3:Y:S04]  /*118f0*/  LDL.LU.64 R2, [R1+0x410] ;  /* 0x0004100001027983 */ /* 0x008ee80000300a00 */
[----:B------:R-:W4:Y:S04]  /*11900*/  LDL.LU.64 R78, [R1+0x408] ;  /* 0x00040800014e7983 */ /* 0x000f280000300a00 */
[----:B------:R-:W2:Y:S04]  /*11910*/  LDL.LU.64 R154, [R1+0x400] ;  /* 0x00040000019a7983 */ /* 0x000ea80000300a00 */
[----:B------:R-:W2:Y:S01]  /*11920*/  LDL.LU.64 R152, [R1+0x3f0] ;  /* 0x0003f00001987983 */ /* 0x000ea20000300a00 */
[----:B------:R-:W-:-:S02]  /*11930*/  VIADD R4, R72, 0xffffff89 ;  /* 0xffffff8948047836 */ /* 0x000fc40000000000 */
[----:B------:R-:W-:-:S03]  /*11940*/  IMAD.WIDE R54, R23, 0x4, R54 ;  /* 0x0000000417367825 */ /* 0x000fc600078e0236 */
[----:B------:R-:W-:Y:S01]  /*11950*/  ISETP.GE.U32.AND P4, PT, R4, 0x7fffff4a, PT ;  /* 0x7fffff4a0400780c */ /* 0x000fe20003f86070 */
[----:B------:R-:W-:Y:S02]  /*11960*/  VIADD R4, R74, 0xffffff88 ;  /* 0xffffff884a047836 */ /* 0x000fe40000000000 */
[C---:B------:R-:W-:Y:S01]  /*11970*/  IMAD.WIDE R52, R23.reuse, 0x4, R52 ;  /* 0x0000000417347825 */ /* 0x040fe200078e0234 */
[----:B------:R-:W-:Y:S02]  /*11980*/  STL.64 [R1+0x190], R54 ;  /* 0x0001903601007387 */ /* 0x000fe40000100a00 */
[----:B------:R-:W-:Y:S01]  /*11990*/  ISETP.GE.U32.AND P3, PT, R4, 0x7fffff49, PT ;  /* 0x7fffff490400780c */ /* 0x000fe20003f66070 */
[C---:B------:R-:W-:Y:S01]  /*119a0*/  IMAD.WIDE R50, R23.reuse, 0x4, R50 ;  /* 0x0000000417327825 */ /* 0x040fe200078e0232 */
[----:B------:R-:W-:Y:S03]  /*119b0*/  STL.64 [R1+0x188], R52 ;  /* 0x0001883401007387 */ /* 0x000fe60000100a00 */
[C---:B------:R-:W-:Y:S01]  /*119c0*/  IMAD.WIDE R48, R23.reuse, 0x4, R48 ;  /* 0x0000000417307825 */ /* 0x040fe200078e0230 */
[----:B------:R-:W-:Y:S03]  /*119d0*/  STL.64 [R1+0x180], R50 ;  /* 0x0001803201007387 */ /* 0x000fe60000100a00 */
[C---:B------:R-:W-:Y:S01]  /*119e0*/  IMAD.WIDE R46, R23.reuse, 0x4, R46 ;  /* 0x00000004172e7825 */ /* 0x040fe200078e022e */
[----:B------:R1:W-:Y:S03]  /*119f0*/  STL.64 [R1+0x178], R48 ;  /* 0x0001783001007387 */ /* 0x0003e60000100a00 */
[C---:B------:R-:W-:Y:S01]  /*11a00*/  IMAD.WIDE R44, R23.reuse, 0x4, R44 ;  /* 0x00000004172c7825 */ /* 0x040fe200078e022c */
[----:B------:R-:W2:Y:S03]  /*11a10*/  LDL.LU.64 R60, [R1+0x3e0] ;  /* 0x0003e000013c7983 */ /* 0x000ea60000300a00 */
[C---:B------:R-:W-:Y:S01]  /*11a20*/  IMAD.WIDE R42, R23.reuse, 0x4, R42 ;  /* 0x00000004172a7825 */ /* 0x040fe200078e022a */
[----:B------:R-:W2:Y:S03]  /*11a30*/  LDL.LU.64 R62, [R1+0x3d8] ;  /* 0x0003d800013e7983 */ /* 0x000ea60000300a00 */
[C---:B------:R-:W-:Y:S01]  /*11a40*/  IMAD.WIDE R40, R23.reuse, 0x4, R40 ;  /* 0x0000000417287825 */ /* 0x040fe200078e0228 */
[----:B------:R-:W2:Y:S04]  /*11a50*/  LDL.LU.64 R66, [R1+0x3d0] ;  /* 0x0003d00001427983 */ /* 0x000ea80000300a00 */
[----:B------:R-:W-:Y:S04]  /*11a60*/  LDGSTS.E [R250+0x30008], desc[UR8][R54.64], !P4 ;  /* 0x3000800036fa7fae */ /* 0x000fe8000e121848 */
[----:B------:R-:W2:Y:S04]  /*11a70*/  LDL.LU.64 R68, [R1+0x3c0] ;  /* 0x0003c00001447983 */ /* 0x000ea80000300a00 */
[----:B------:R-:W-:Y:S04]  /*11a80*/  LDGSTS.E [R250+0x34008], desc[UR8][R52.64], !P4 ;  /* 0x3400800034fa7fae */ /* 0x000fe8000e121848 */
[----:B------:R-:W-:Y:S04]  /*11a90*/  STL.64 [R1+0x170], R46 ;  /* 0x0001702e01007387 */ /* 0x000fe80000100a00 */
[----:B------:R-:W-:Y:S04]  /*11aa0*/  LDGSTS.E [R250+0x38008], desc[UR8][R50.64], !P4 ;  /* 0x3800800032fa7fae */ /* 0x000fe8000e121848 */
[----:B------:R-:W-:Y:S04]  /*11ab0*/  STL.64 [R1+0x168], R44 ;  /* 0x0001682c01007387 */ /* 0x000fe80000100a00 */
[----:B------:R1:W-:Y:S04]  /*11ac0*/  LDGSTS.E [R250+0x3c008], desc[UR8][R48.64], !P4 ;  /* 0x3c00800030fa7fae */ /* 0x0003e8000e121848 */
[----:B------:R3:W-:Y:S04]  /*11ad0*/  STL.64 [R1+0x160], R42 ;  /* 0x0001602a01007387 */ /* 0x0007e80000100a00 */
[----:B------:R-:W-:Y:S04]  /*11ae0*/  LDGSTS.E [R250+0x3000c], desc[UR8][R46.64], !P3 ;  /* 0x3000c0002efa7fae */ /* 0x000fe8000d921848 */
[----:B------:R2:W-:Y:S01]  /*11af0*/  STL.64 [R1+0x158], R40 ;  /* 0x0001582801007387 */ /* 0x0005e20000100a00 */
[----:B-1----:R-:W1:Y:S03]  /*11b00*/  LDC R48, c[0x0][0x230] ;  /* 0x00008c00ff307b82 */ /* 0x002e660000000800 */
[----:B------:R-:W-:Y:S04]  /*11b10*/  LDGSTS.E [R250+0x3400c], desc[UR8][R44.64], !P3 ;  /* 0x3400c0002cfa7fae */ /* 0x000fe8000d921848 */
[----:B------:R-:W2:Y:S04]  /*11b20*/  LDL.LU.64 R70, [R1+0x3b0] ;  /* 0x0003b00001467983 */ /* 0x000ea80000300a00 */
[----:B------:R3:W-:Y:S04]  /*11b30*/  LDGSTS.E [R250+0x3800c], desc[UR8][R42.64], !P3 ;  /* 0x3800c0002afa7fae */ /* 0x0007e8000d921848 */
[----:B------:R-:W2:Y:S04]  /*11b40*/  LDL.LU.64 R246, [R1+0x3a8] ;  /* 0x0003a80001f67983 */ /* 0x000ea80000300a00 */
[----:B------:R2:W-:Y:S04]  /*11b50*/  LDGSTS.E [R250+0x3c00c], desc[UR8][R40.64], !P3 ;  /* 0x3c00c00028fa7fae */ /* 0x0005e8000d921848 */
[----:B------:R-:W2:Y:S01]  /*11b60*/  LDL.LU.64 R248, [R1+0x3a0] ;  /* 0x0003a00001f87983 */ /* 0x000ea20000300a00 */
[----:B---3--:R-:W-:-:S03]  /*11b70*/  IMAD.WIDE R2, R23, 0x4, R2 ;  /* 0x0000000417027825 */ /* 0x008fc600078e0202 */
[----:B------:R-:W3:Y:S01]  /*11b80*/  LDL.LU.64 R76, [R1+0x390] ;  /* 0x00039000014c7983 */ /* 0x000ee20000300a00 */
[----:B------:R-:W1:Y:S01]  /*11b90*/  LDC R42, c[0x0][0x230] ;  /* 0x00008c00ff2a7b82 */ /* 0x000e620000000800 */
[C---:B----4-:R-:W-:Y:S02]  /*11ba0*/  IMAD.WIDE R46, R23.reuse, 0x4, R78 ;  /* 0x00000004172e7825 */ /* 0x050fe400078e024e */
[----:B------:R4:W-:Y:S02]  /*11bb0*/  STL.64 [R1+0x7a8], R2 ;  /* 0x0007a80201007387 */ /* 0x0009e40000100a00 */
[C---:B--2---:R-:W-:Y:S02]  /*11bc0*/  IMAD.WIDE R44, R23.reuse, 0x4, R154 ;  /* 0x00000004172c7825 */ /* 0x044fe400078e029a */
[----:B------:R-:W-:Y:S02]  /*11bd0*/  STL.64 [R1+0x440], R46 ;  /* 0x0004402e01007387 */ /* 0x000fe40000100a00 */
[----:B------:R-:W-:-:S02]  /*11be0*/  IMAD.WIDE R40, R23, 0x4, R152 ;  /* 0x0000000417287825 */ /* 0x000fc400078e0298 */
[----:B------:R-:W-:Y:S04]  /*11bf0*/  STL.64 [R1+0x438], R44 ;  /* 0x0004382c01007387 */ /* 0x000fe80000100a00 */
[----:B------:R-:W2:Y:S04]  /*11c00*/  LDL.LU.64 R78, [R1+0x380] ;  /* 0x00038000014e7983 */ /* 0x000ea80000300a00 */
[----:B------:R1:W-:Y:S04]  /*11c10*/  STL.64 [R1+0x430], R40 ;  /* 0x0004302801007387 */ /* 0x0003e80000100a00 */
[----:B------:R-:W2:Y:S04]  /*11c20*/  LDL.LU.64 R154, [R1+0x378] ;  /* 0x00037800019a7983 */ /* 0x000ea80000300a00 */
[----:B------:R-:W-:Y:S04]  /*11c30*/  LDGSTS.E [R251+0x20000], desc[UR8][R2.64], !P0 ;  /* 0x2000000002fb7fae */ /* 0x000fe8000c121848 */
[----:B------:R-:W2:Y:S01]  /*11c40*/  LDL.LU.64 R152, [R1+0x370] ;  /* 0x0003700001987983 */ /* 0x000ea20000300a00 */
[----:B------:R-:W-:-:S03]  /*11c50*/  VIADD R4, R73, 0xffffffa3 ;  /* 0xffffffa349047836 */ /* 0x000fc60000000000 */
[----:B------:R-:W-:Y:S04]  /*11c60*/  LDGSTS.E [R251+0x24000], desc[UR8][R46.64], !P0 ;  /* 0x240000002efb7fae */ /* 0x000fe8000c121848 */
[----:B----4-:R-:W4:Y:S01]  /*11c70*/  LDL.LU.64 R2, [R1+0x360] ;  /* 0x0003600001027983 */ /* 0x010f220000300a00 */
[----:B------:R-:W-:Y:S01]  /*11c80*/  ISETP.GE.U32.AND P4, PT, R4, 0x7fffff64, PT ;  /* 0x7fffff640400780c */ /* 0x000fe20003f86070 */
[----:B------:R-:W-:Y:S02]  /*11c90*/  VIADD R4, R64, 0xffffffa2 ;  /* 0xffffffa240047836 */ /* 0x000fe40000000000 */
[----:B------:R-:W-:Y:S04]  /*11ca0*/  LDGSTS.E [R251+0x28000], desc[UR8][R44.64], !P0 ;  /* 0x280000002cfb7fae */ /* 0x000fe8000c121848 */
[----:B------:R1:W-:Y:S01]  /*11cb0*/  LDGSTS.E [R251+0x2c000], desc[UR8][R40.64], !P0 ;  /* 0x2c00000028fb7fae */ /* 0x0003e2000c121848 */
[----:B------:R-:W-:Y:S01]  /*11cc0*/  ISETP.GE.U32.AND P3, PT, R4, 0x7fffff63, PT ;  /* 0x7fffff630400780c */ /* 0x000fe20003f66070 */
[----:B------:R-:W-:-:S02]  /*11cd0*/  VIADD R4, R56, 0xffffffa1 ;  /* 0xffffffa138047836 */ /* 0x000fc40000000000 */
[C---:B------:R-:W-:Y:S01]  /*11ce0*/  IMAD.WIDE R52, R23.reuse, 0x4, R60 ;  /* 0x0000000417347825 */ /* 0x040fe200078e023c */
[----:B-1----:R-:W1:Y:S03]  /*11cf0*/  LDC R41, c[0x0][0x230] ;  /* 0x00008c00ff297b82 */ /* 0x002e660000000800 */
[C---:B------:R-:W-:Y:S01]  /*11d00*/  IMAD.WIDE R50, R23.reuse, 0x4, R62 ;  /* 0x0000000417327825 */ /* 0x040fe200078e023e */
[----:B------:R-:W-:Y:S01]  /*11d10*/  ISETP.GE.U32.AND P0, PT, R4, 0x7fffff62, PT ;  /* 0x7fffff620400780c */ /* 0x000fe20003f06070 */
[----:B------:R-:W-:Y:S02]  /*11d20*/  STL.64 [R1+0x798], R52 ;  /* 0x0007983401007387 */ /* 0x000fe40000100a00 */
[C---:B------:R-:W-:Y:S02]  /*11d30*/  IMAD.WIDE R46, R23.reuse, 0x4, R66 ;  /* 0x00000004172e7825 */ /* 0x040fe400078e0242 */
[----:B------:R-:W-:Y:S01]  /*11d40*/  LDGSTS.E [R251+0x20004], desc[UR8][R52.64], !P6 ;  /* 0x2000400034fb7fae */ /* 0x000fe2000f121848 */
[----:B------:R-:W4:Y:S01]  /*11d50*/  LDC R40, c[0x0][0x230] ;  /* 0x00008c00ff287b82 */ /* 0x000f220000000800 */
[----:B------:R-:W-:-:S02]  /*11d60*/  IMAD.WIDE R44, R23, 0x4, R68 ;  /* 0x00000004172c7825 */ /* 0x000fc400078e0244 */
[----:B------:R1:W-:Y:S02]  /*11d70*/  STL.64 [R1+0x420], R50 ;  /* 0x0004203201007387 */ /* 0x0003e40000100a00 */
[----:B------:R-:W-:Y:S02]  /*11d80*/  VIADD R4, R48, 0xffffffa0 ;  /* 0xffffffa030047836 */ /* 0x000fe40000000000 */
[----:B------:R1:W-:Y:S04]  /*11d90*/  LDGSTS.E [R251+0x24004], desc[UR8][R50.64], !P6 ;  /* 0x2400400032fb7fae */ /* 0x0003e8000f121848 */
[----:B------:R1:W-:Y:S04]  /*11da0*/  STL.64 [R1+0x788], R46 ;  /* 0x0007882e01007387 */ /* 0x0003e80000100a00 */
[----:B------:R1:W-:Y:S04]  /*11db0*/  LDGSTS.E [R251+0x28004], desc[UR8][R46.64], !P6 ;  /* 0x280040002efb7fae */ /* 0x0003e8000f121848 */
[----:B------:R3:W-:Y:S04]  /*11dc0*/  STL.64 [R1+0x410], R44 ;  /* 0x0004102c01007387 */ /* 0x0007e80000100a00 */
[----:B------:R3:W-:Y:S01]  /*11dd0*/  LDGSTS.E [R251+0x2c004], desc[UR8][R44.64], !P6 ;  /* 0x2c0040002cfb7fae */ /* 0x0007e2000f121848 */
[----:B-1----:R-:W-:Y:S01]  /*11de0*/  IMAD.WIDE R50, R23, 0x4, R70 ;  /* 0x0000000417327825 */ /* 0x002fe200078e0246 */
[----:B------:R-:W-:-:S02]  /*11df0*/  ISETP.GE.U32.AND P6, PT, R4, 0x7fffff61, PT ;  /* 0x7fffff610400780c */ /* 0x000fc40003fc6070 */
[----:B------:R-:W-:Y:S01]  /*11e00*/  IADD3 R4, R42, -0x79, RZ ;  /* 0xffffff872a047810 */ /* 0x000fe20007ffe0ff */
[C---:B------:R-:W-:Y:S01]  /*11e10*/  IMAD.WIDE R48, R23.reuse, 0x4, R246 ;  /* 0x0000000417307825 */ /* 0x040fe200078e02f6 */
[----:B------:R-:W-:Y:S01]  /*11e20*/  STL.64 [R1+0x408], R50 ;  /* 0x0004083201007387 */ /* 0x000fe20000100a00 */
[----:B------:R-:W1:Y:S03]  /*11e30*/  LDC R42, c[0x0][0x230] ;  /* 0x00008c00ff2a7b82 */ /* 0x000e660000000800 */
[----:B------:R-:W-:Y:S01]  /*11e40*/  LDGSTS.E [R251+0x20008], desc[UR8][R50.64], !P1 ;  /* 0x2000800032fb7fae */ /* 0x000fe2000c921848 */
[----:B------:R-:W-:-:S03]  /*11e50*/  IMAD.WIDE R46, R23, 0x4, R248 ;  /* 0x00000004172e7825 */ /* 0x000fc600078e02f8 */
[----:B------:R2:W-:Y:S04]  /*11e60*/  STL.64 [R1+0x400], R48 ;  /* 0x0004003001007387 */ /* 0x0005e80000100a00 */
[----:B------:R2:W-:Y:S04]  /*11e70*/  LDGSTS.E [R251+0x24008], desc[UR8][R48.64], !P1 ;  /* 0x2400800030fb7fae */ /* 0x0005e8000c921848 */
[----:B------:R2:W-:Y:S04]  /*11e80*/  STL.64 [R1+0x780], R46 ;  /* 0x0007802e01007387 */ /* 0x0005e80000100a00 */
[----:B------:R2:W-:Y:S01]  /*11e90*/  LDGSTS.E [R251+0x28008], desc[UR8][R46.64], !P1 ;  /* 0x280080002efb7fae */ /* 0x0005e2000c921848 */
[----:B------:R-:W-:-:S04]  /*11ea0*/  IMAD.WIDE R38, R23, 0x4, R38 ;  /* 0x0000000417267825 */ /* 0x000fc800078e0226 */
[----:B------:R-:W-:-:S04]  /*11eb0*/  IMAD.WIDE R36, R23, 0x4, R36 ;  /* 0x0000000417247825 */ /* 0x000fc800078e0224 */
[----:B------:R-:W-:-:S04]  /*11ec0*/  IMAD.WIDE R34, R23, 0x4, R34 ;  /* 0x0000000417227825 */ /* 0x000fc800078e0222 */
[----:B------:R-:W-:-:S04]  /*11ed0*/  IMAD.WIDE R30, R23, 0x4, R30 ;  /* 0x00000004171e7825 */ /* 0x000fc800078e021e */
[----:B------:R-:W-:-:S04]  /*11ee0*/  IMAD.WIDE R28, R23, 0x4, R28 ;  /* 0x00000004171c7825 */ /* 0x000fc800078e021c */
[----:B------:R-:W-:-:S04]  /*11ef0*/  IMAD.WIDE R26, R23, 0x4, R26 ;  /* 0x00000004171a7825 */ /* 0x000fc800078e021a */
[----:B---3--:R-:W-:-:S05]  /*11f00*/  IMAD.WIDE R44, R23, 0x4, R76 ;  /* 0x00000004172c7825 */ /* 0x008fca00078e024c */
[----:B------:R3:W-:Y:S04]  /*11f10*/  STL.64 [R1+0x3f0], R44 ;  /* 0x0003f02c01007387 */ /* 0x0007e80000100a00 */
[----:B------:R3:W-:Y:S01]  /*11f20*/  LDGSTS.E [R251+0x2c008], desc[UR8][R44.64], !P1 ;  /* 0x2c0080002cfb7fae */ /* 0x0007e2000c921848 */
[----:B------:R-:W-:Y:S01]  /*11f30*/  ISETP.GE.U32.AND P1, PT, R4, 0x7fffff48, PT ;  /* 0x7fffff480400780c */ /* 0x000fe20003f26070 */
[----:B------:R-:W-:Y:S02]  /*11f40*/  VIADD R4, R41, 0xffffff86 ;  /* 0xffffff8629047836 */ /* 0x000fe40000000000 */
[C---:B------:R-:W-:Y:S01]  /*11f50*/  IMAD.WIDE R20, R23.reuse, 0x4, R20 ;  /* 0x0000000417147825 */ /* 0x040fe200078e0214 */
[----:B------:R-:W1:Y:S03]  /*11f60*/  LDC R41, c[0x0][0x230] ;  /* 0x00008c00ff297b82 */ /* 0x000e660000000800 */
[----:B--2---:R-:W-:-:S05]  /*11f70*/  IMAD.WIDE R48, R23, 0x4, R78 ;  /* 0x0000000417307825 */ /* 0x004fca00078e024e */
[----:B------:R-:W-:Y:S01]  /*11f80*/  LDGSTS.E [R251+0x2000c], desc[UR8][R48.64], !P2 ;  /* 0x2000c00030fb7fae */ /* 0x000fe2000d121848 */
[----:B------:R-:W-:-:S04]  /*11f90*/  IMAD.WIDE R46, R23, 0x4, R154 ;  /* 0x00000004172e7825 */ /* 0x000fc800078e029a */
[C---:B---3--:R-:W-:Y:S01]  /*11fa0*/  IMAD.WIDE R44, R23.reuse, 0x4, R152 ;  /* 0x00000004172c7825 */ /* 0x048fe200078e0298 */
[----:B------:R-:W-:Y:S04]  /*11fb0*/  LDGSTS.E [R251+0x2400c], desc[UR8][R46.64], !P2 ;  /* 0x2400c0002efb7fae */ /* 0x000fe8000d121848 */
[----:B------:R-:W-:Y:S01]  /*11fc0*/  LDGSTS.E [R251+0x2800c], desc[UR8][R44.64], !P2 ;  /* 0x2800c0002cfb7fae */ /* 0x000fe2000d121848 */
[----:B----4-:R-:W-:-:S03]  /*11fd0*/  IMAD.WIDE R2, R23, 0x4, R2 ;  /* 0x0000000417027825 */ /* 0x010fc600078e0202 */
[----:B------:R-:W-:Y:S04]  /*11fe0*/  STL.64 [R1+0x778], R48 ;  /* 0x0007783001007387 */ /* 0x000fe80000100a00 */
[----:B------:R2:W-:Y:S01]  /*11ff0*/  LDGSTS.E [R251+0x2c00c], desc[UR8][R2.64], !P2 ;  /* 0x2c00c00002fb7fae */ /* 0x0005e2000d121848 */
[----:B------:R-:W-:-:S03]  /*12000*/  ISETP.GE.U32.AND P2, PT, R4, 0x7fffff47, PT ;  /* 0x7fffff470400780c */ /* 0x000fc60003f46070 */
[----:B------:R-:W-:Y:S04]  /*12010*/  STL.64 [R1+0x3e0], R46 ;  /* 0x0003e02e01007387 */ /* 0x000fe80000100a00 */
[----:B------:R-:W-:Y:S04]  /*12020*/  STL.64 [R1+0x3d8], R44 ;  /* 0x0003d82c01007387 */ /* 0x000fe80000100a00 */
[----:B------:R2:W-:Y:S04]  /*12030*/  STL.64 [R1+0x3d0], R2 ;  /* 0x0003d00201007387 */ /* 0x0005e80000100a00 */
[----:B------:R-:W-:Y:S04]  /*12040*/  STL.64 [R1+0x150], R38 ;  /* 0x0001502601007387 */ /* 0x000fe80000100a00 */
[----:B------:R-:W-:Y:S01]  /*12050*/  LDGSTS.E [R251+0x30000], desc[UR8][R38.64], !P1 ;  /* 0x3000000026fb7fae */ /* 0x000fe2000c921848 */
[----:B--2---:R-:W-:-:S03]  /*12060*/  IMAD.WIDE R2, R23, 0x4, R32 ;  /* 0x0000000417027825 */ /* 0x004fc600078e0220 */
[----:B------:R-:W-:Y:S01]  /*12070*/  STL.64 [R1+0x148], R36 ;  /* 0x0001482401007387 */ /* 0x000fe20000100a00 */
[----:B------:R-:W2:Y:S03]  /*12080*/  LDC R32, c[0x0][0x230] ;  /* 0x00008c00ff207b82 */ /* 0x000ea60000000800 */
[----:B------:R-:W-:Y:S04]  /*12090*/  LDGSTS.E [R251+0x34000], desc[UR8][R36.64], !P1 ;  /* 0x3400000024fb7fae */ /* 0x000fe8000c921848 */
[----:B------:R-:W-:Y:S01]  /*120a0*/  STL.64 [R1+0x140], R34 ;  /* 0x0001402201007387 */ /* 0x000fe20000100a00 */
[----:B------:R-:W-:Y:S01]  /*120b0*/  VIADD R4, R40, 0xffffff85 ;  /* 0xffffff8528047836 */ /* 0x000fe20000000000 */
[----:B------:R-:W3:Y:S02]  /*120c0*/  LDC R33, c[0x0][0x230] ;  /* 0x00008c00ff217b82 */ /* 0x000ee40000000800 */
[----:B------:R-:W-:Y:S04]  /*120d0*/  LDGSTS.E [R251+0x38000], desc[UR8][R34.64], !P1 ;  /* 0x3800000022fb7fae */ /* 0x000fe8000c921848 */
[----:B------:R4:W-:Y:S04]  /*120e0*/  STL.64 [R1+0x138], R2 ;  /* 0x0001380201007387 */ /* 0x0009e80000100a00 */
[----:B------:R4:W-:Y:S04]  /*120f0*/  LDGSTS.E [R251+0x3c000], desc[UR8][R2.64], !P1 ;  /* 0x3c00000002fb7fae */ /* 0x0009e8000c921848 */
[----:B------:R-:W-:Y:S04]  /*12100*/  STL.64 [R1+0x130], R30 ;  /* 0x0001301e01007387 */ /* 0x000fe80000100a00 */
[----:B------:R-:W-:Y:S01]  /*12110*/  STL.64 [R1+0x120], R28 ;  /* 0x0001201c01007387 */ /* 0x000fe20000100a00 */
[----:B----4-:R-:W-:-:S03]  /*12120*/  IMAD.WIDE R2, R23, 0x4, R24 ;  /* 0x0000000417027825 */ /* 0x010fc600078e0218 */
[----:B------:R-:W-:Y:S01]  /*12130*/  LDGSTS.E [R251+0x30004], desc[UR8][R30.64], !P2 ;  /* 0x300040001efb7fae */ /* 0x000fe2000d121848 */
[----:B------:R-:W-:Y:S01]  /*12140*/  ISETP.GE.U32.AND P1, PT, R4, 0x7fffff46, PT ;  /* 0x7fffff460400780c */ /* 0x000fe20003f26070 */
[----:B------:R-:W4:Y:S02]  /*12150*/  LDC R24, c[0x0][0x230] ;  /* 0x00008c00ff187b82 */ /* 0x000f240000000800 */
[----:B------:R-:W-:Y:S04]  /*12160*/  STL.64 [R1+0x110], R26 ;  /* 0x0001101a01007387 */ /* 0x000fe80000100a00 */
[----:B------:R-:W-:Y:S04]  /*12170*/  LDGSTS.E [R251+0x34004], desc[UR8][R28.64], !P2 ;  /* 0x340040001cfb7fae */ /* 0x000fe8000d121848 */
[----:B------:R2:W-:Y:S04]  /*12180*/  STL.64 [R1+0x100], R2 ;  /* 0x0001000201007387 */ /* 0x0005e80000100a00 */
[----:B------:R-:W-:Y:S04]  /*12190*/  LDGSTS.E [R251+0x38004], desc[UR8][R26.64], !P2 ;  /* 0x380040001afb7fae */ /* 0x000fe8000d121848 */
[----:B------:R3:W-:Y:S04]  /*121a0*/  LDGSTS.E [R251+0x3c004], desc[UR8][R2.64], !P2 ;  /* 0x3c00400002fb7fae */ /* 0x0007e8000d121848 */
[----:B------:R-:W4:Y:S01]  /*121b0*/  LDL.LU.64 R78, [R1+0x350] ;  /* 0x00035000014e7983 */ /* 0x000f220000300a00 */
[----:B-1----:R-:W-:-:S02]  /*121c0*/  VIADD R4, R42, 0xffffff84 ;  /* 0xffffff842a047836 */ /* 0x002fc40000000000 */
[C---:B------:R-:W-:Y:S01]  /*121d0*/  IMAD.WIDE R18, R23.reuse, 0x4, R18 ;  /* 0x0000000417127825 */ /* 0x040fe200078e0212 */
[----:B------:R-:W-:Y:S04]  /*121e0*/  LDGSTS.E [R251+0x30008], desc[UR8][R20.64], !P1 ;  /* 0x3000800014fb7fae */ /* 0x000fe8000c921848 */
[----:B--2---:R-:W3:Y:S04]  /*121f0*/  LDL.LU.64 R2, [R1+0x348] ;  /* 0x0003480001027983 */ /* 0x004ee80000300a00 */
[----:B------:R-:W2:Y:S04]  /*12200*/  LDL.LU.64 R154, [R1+0x340] ;  /* 0x00034000019a7983 */ /* 0x000ea80000300a00 */
[----:B------:R-:W2:Y:S01]  /*12210*/  LDL.LU.64 R152, [R1+0x330] ;  /* 0x0003300001987983 */ /* 0x000ea20000300a00 */
[----:B------:R-:W-:Y:S01]  /*12220*/  IMAD.WIDE R16, R23, 0x4, R16 ;  /* 0x0000000417107825 */ /* 0x000fe200078e0210 */
[----:B------:R-:W-:-:S03]  /*12230*/  ISETP.GE.U32.AND P2, PT, R4, 0x7fffff45, PT ;  /* 0x7fffff450400780c */ /* 0x000fc60003f46070 */
[C---:B------:R-:W-:Y:S01]  /*12240*/  IMAD.WIDE R14, R23.reuse, 0x4, R14 ;  /* 0x00000004170e7825 */ /* 0x040fe200078e020e */
[----:B------:R-:W-:Y:S04]  /*12250*/  STL.64 [R1+0xf0], R20 ;  /* 0x0000f01401007387 */ /* 0x000fe80000100a00 */
[----:B------:R-:W-:Y:S01]  /*12260*/  STL.64 [R1+0xe0], R18 ;  /* 0x0000e01201007387 */ /* 0x000fe20000100a00 */
[----:B------:R-:W-:-:S03]  /*12270*/  IMAD.WIDE R12, R23, 0x4, R12 ;  /* 0x00000004170c7825 */ /* 0x000fc600078e020c */
[----:B------:R-:W-:Y:S01]  /*12280*/  STL.64 [R1+0xd0], R16 ;  /* 0x0000d01001007387 */ /* 0x000fe20000100a00 */
[----:B------:R-:W-:-:S03]  /*12290*/  IMAD.WIDE R10, R23, 0x4, R10 ;  /* 0x00000004170a7825 */ /* 0x000fc600078e020a */
[----:B------:R-:W-:Y:S01]  /*122a0*/  STL.64 [R1+0xc0], R14 ;  /* 0x0000c00e01007387 */ /* 0x000fe20000100a00 */
[----:B------:R-:W-:-:S03]  /*122b0*/  IMAD.WIDE R8, R23, 0x4, R8 ;  /* 0x0000000417087825 */ /* 0x000fc600078e0208 */
[----:B------:R-:W2:Y:S01]  /*122c0*/  LDL.LU.64 R60, [R1+0x320] ;  /* 0x00032000013c7983 */ /* 0x000ea20000300a00 */
[----:B------:R-:W-:-:S03]  /*122d0*/  IMAD.WIDE R6, R23, 0x4, R6 ;  /* 0x0000000417067825 */ /* 0x000fc600078e0206 */
[----:B------:R-:W2:Y:S04]  /*122e0*/  LDL.LU.64 R62, [R1+0x318] ;  /* 0x00031800013e7983 */ /* 0x000ea80000300a00 */
[----:B------:R-:W2:Y:S04]  /*122f0*/  LDL.LU.64 R66, [R1+0x310] ;  /* 0x0003100001427983 */ /* 0x000ea80000300a00 */
[----:B------:R-:W2:Y:S04]  /*12300*/  LDL.LU.64 R68, [R1+0x300] ;  /* 0x0003000001447983 */ /* 0x000ea80000300a00 */
[----:B------:R-:W-:Y:S04]  /*12310*/  LDGSTS.E [R251+0x34008], desc[UR8][R18.64], !P1 ;  /* 0x3400800012fb7fae */ /* 0x000fe8000c921848 */
[----:B------:R-:W-:Y:S04]  /*12320*/  STL.64 [R1+0xb0], R12 ;  /* 0x0000b00c01007387 */ /* 0x000fe80000100a00 */
[----:B------:R-:W-:Y:S04]  /*12330*/  LDGSTS.E [R251+0x38008], desc[UR8][R16.64], !P1 ;  /* 0x3800800010fb7fae */ /* 0x000fe8000c921848 */
[----:B------:R-:W-:Y:S04]  /*12340*/  STL.64 [R1+0xa0], R10 ;  /* 0x0000a00a01007387 */ /* 0x000fe80000100a00 */
[----:B------:R-:W-:Y:S04]  /*12350*/  LDGSTS.E [R251+0x3c008], desc[UR8][R14.64], !P1 ;  /* 0x3c0080000efb7fae */ /* 0x000fe8000c921848 */
[----:B------:R-:W-:Y:S04]  /*12360*/  STL.64 [R1+0x90], R8 ;  /* 0x0000900801007387 */ /* 0x000fe80000100a00 */
[----:B------:R-:W-:Y:S04]  /*12370*/  LDGSTS.E [R251+0x3000c], desc[UR8][R12.64], !P2 ;  /* 0x3000c0000cfb7fae */ /* 0x000fe8000d121848 */
[----:B------:R1:W-:Y:S04]  /*12380*/  STL.64 [R1+0x80], R6 ;  /* 0x0000800601007387 */ /* 0x0003e80000100a00 */
[----:B------:R-:W2:Y:S04]  /*12390*/  LDL.LU.64 R70, [R1+0x2f0] ;  /* 0x0002f00001467983 */ /* 0x000ea80000300a00 */
[----:B------:R-:W2:Y:S04]  /*123a0*/  LDL.LU.64 R246, [R1+0x2e8] ;  /* 0x0002e80001f67983 */ /* 0x000ea80000300a00 */
[----:B------:R-:W-:Y:S04]  /*123b0*/  LDGSTS.E [R251+0x3400c], desc[UR8][R10.64], !P2 ;  /* 0x3400c0000afb7fae */ /* 0x000fe8000d121848 */
[----:B------:R-:W2:Y:S04]  /*123c0*/  LDL.LU.64 R248, [R1+0x2e0] ;  /* 0x0002e00001f87983 */ /* 0x000ea80000300a00 */
[----:B------:R-:W-:Y:S04]  /*123d0*/  LDGSTS.E [R251+0x3800c], desc[UR8][R8.64], !P2 ;  /* 0x3800c00008fb7fae */ /* 0x000fe8000d121848 */
[----:B------:R-:W-:Y:S04]  /*123e0*/  STL.64 [R1+0x1ca0], R250 ;  /* 0x001ca0fa01007387 */ /* 0x000fe80000100a00 */
[----:B------:R1:W-:Y:S04]  /*123f0*/  LDGSTS.E [R251+0x3c00c], desc[UR8][R6.64], !P2 ;  /* 0x3c00c00006fb7fae */ /* 0x0003e8000d121848 */
[----:B------:R-:W2:Y:S01]  /*12400*/  LDL.LU.64 R76, [R1+0x2d0] ;  /* 0x0002d000014c7983 */ /* 0x000ea20000300a00 */
[C---:B---3--:R-:W-:Y:S01]  /*12410*/  IMAD.WIDE R2, R23.reuse, 0x4, R2 ;  /* 0x0000000417027825 */ /* 0x048fe200078e0202 */
[----:B-1----:R-:W1:Y:S03]  /*12420*/  LDC R7, c[0x0][0x230] ;  /* 0x00008c00ff077b82 */ /* 0x002e660000000800 */
[----:B----4-:R-:W-:-:S05]  /*12430*/  IMAD.WIDE R12, R23, 0x4, R78 ;  /* 0x00000004170c7825 */ /* 0x010fca00078e024e */
[----:B------:R-:W-:Y:S04]  /*12440*/  STL.64 [R1+0x768], R12 ;  /* 0x0007680c01007387 */ /* 0x000fe80000100a00 */
[----:B------:R-:W-:Y:S04]  /*12450*/  LDGSTS.E [R157+0x20000], desc[UR8][R12.64], !P4 ;  /* 0x200000000c9d7fae */ /* 0x000fe8000e121848 */
[----:B------:R3:W-:Y:S04]  /*12460*/  STL.64 [R1+0x3c0], R2 ;  /* 0x0003c00201007387 */ /* 0x0007e80000100a00 */
[----:B------:R3:W-:Y:S02]  /*12470*/  LDGSTS.E [R157+0x24000], desc[UR8][R2.64], !P4 ;  /* 0x24000000029d7fae */ /* 0x0007e4000e121848 */
[----:B---3--:R-:W3:Y:S01]  /*12480*/  S2R R3, SR_TID.X ;  /* 0x0000000000037919 */ /* 0x008ee20000002100 */
[----:B--2---:R-:W-:-:S04]  /*12490*/  IMAD.WIDE R10, R23, 0x4, R154 ;  /* 0x00000004170a7825 */ /* 0x004fc800078e029a */
[C---:B------:R-:W-:Y:S01]  /*124a0*/  IMAD.WIDE R8, R23.reuse, 0x4, R152 ;  /* 0x0000000417087825 */ /* 0x040fe200078e0298 */
[----:B------:R2:W-:Y:S04]  /*124b0*/  STL.64 [R1+0x758], R10 ;  /* 0x0007580a01007387 */ /* 0x0005e80000100a00 */
[----:B------:R4:W-:Y:S04]  /*124c0*/  STL.64 [R1+0x3b0], R8 ;  /* 0x0003b00801007387 */ /* 0x0009e80000100a00 */
[----:B------:R-:W4:Y:S04]  /*124d0*/  LDL.LU.64 R78, [R1+0x60] ;  /* 0x00006000014e7983 */ /* 0x000f280000300a00 */
[----:B------:R-:W4:Y:S04]  /*124e0*/  LDL.LU.64 R154, [R1+0x58] ;  /* 0x00005800019a7983 */ /* 0x000f280000300a00 */
[----:B------:R-:W4:Y:S01]  /*124f0*/  LDL.LU.64 R152, [R1+0x50] ;  /* 0x0000500001987983 */ /* 0x000f220000300a00 */
[----:B------:R-:W-:-:S03]  /*12500*/  IMAD.WIDE R14, R23, 0x4, R60 ;  /* 0x00000004170e7825 */ /* 0x000fc600078e023c */
[----:B------:R2:W-:Y:S01]  /*12510*/  LDGSTS.E [R157+0x28000], desc[UR8][R10.64], !P4 ;  /* 0x280000000a9d7fae */ /* 0x0005e2000e121848 */
[----:B------:R-:W-:-:S03]  /*12520*/  IMAD.WIDE R12, R23, 0x4, R62 ;  /* 0x00000004170c7825 */ /* 0x000fc600078e023e */
[----:B------:R4:W-:Y:S01]  /*12530*/  LDGSTS.E [R157+0x2c000], desc[UR8][R8.64], !P4 ;  /* 0x2c000000089d7fae */ /* 0x0009e2000e121848 */
[----:B---3--:R-:W-:-:S03]  /*12540*/  LOP3.LUT R22, R3, 0x3f, RZ, 0xc0, !PT ;  /* 0x0000003f03167812 */ /* 0x008fc600078ec0ff */
[----:B------:R-:W3:Y:S01]  /*12550*/  LDL.LU.64 R2, [R1+0x48] ;  /* 0x0000480001027983 */ /* 0x000ee20000300a00 */
[----:B--2---:R-:W-:-:S03]  /*12560*/  IMAD.WIDE R10, R23, 0x4, R66 ;  /* 0x00000004170a7825 */ /* 0x004fc600078e0242 */
[----:B------:R2:W-:Y:S01]  /*12570*/  STL.64 [R1+0x750], R14 ;  /* 0x0007500e01007387 */ /* 0x0005e20000100a00 */
[----:B----4-:R-:W-:-:S03]  /*12580*/  IMAD.WIDE R8, R23, 0x4, R68 ;  /* 0x0000000417087825 */ /* 0x010fc600078e0244 */
[----:B------:R2:W-:Y:S01]  /*12590*/  LDGSTS.E [R157+0x20004], desc[UR8][R14.64], !P3 ;  /* 0x200040000e9d7fae */ /* 0x0005e2000d921848 */
[----:B------:R-:W-:-:S03]  /*125a0*/  IMAD.WIDE R16, R23, 0x4, R70 ;  /* 0x0000000417107825 */ /* 0x000fc600078e0246 */
[----:B------:R4:W-:Y:S01]  /*125b0*/  STL.64 [R1+0x748], R12 ;  /* 0x0007480c01007387 */ /* 0x0009e20000100a00 */
[----:B------:R-:W-:-:S03]  /*125c0*/  VIADD R4, R41, 0xffffff83 ;  /* 0xffffff8329047836 */ /* 0x000fc60000000000 */
[----:B------:R4:W-:Y:S01]  /*125d0*/  LDGSTS.E [R157+0x24004], desc[UR8][R12.64], !P3 ;  /* 0x240040000c9d7fae */ /* 0x0009e2000d921848 */
[----:B--2---:R-:W-:-:S03]  /*125e0*/  IMAD.WIDE R14, R23, 0x4, R246 ;  /* 0x00000004170e7825 */ /* 0x004fc600078e02f6 */
[----:B------:R2:W-:Y:S04]  /*125f0*/  STL.64 [R1+0x740], R10 ;  /* 0x0007400a01007387 */ /* 0x0005e80000100a00 */
[----:B------:R2:W-:Y:S01]  /*12600*/  LDGSTS.E [R157+0x28004], desc[UR8][R10.64], !P3 ;  /* 0x280040000a9d7fae */ /* 0x0005e2000d921848 */
[----:B----4-:R-:W-:-:S03]  /*12610*/  IMAD.WIDE R12, R23, 0x4, R248 ;  /* 0x00000004170c7825 */ /* 0x010fc600078e02f8 */
[----:B------:R4:W-:Y:S01]  /*12620*/  STL.64 [R1+0x678], R8 ;  /* 0x0006780801007387 */ /* 0x0009e20000100a00 */
[----:B------:R-:W-:-:S03]  /*12630*/  ISETP.GE.U32.AND P1, PT, R4, 0x7fffff44, PT ;  /* 0x7fffff440400780c */ /* 0x000fc60003f26070 */
[----:B------:R4:W-:Y:S01]  /*12640*/  LDGSTS.E [R157+0x2c004], desc[UR8][R8.64], !P3 ;  /* 0x2c004000089d7fae */ /* 0x0009e2000d921848 */
[----:B--2---:R-:W-:-:S03]  /*12650*/  IMAD.WIDE R10, R23, 0x4, R76 ;  /* 0x00000004170a7825 */ /* 0x004fc600078e024c */
[----:B------:R-:W-:Y:S04]  /*12660*/  STL.64 [R1+0x738], R16 ;  /* 0x0007381001007387 */ /* 0x000fe80000100a00 */
[----:B------:R-:W-:Y:S01]  /*12670*/  LDGSTS.E [R157+0x20008], desc[UR8][R16.64], !P0 ;  /* 0x20008000109d7fae */ /* 0x000fe2000c121848 */
[----:B---3--:R-:W-:-:S03]  /*12680*/  IMAD.WIDE R2, R23, 0x4, R2 ;  /* 0x0000000417027825 */ /* 0x008fc600078e0202 */
[----:B------:R2:W-:Y:S01]  /*12690*/  STL.64 [R1+0x668], R14 ;  /* 0x0006680e01007387 */ /* 0x0005e20000100a00 */
[----:B----4-:R-:W3:Y:S03]  /*126a0*/  LDC R8, c[0x0][0x230] ;  /* 0x00008c00ff087b82 */ /* 0x010ee60000000800 */
[----:B------:R2:W-:Y:S04]  /*126b0*/  LDGSTS.E [R157+0x24008], desc[UR8][R14.64], !P0 ;  /* 0x240080000e9d7fae */ /* 0x0005e8000c121848 */
[----:B------:R4:W-:Y:S04]  /*126c0*/  STL.64 [R1+0x660], R12 ;  /* 0x0006600c01007387 */ /* 0x0009e80000100a00 */
[----:B------:R4:W-:Y:S01]  /*126d0*/  LDGSTS.E [R157+0x28008], desc[UR8][R12.64], !P0 ;  /* 0x280080000c9d7fae */ /* 0x0009e2000c121848 */
[----:B--2---:R-:W-:-:S03]  /*126e0*/  IMAD.WIDE R14, R23, 0x4, R78 ;  /* 0x00000004170e7825 */ /* 0x004fc600078e024e */
[----:B------:R2:W-:Y:S04]  /*126f0*/  STL.64 [R1+0x658], R10 ;  /* 0x0006580a01007387 */ /* 0x0005e80000100a00 */
[----:B------:R2:W-:Y:S01]  /*12700*/  LDGSTS.E [R157+0x2c008], desc[UR8][R10.64], !P0 ;  /* 0x2c0080000a9d7fae */ /* 0x0005e2000c121848 */
[----:B----4-:R-:W-:-:S03]  /*12710*/  IMAD.WIDE R12, R23, 0x4, R154 ;  /* 0x00000004170c7825 */ /* 0x010fc600078e029a */
        /* <DEDUP_REMOVED lines=12> */
[----:B------:R-:W-:Y:S04]  /*127e0*/  STL.64 [R1+0x70], R14 ;  /* 0x0000700e01007387 */ /* 0x000fe80000100a00 */
[----:B------:R-:W-:Y:S01]  /*127f0*/  STL.64 [R1+0x60], R12 ;  /* 0x0000600c01007387 */ /* 0x000fe20000100a00 */
[----:B--2---:R-:W-:-:S03]  /*12800*/  IMAD.WIDE R2, R23, 0x4, R230 ;  /* 0x0000000417027825 */ /* 0x004fc600078e02e6 */
[----:B------:R-:W-:Y:S04]  /*12810*/  LDGSTS.E [R157+0x30000], desc[UR8][R14.64], !P1 ;  /* 0x300000000e9d7fae */ /* 0x000fe8000c921848 */
[----:B------:R-:W-:Y:S04]  /*12820*/  STL.64 [R1+0x50], R10 ;  /* 0x0000500a01007387 */ /* 0x000fe80000100a00 */
[----:B------:R2:W-:Y:S04]  /*12830*/  LDGSTS.E [R157+0x34000], desc[UR8][R12.64], !P1 ;  /* 0x340000000c9d7fae */ /* 0x0005e8000c921848 */
[----:B------:R4:W-:Y:S04]  /*12840*/  STL.64 [R1+0x40], R2 ;  /* 0x0000400201007387 */ /* 0x0009e80000100a00 */
[----:B------:R3:W-:Y:S04]  /*12850*/  LDGSTS.E [R157+0x38000], desc[UR8][R10.64], !P1 ;  /* 0x380000000a9d7fae */ /* 0x0007e8000c921848 */
[----:B------:R-:W3:Y:S04]  /*12860*/  LDL.LU.64 R152, [R1+0x848] ;  /* 0x0008480001987983 */ /* 0x000ee80000300a00 */
[----:B------:R-:W-:Y:S04]  /*12870*/  LDGSTS.E [R157+0x3c000], desc[UR8][R2.64], !P1 ;  /* 0x3c000000029d7fae */ /* 0x000fe8000c921848 */
[----:B----4-:R-:W4:Y:S01]  /*12880*/  LDL.LU.64 R2, [R1+0x850] ;  /* 0x0008500001027983 */ /* 0x010f220000300a00 */
[----:B------:R-:W-:-:S02]  /*12890*/  VIADD R4, R32, 0xffffff82 ;  /* 0xffffff8220047836 */ /* 0x000fc40000000000 */
[----:B------:R-:W-:-:S03]  /*128a0*/  VIADD R6, R24, 0xffffff80 ;  /* 0xffffff8018067836 */ /* 0x000fc60000000000 */
[----:B------:R-:W-:Y:S01]  /*128b0*/  ISETP.GE.U32.AND P2, PT, R4, 0x7fffff43, PT ;  /* 0x7fffff430400780c */ /* 0x000fe20003f46070 */
[----:B------:R-:W-:Y:S01]  /*128c0*/  VIADD R4, R33, 0xffffff81 ;  /* 0xffffff8121047836 */ /* 0x000fe20000000000 */
[----:B------:R-:W-:-:S04]  /*128d0*/  ISETP.GE.AND P4, PT, R22, R6, PT ;  /* 0x000000061600720c */ /* 0x000fc80003f86270 */
[----:B------:R-:W-:Y:S02]  /*128e0*/  ISETP.GE.U32.AND P3, PT, R4, 0x7fffff42, PT ;  /* 0x7fffff420400780c */ /* 0x000fe40003f66070 */
[----:B------:R-:W-:Y:S02]  /*128f0*/  SEL R4, RZ, 0x4, P4 ;  /* 0x00000004ff047807 */ /* 0x000fe40002000000 */
[----:B------:R-:W-:-:S04]  /*12900*/  PLOP3.LUT P4, PT, PT, PT, UP1, 0x80, 0x0 ;  /* 0x000000000000781c */ /* 0x000fc80003f8f018 */
[----:B------:R-:W-:Y:S02]  /*12910*/  SEL R4, R4, RZ, P4 ;  /* 0x000000ff04047207 */ /* 0x000fe40002000000 */
[----:B------:R-:W-:Y:S02]  /*12920*/  ISETP.GE.U32.AND P4, PT, R6, 0x7fffff41, PT ;  /* 0x7fffff410600780c */ /* 0x000fe40003f86070 */
[----:B------:R-:W3:Y:S01]  /*12930*/  LDC R6, c[0x0][0x230] ;  /* 0x00008c00ff067b82 */ /* 0x000ee20000000800 */
[----:B------:R-:W-:Y:S01]  /*12940*/  ISETP.NE.U32.AND P0, PT, R4, RZ, PT ;  /* 0x000000ff0400720c */ /* 0x000fe20003f05070 */
[----:B-1----:R-:W-:Y:S02]  /*12950*/  VIADD R4, R7, 0xffffff7f ;  /* 0xffffff7f07047836 */ /* 0x002fe40000000000 */
[----:B--2---:R-:W-:-:S04]  /*12960*/  IMAD.WIDE R12, R23, 0x4, R220 ;  /* 0x00000004170c7825 */ /* 0x004fc800078e02dc */
[----:B------:R-:W1:Y:S01]  /*12970*/  LDC R7, c[0x0][0x230] ;  /* 0x00008c00ff077b82 */ /* 0x000e620000000800 */
[C---:B---3--:R-:W-:Y:S01]  /*12980*/  IMAD.WIDE R10, R23.reuse, 0x4, R232 ;  /* 0x00000004170a7825 */ /* 0x048fe200078e02e8 */
[----:B------:R-:W-:Y:S03]  /*12990*/  STL.64 [R1+0x30], R12 ;  /* 0x0000300c01007387 */ /* 0x000fe60000100a00 */
[C---:B------:R-:W-:Y:S01]  /*129a0*/  IMAD.WIDE R154, R23.reuse, 0x4, R234 ;  /* 0x00000004179a7825 */ /* 0x040fe200078e02ea */
[----:B------:R-:W-:Y:S03]  /*129b0*/  LDGSTS.E [R157+0x30004], desc[UR8][R12.64], !P2 ;  /* 0x300040000c9d7fae */ /* 0x000fe6000d121848 */
[C---:B------:R-:W-:Y:S01]  /*129c0*/  IMAD.WIDE R234, R23.reuse, 0x4, R236 ;  /* 0x0000000417ea7825 */ /* 0x040fe200078e02ec */
[----:B------:R-:W-:Y:S03]  /*129d0*/  STL.64 [R1+0x20], R10 ;  /* 0x0000200a01007387 */ /* 0x000fe60000100a00 */
[C---:B------:R-:W-:Y:S01]  /*129e0*/  IMAD.WIDE R230, R23.reuse, 0x4, R222 ;  /* 0x0000000417e67825 */ /* 0x040fe200078e02de */
[----:B------:R-:W-:Y:S03]  /*129f0*/  LDGSTS.E [R157+0x34004], desc[UR8][R10.64], !P2 ;  /* 0x340040000a9d7fae */ /* 0x000fe6000d121848 */
[C---:B------:R-:W-:Y:S01]  /*12a00*/  IMAD.WIDE R238, R23.reuse, 0x4, R238 ;  /* 0x0000000417ee7825 */ /* 0x040fe200078e02ee */
[----:B------:R-:W-:Y:S03]  /*12a10*/  LDGSTS.E [R157+0x38004], desc[UR8][R154.64], !P2 ;  /* 0x380040009a9d7fae */ /* 0x000fe6000d121848 */
[C---:B------:R-:W-:Y:S01]  /*12a20*/  IMAD.WIDE R226, R23.reuse, 0x4, R240 ;  /* 0x0000000417e27825 */ /* 0x040fe200078e02f0 */
[----:B------:R-:W-:Y:S03]  /*12a30*/  STL.64 [R1+0x1c50], R154 ;  /* 0x001c509a01007387 */ /* 0x000fe60000100a00 */
[----:B------:R-:W-:Y:S01]  /*12a40*/  IMAD.WIDE R242, R23, 0x4, R242 ;  /* 0x0000000417f27825 */ /* 0x000fe200078e02f2 */
[----:B------:R-:W-:Y:S01]  /*12a50*/  LDGSTS.E [R157+0x3c004], desc[UR8][R234.64], !P2 ;  /* 0x3c004000ea9d7fae */ /* 0x000fe2000d121848 */
[----:B------:R-:W-:-:S03]  /*12a60*/  ISETP.GE.U32.AND P6, PT, R4, 0x7fffff40, PT ;  /* 0x7fffff400400780c */ /* 0x000fc60003fc6070 */
[----:B------:R-:W-:Y:S01]  /*12a70*/  STL.64 [R1+0x1c58], R234 ;  /* 0x001c58ea01007387 */ /* 0x000fe20000100a00 */
[----:B------:R-:W-:Y:S01]  /*12a80*/  IADD3 R4, R8, -0x82, RZ ;  /* 0xffffff7e08047810 */ /* 0x000fe20007ffe0ff */
[----:B------:R-:W-:Y:S01]  /*12a90*/  IMAD.SHL.U32 R22, R5, 0x40, RZ ;  /* 0x0000004005167824 */ /* 0x000fe200078e00ff */
[----:B------:R-:W2:Y:S01]  /*12aa0*/  LDC R8, c[0x0][0x230] ;  /* 0x00008c00ff087b82 */ /* 0x000ea20000000800 */
[----:B------:R-:W-:Y:S04]  /*12ab0*/  LDGSTS.E [R157+0x30008], desc[UR8][R230.64], !P3 ;  /* 0x30008000e69d7fae */ /* 0x000fe8000d921848 */
[----:B------:R-:W-:Y:S04]  /*12ac0*/  STL.64 [R1+0x1c60], R230 ;  /* 0x001c60e601007387 */ /* 0x000fe80000100a00 */
[----:B------:R-:W-:Y:S04]  /*12ad0*/  LDGSTS.E [R157+0x34008], desc[UR8][R238.64], !P3 ;  /* 0x34008000ee9d7fae */ /* 0x000fe8000d921848 */
[----:B------:R-:W-:Y:S04]  /*12ae0*/  STL.64 [R1+0x1c68], R238 ;  /* 0x001c68ee01007387 */ /* 0x000fe80000100a00 */
[----:B------:R-:W-:Y:S04]  /*12af0*/  LDGSTS.E [R157+0x38008], desc[UR8][R226.64], !P3 ;  /* 0x38008000e29d7fae */ /* 0x000fe8000d921848 */
[----:B------:R-:W-:Y:S04]  /*12b00*/  STL.64 [R1+0x1c70], R226 ;  /* 0x001c70e201007387 */ /* 0x000fe80000100a00 */
[----:B------:R3:W-:Y:S04]  /*12b10*/  LDGSTS.E [R157+0x3c008], desc[UR8][R242.64], !P3 ;  /* 0x3c008000f29d7fae */ /* 0x0007e8000d921848 */
[----:B------:R3:W-:Y:S01]  /*12b20*/  STL.64 [R1+0x1c78], R242 ;  /* 0x001c78f201007387 */ /* 0x0007e20000100a00 */
[----:B------:R-:W-:Y:S01]  /*12b30*/  ISETP.GE.U32.AND P1, PT, R4, 0x7fffff3f, PT ;  /* 0x7fffff3f0400780c */ /* 0x000fe20003f26070 */
[----:B------:R-:W-:Y:S01]  /*12b40*/  VIADD R4, R6, 0xffffff7d ;  /* 0xffffff7d06047836 */ /* 0x000fe20000000000 */
[----:B---3--:R-:W3:Y:S04]  /*12b50*/  LDC R242, c[0x0][0x230] ;  /* 0x00008c00fff27b82 */ /* 0x008ee80000000800 */
[----:B------:R-:W-:Y:S01]  /*12b60*/  ISETP.GE.U32.AND P2, PT, R4, 0x7fffff3e, PT ;  /* 0x7fffff3e0400780c */ /* 0x000fe20003f46070 */
[----:B-1----:R-:W-:-:S02]  /*12b70*/  VIADD R4, R7, 0xffffff7c ;  /* 0xffffff7c07047836 */ /* 0x002fc40000000000 */
[----:B------:R-:W-:-:S03]  /*12b80*/  IMAD.WIDE R224, R23, 0x4, R224 ;  /* 0x0000000417e07825 */ /* 0x000fc600078e02e0 */
[----:B------:R-:W-:Y:S01]  /*12b90*/  ISETP.GE.U32.AND P3, PT, R4, 0x7fffff3d, PT ;  /* 0x7fffff3d0400780c */ /* 0x000fe20003f66070 */
[----:B------:R-:W-:Y:S01]  /*12ba0*/  IMAD.WIDE R244, R23, 0x4, R244 ;  /* 0x0000000417f47825 */ /* 0x000fe200078e02f4 */
[----:B------:R-:W-:Y:S04]  /*12bb0*/  STL [R1+0x104c], R22 ;  /* 0x00104c1601007387 */ /* 0x000fe80000100800 */
[----:B------:R-:W-:Y:S04]  /*12bc0*/  STL.64 [R1+0x1c80], R224 ;  /* 0x001c80e001007387 */ /* 0x000fe80000100a00 */
[----:B------:R-:W-:Y:S01]  /*12bd0*/  STL.64 [R1+0x1c88], R244 ;  /* 0x001c88f401007387 */ /* 0x000fe20000100a00 */
[----:B------:R-:W-:-:S03]  /*12be0*/  IMAD.WIDE R214, R22, 0x4, R214 ;  /* 0x0000000416d67825 */ /* 0x000fc600078e02d6 */
[----:B------:R1:W-:Y:S01]  /*12bf0*/  LDGSTS.E [R157+0x3000c], desc[UR8][R224.64], !P4 ;  /* 0x3000c000e09d7fae */ /* 0x0003e2000e121848 */
[----:B------:R-:W-:-:S03]  /*12c00*/  IMAD.WIDE R212, R22, 0x4, R212 ;  /* 0x0000000416d47825 */ /* 0x000fc600078e02d4 */
[----:B------:R-:W-:Y:S01]  /*12c10*/  LDGSTS.E [R157+0x3400c], desc[UR8][R244.64], !P4 ;  /* 0x3400c000f49d7fae */ /* 0x000fe2000e121848 */
[----:B------:R-:W-:-:S05]  /*12c20*/  IMAD.WIDE R4, R23, 0x4, R152 ;  /* 0x0000000417047825 */ /* 0x000fca00078e0298 */
[----:B------:R1:W-:Y:S04]  /*12c30*/  STL.64 [R1+0x1c90], R4 ;  /* 0x001c900401007387 */ /* 0x0003e80000100a00 */
[----:B------:R1:W-:Y:S01]  /*12c40*/  STL.64 [R1+0x1cc0], R156 ;  /* 0x001cc09c01007387 */ /* 0x0003e20000100a00 */
[----:B------:R-:W-:-:S03]  /*12c50*/  IMAD.WIDE R210, R22, 0x4, R210 ;  /* 0x0000000416d27825 */ /* 0x000fc600078e02d2 */
[----:B------:R-:W-:Y:S01]  /*12c60*/  LDGSTS.E [R157+0x3800c], desc[UR8][R4.64], !P4 ;  /* 0x3800c000049d7fae */ /* 0x000fe2000e121848 */
[----:B----4-:R-:W-:-:S05]  /*12c70*/  IMAD.WIDE R6, R23, 0x4, R2 ;  /* 0x0000000417067825 */ /* 0x010fca00078e0202 */
[----:B------:R-:W-:Y:S04]  /*12c80*/  STL.64 [R1+0x1c98], R6 ;  /* 0x001c980601007387 */ /* 0x000fe80000100a00 */
[----:B---3--:R-:W-:Y:S04]  /*12c90*/  STL [R1+0x1cc8], R242 ;  /* 0x001cc8f201007387 */ /* 0x008fe80000100800 */
[----:B------:R-:W3:Y:S04]  /*12ca0*/  LDL.LU.64 R52, [R1+0x248] ;  /* 0x0002480001347983 */ /* 0x000ee80000300a00 */
[----:B------:R-:W4:Y:S04]  /*12cb0*/  LDL.LU.64 R58, [R1+0x268] ;  /* 0x00026800013a7983 */ /* 0x000f280000300a00 */
        /* <DEDUP_REMOVED lines=10> */
[----:B------:R-:W4:Y:S01]  /*12d60*/  LDL.LU.64 R2, [R1+0x368] ;  /* 0x0003680001027983 */ /* 0x000f220000300a00 */
[----:B--2---:R-:W-:-:S02]  /*12d70*/  VIADD R8, R8, 0xffffff5f ;  /* 0xffffff5f08087836 */ /* 0x004fc40000000000 */
[----:B------:R-:W-:Y:S01]  /*12d80*/  IMAD.WIDE R206, R22, 0x4, R206 ;  /* 0x0000000416ce7825 */ /* 0x000fe200078e02ce */
[----:B------:R-:W2:Y:S04]  /*12d90*/  LDL.LU.64 R74, [R1+0x388] ;  /* 0x00038800014a7983 */ /* 0x000ea80000300a00 */
[----:B------:R-:W2:Y:S04]  /*12da0*/  LDL.LU.64 R62, [R1+0x398] ;  /* 0x00039800013e7983 */ /* 0x000ea80000300a00 */
[----:B------:R-:W2:Y:S04]  /*12db0*/  LDL.LU.64 R44, [R1+0x3b8] ;  /* 0x0003b800012c7983 */ /* 0x000ea80000300a00 */
[----:B------:R-:W-:Y:S04]  /*12dc0*/  STL.64 [R1+0x1cd8], R214 ;  /* 0x001cd8d601007387 */ /* 0x000fe80000100a00 */
[----:B------:R1:W-:Y:S04]  /*12dd0*/  STL.64 [R1+0x1ce0], R212 ;  /* 0x001ce0d401007387 */ /* 0x0003e80000100a00 */
[----:B------:R1:W-:Y:S01]  /*12de0*/  LDGSTS.E [R157+0x3c00c], desc[UR8][R6.64], !P4 ;  /* 0x3c00c000069d7fae */ /* 0x0003e2000e121848 */
[----:B------:R-:W-:-:S03]  /*12df0*/  ISETP.GE.U32.AND P4, PT, R8, 0x7fffff20, PT ;  /* 0x7fffff200800780c */ /* 0x000fc60003f86070 */
[----:B------:R-:W-:Y:S04]  /*12e00*/  STL.64 [R1+0x1ce8], R210 ;  /* 0x001ce8d201007387 */ /* 0x000fe80000100a00 */
[----:B------:R1:W-:Y:S04]  /*12e10*/  STL.64 [R1+0x1cf0], R206 ;  /* 0x001cf0ce01007387 */ /* 0x0003e80000100a00 */
[----:B------:R-:W2:Y:S01]  /*12e20*/  LDL.LU.64 R46, [R1+0x3c8] ;  /* 0x0003c800012e7983 */ /* 0x000ea20000300a00 */
[----:B------:R-:W-:-:S03]  /*12e30*/  IMAD.WIDE R216, R22, 0x4, R216 ;  /* 0x0000000416d87825 */ /* 0x000fc600078e02d8 */
[----:B------:R-:W0:Y:S01]  /*12e40*/  LDGDEPBAR ;  /* 0x00000000000079af */ /* 0x000e220000000000 */
[----:B------:R-:W-:-:S03]  /*12e50*/  IMAD.WIDE R208, R22, 0x4, R208 ;  /* 0x0000000416d07825 */ /* 0x000fc600078e02d0 */
[----:B------:R-:W-:Y:S01]  /*12e60*/  LDGSTS.E [R0+-0x50000], desc[UR8][R216.64], P5 ;  /* 0xb0000000d8007fae */ /* 0x000fe2000a921848 */
        /* <DEDUP_REMOVED lines=29> */
[----:B------:R-:W-:Y:S04]  /*13040*/  LDGSTS.E [R0+-0x4c400], desc[UR8][R90.64], P5 ;  /* 0xb3c000005a007fae */ /* 0x000fe8000a921848 */
[----:B------:R-:W-:Y:S01]  /*13050*/  LDGSTS.E [R0+-0x4c000], desc[UR8][R82.64], P5 ;  /* 0xb400000052007fae */ /* 0x000fe2000a921848 */
[----:B---3--:R-:W-:-:S04]  /*13060*/  IMAD.WIDE R28, R22, 0x4, R52 ;  /* 0x00000004161c7825 */ /* 0x008fc800078e0234 */
[----:B----4-:R-:W-:-:S04]  /*13070*/  IMAD.WIDE R48, R22, 0x4, R58 ;  /* 0x0000000416307825 */ /* 0x010fc800078e023a */
[C---:B------:R-:W-:Y:S02]  /*13080*/  IMAD.WIDE R8, R22.reuse, 0x4, R66 ;  /* 0x0000000416087825 */ /* 0x040fe400078e0242 */
[----:B------:R-:W3:Y:S02]  /*13090*/  LDL.LU.64 R66, [R1+0x3e8] ;  /* 0x0003e80001427983 */ /* 0x000ee40000300a00 */
[----:B------:R-:W-:-:S04]  /*130a0*/  IMAD.WIDE R30, R22, 0x4, R248 ;  /* 0x00000004161e7825 */ /* 0x000fc800078e02f8 */
[C---:B------:R-:W-:Y:S02]  /*130b0*/  IMAD.WIDE R50, R22.reuse, 0x4, R76 ;  /* 0x0000000416327825 */ /* 0x040fe400078e024c */
[----:B------:R-:W4:Y:S04]  /*130c0*/  LDL.LU.64 R76, [R1+0x3f8] ;  /* 0x0003f800014c7983 */ /* 0x000f280000300a00 */
[----:B------:R-:W4:Y:S04]  /*130d0*/  LDL.LU.64 R248, [R1+0x418] ;  /* 0x0004180001f87983 */ /* 0x000f280000300a00 */
[----:B------:R-:W4:Y:S01]  /*130e0*/  LDL.LU.64 R38, [R1+0x428] ;  /* 0x0004280001267983 */ /* 0x000f220000300a00 */
[----:B------:R-:W-:-:S03]  /*130f0*/  IMAD.WIDE R32, R22, 0x4, R78 ;  /* 0x0000000416207825 */ /* 0x000fc600078e024e */
        /* <DEDUP_REMOVED lines=8> */
[----:B------:R-:W4:Y:S04]  /*13180*/  LDL.LU.64 R246, [R1+0x498] ;  /* 0x0004980001f67983 */ /* 0x000f280000300a00 */
[----:B------:R-:W4:Y:S01]  /*13190*/  LDL.LU.64 R2, [R1+0x4b0] ;  /* 0x0004b00001027983 */ /* 0x000f220000300a00 */
[----:B------:R-:W-:-:S03]  /*131a0*/  IMAD.WIDE R12, R22, 0x4, R54 ;  /* 0x00000004160c7825 */ /* 0x000fc600078e0236 */
[----:B------:R-:W4:Y:S01]  /*131b0*/  LDL.LU.64 R20, [R1+0x4c0] ;  /* 0x0004c00001147983 */ /* 0x000f220000300a00 */
[----:B--2---:R-:W-:-:S03]  /*131c0*/  IMAD.WIDE R54, R22, 0x4, R74 ;  /* 0x0000000416367825 */ /* 0x004fc600078e024a */
[----:B------:R-:W2:Y:S01]  /*131d0*/  LDL.LU.64 R42, [R1+0x4d0] ;  /* 0x0004d000012a7983 */ /* 0x000ea20000300a00 */
[----:B------:R-:W-:-:S03]  /*131e0*/  IMAD.WIDE R74, R22, 0x4, R62 ;  /* 0x00000004164a7825 */ /* 0x000fc600078e023e */
[----:B------:R-:W2:Y:S01]  /*131f0*/  LDL.LU.64 R62, [R1+0x4e0] ;  /* 0x0004e000013e7983 */ /* 0x000ea20000300a00 */
[----:B------:R-:W-:-:S03]  /*13200*/  IMAD.WIDE R14, R22, 0x4, R44 ;  /* 0x00000004160e7825 */ /* 0x000fc600078e022c */
[----:B------:R-:W2:Y:S04]  /*13210*/  LDL.LU.64 R220, [R1+0x4e8] ;  /* 0x0004e80001dc7983 */ /* 0x000ea80000300a00 */
[----:B------:R-:W2:Y:S04]  /*13220*/  LDL.LU.64 R24, [R1+0x4f0] ;  /* 0x0004f00001187983 */ /* 0x000ea80000300a00 */
[----:B------:R-:W2:Y:S04]  /*13230*/  LDL.LU.64 R44, [R1+0x500] ;  /* 0x00050000012c7983 */ /* 0x000ea80000300a00 */
[----:B------:R-:W2:Y:S01]  /*13240*/  LDL.LU.64 R64, [R1+0x520] ;  /* 0x0005200001407983 */ /* 0x000ea20000300a00 */
[----:B------:R-:W-:-:S03]  /*13250*/  IMAD.WIDE R36, R22, 0x4, R46 ;  /* 0x0000000416247825 */ /* 0x000fc600078e022e */
[----:B------:R-:W2:Y:S04]  /*13260*/  LDL.LU.64 R26, [R1+0x530] ;  /* 0x00053000011a7983 */ /* 0x000ea80000300a00 */
[----:B------:R-:W2:Y:S01]  /*13270*/  LDL.LU.64 R46, [R1+0x550] ;  /* 0x00055000012e7983 */ /* 0x000ea20000300a00 */
[----:B---3--:R-:W-:-:S03]  /*13280*/  IMAD.WIDE R56, R22, 0x4, R66 ;  /* 0x0000000416387825 */ /* 0x008fc600078e0242 */
[----:B------:R-:W3:Y:S01]  /*13290*/  LDL.LU.64 R66, [R1+0x560] ;  /* 0x0005600001427983 */ /* 0x000ee20000300a00 */
[----:B----4-:R-:W-:-:S03]  /*132a0*/  IMAD.WIDE R16, R22, 0x4, R248 ;  /* 0x0000000416107825 */ /* 0x010fc600078e02f8 */
[----:B------:R-:W4:Y:S04]  /*132b0*/  LDL.LU.64 R248, [R1+0x580] ;  /* 0x0005800001f87983 */ /* 0x000f280000300a00 */
        /* <DEDUP_REMOVED lines=11> */
[----:B------:R-:W4:Y:S04]  /*13370*/  LDL.LU.64 R250, [R1+0x640] ;  /* 0x0006400001fa7983 */ /* 0x000f280000300a00 */
[----:B-1----:R-:W4:Y:S04]  /*13380*/  LDL.LU.64 R4, [R1+0x650] ;  /* 0x0006500001047983 */ /* 0x002f280000300a00 */
[----:B------:R-:W4:Y:S04]  /*13390*/  LDL.LU.64 R156, [R1+0x670] ;  /* 0x00067000019c7983 */ /* 0x000f280000300a00 */
[----:B------:R-:W4:Y:S04]  /*133a0*/  LDL.LU.64 R238, [R1+0x680] ;  /* 0x0006800001ee7983 */ /* 0x000f280000300a00 */
[----:B------:R-:W4:Y:S04]  /*133b0*/  LDL.LU.64 R154, [R1+0x6a0] ;  /* 0x0006a000019a7983 */ /* 0x000f280000300a00 */
[----:B------:R-:W4:Y:S01]  /*133c0*/  LDL.LU.64 R212, [R1+0x6b0] ;  /* 0x0006b00001d47983 */ /* 0x000f220000300a00 */
[----:B--2---:R-:W-:-:S04]  /*133d0*/  IMAD.WIDE R222, R22, 0x4, R26 ;  /* 0x0000000416de7825 */ /* 0x004fc800078e021a */
[----:B------:R-:W-:-:S04]  /*133e0*/  IMAD.WIDE R26, R22, 0x4, R46 ;  /* 0x00000004161a7825 */ /* 0x000fc800078e022e */
[----:B---3--:R-:W-:-:S04]  /*133f0*/  IMAD.WIDE R46, R22, 0x4, R66 ;  /* 0x00000004162e7825 */ /* 0x008fc800078e0242 */
[C---:B----4-:R-:W-:Y:S02]  /*13400*/  IMAD.WIDE R66, R22.reuse, 0x4, R248 ;  /* 0x0000000416427825 */ /* 0x050fe400078e02f8 */
[----:B------:R-:W2:Y:S04]  /*13410*/  LDL.LU.64 R248, [R1+0x6d0] ;  /* 0x0006d00001f87983 */ /* 0x000ea80000300a00 */
[----:B------:R-:W3:Y:S04]  /*13420*/  LDL.LU.64 R234, [R1+0x6e0] ;  /* 0x0006e00001ea7983 */ /* 0x000ee80000300a00 */
        /* <DEDUP_REMOVED lines=14> */
[----:B------:R1:W-:Y:S04]  /*13510*/  STL.64 [R1], R206 ;  /* 0x000000ce01007387 */ /* 0x0003e80000100a00 */
[----:B------:R-:W4:Y:S01]  /*13520*/  LDL.LU.64 R4, [R1+0x858] ;  /* 0x0008580001047983 */ /* 0x000f220000300a00 */
[----:B------:R-:W-:-:S03]  /*13530*/  IMAD.WIDE R156, R22, 0x4, R156 ;  /* 0x00000004169c7825 */ /* 0x000fc600078e029c */
[----:B------:R-:W-:Y:S01]  /*13540*/  STL.64 [R1+0x8], R242 ;  /* 0x000008f201007387 */ /* 0x000fe20000100a00 */
[----:B------:R-:W-:-:S03]  /*13550*/  IMAD.WIDE R238, R22, 0x4, R238 ;  /* 0x0000000416ee7825 */ /* 0x000fc600078e02ee */
[----:B------:R-:W-:Y:S01]  /*13560*/  STL.64 [R1+0x18], R246 ;  /* 0x000018f601007387 */ /* 0x000fe20000100a00 */
[----:B------:R-:W-:-:S03]  /*13570*/  IMAD.WIDE R212, R22, 0x4, R212 ;  /* 0x0000000416d47825 */ /* 0x000fc600078e02d4 */
[----:B------:R1:W-:Y:S01]  /*13580*/  STL.64 [R1+0x38], R210 ;  /* 0x000038d201007387 */ /* 0x0003e20000100a00 */
[----:B------:R-:W-:-:S03]  /*13590*/  IMAD.WIDE R154, R22, 0x4, R154 ;  /* 0x00000004169a7825 */ /* 0x000fc600078e029a */
[----:B------:R-:W-:Y:S01]  /*135a0*/  STL.64 [R1+0x28], R224 ;  /* 0x000028e001007387 */ /* 0x000fe20000100a00 */
        /* <DEDUP_REMOVED lines=9> */
[----:B------:R-:W-:Y:S01]  /*13640*/  LDGSTS.E [R0+-0x4bc00], desc[UR8][R68.64], P5 ;  /* 0xb440000044007fae */ /* 0x000fe2000a921848 */
[----:B------:R-:W-:-:S03]  /*13650*/  IMAD.WIDE R228, R22, 0x4, R228 ;  /* 0x0000000416e47825 */ /* 0x000fc600078e02e4 */
        /* <DEDUP_REMOVED lines=11> */
[----:B------:R-:W-:Y:S01]  /*13710*/  LDGSTS.E [R0+-0x48c00], desc[UR8][R212.64], P5 ;  /* 0xb7400000d4007fae */ /* 0x000fe2000a921848 */
[----:B--2---:R-:W-:-:S04]  /*13720*/  IMAD.WIDE R248, R22, 0x4, R248 ;  /* 0x0000000416f87825 */ /* 0x004fc800078e02f8 */
[C---:B---3--:R-:W-:Y:S01]  /*13730*/  IMAD.WIDE R234, R22.reuse, 0x4, R234 ;  /* 0x0000000416ea7825 */ /* 0x048fe200078e02ea */
[----:B------:R-:W-:Y:S03]  /*13740*/  STL.64 [R1+0x88], R248 ;  /* 0x000088f801007387 */ /* 0x000fe60000100a00 */
[----:B----4-:R-:W-:-:S04]  /*13750*/  IMAD.WIDE R244, R22, 0x4, R244 ;  /* 0x0000000416f47825 */ /* 0x010fc800078e02f4 */
[C---:B------:R-:W-:Y:S01]  /*13760*/  IMAD.WIDE R214, R22.reuse, 0x4, R214 ;  /* 0x0000000416d67825 */ /* 0x040fe200078e02d6 */
[----:B------:R-:W-:Y:S03]  /*13770*/  STL.64 [R1+0x98], R234 ;  /* 0x000098ea01007387 */ /* 0x000fe60000100a00 */
[C---:B------:R-:W-:Y:S01]  /*13780*/  IMAD.WIDE R152, R22.reuse, 0x4, R152 ;  /* 0x0000000416987825 */ /* 0x040fe200078e0298 */
[----:B------:R2:W-:Y:S03]  /*13790*/  STL.64 [R1+0xb8], R214 ;  /* 0x0000b8d601007387 */ /* 0x0005e60000100a00 */
[C---:B------:R-:W-:Y:S01]  /*137a0*/  IMAD.WIDE R230, R22.reuse, 0x4, R230 ;  /* 0x0000000416e67825 */ /* 0x040fe200078e02e6 */
[----:B------:R-:W-:Y:S03]  /*137b0*/  STL.64 [R1+0xa8], R244 ;  /* 0x0000a8f401007387 */ /* 0x000fe60000100a00 */
[C---:B------:R-:W-:Y:S01]  /*137c0*/  IMAD.WIDE R6, R22.reuse, 0x4, R6 ;  /* 0x0000000416067825 */ /* 0x040fe200078e0206 */
[----:B------:R-:W-:Y:S03]  /*137d0*/  STL.64 [R1+0xc8], R152 ;  /* 0x0000c89801007387 */ /* 0x000fe60000100a00 */
[C---:B------:R-:W-:Y:S01]  /*137e0*/  IMAD.WIDE R2, R22.reuse, 0x4, R2 ;  /* 0x0000000416027825 */ /* 0x040fe200078e0202 */
[----:B------:R-:W-:Y:S03]  /*137f0*/  STL.64 [R1+0xd8], R230 ;  /* 0x0000d8e601007387 */ /* 0x000fe60000100a00 */
[C---:B------:R-:W-:Y:S01]  /*13800*/  IMAD.WIDE R250, R22.reuse, 0x4, R250 ;  /* 0x0000000416fa7825 */ /* 0x040fe200078e02fa */
[----:B------:R3:W-:Y:S03]  /*13810*/  STL.64 [R1+0xf8], R2 ;  /* 0x0000f80201007387 */ /* 0x0007e60000100a00 */
[C---:B------:R-:W-:Y:S01]  /*13820*/  IMAD.WIDE R226, R22.reuse, 0x4, R226 ;  /* 0x0000000416e27825 */ /* 0x040fe200078e02e2 */
[----:B------:R-:W-:Y:S04]  /*13830*/  STL.64 [R1+0xe8], R6 ;  /* 0x0000e80601007387 */ /* 0x000fe80000100a00 */
[----:B------:R4:W-:Y:S01]  /*13840*/  STL.64 [R1+0x108], R250 ;  /* 0x000108fa01007387 */ /* 0x0009e20000100a00 */
[----:B------:R-:W-:-:S03]  /*13850*/  IMAD.WIDE R4, R22, 0x4, R4 ;  /* 0x0000000416047825 */ /* 0x000fc600078e0204 */
[----:B------:R-:W-:Y:S04]  /*13860*/  STL.64 [R1+0x118], R226 ;  /* 0x000118e201007387 */ /* 0x000fe80000100a00 */
[----:B------:R-:W-:Y:S04]  /*13870*/  STL.64 [R1+0x128], R4 ;  /* 0x0001280401007387 */ /* 0x000fe80000100a00 */
[----:B-1----:R-:W4:Y:S04]  /*13880*/  LDL.LU.64 R206, [R1+0x1cf0] ;  /* 0x001cf00001ce7983 */ /* 0x002f280000300a00 */
[----:B------:R-:W4:Y:S04]  /*13890*/  LDL.LU.64 R210, [R1+0x1ce8] ;  /* 0x001ce80001d27983 */ /* 0x000f280000300a00 */
[----:B------:R-:W4:Y:S04]  /*138a0*/  LDL.LU.64 R212, [R1+0x1ce0] ;  /* 0x001ce00001d47983 */ /* 0x000f280000300a00 */
[----:B------:R-:W-:Y:S04]  /*138b0*/  LDGSTS.E [R0+-0x48800], desc[UR8][R214.64], P5 ;  /* 0xb7800000d6007fae */ /* 0x000fe8000a921848 */
[----:B------:R-:W-:Y:S04]  /*138c0*/  LDGSTS.E [R0+-0x48400], desc[UR8][R2.64], P5 ;  /* 0xb7c0000002007fae */ /* 0x000fe8000a921848 */
[----:B--2---:R-:W2:Y:S04]  /*138d0*/  LDL.LU.64 R214, [R1+0x1cd8] ;  /* 0x001cd80001d67983 */ /* 0x004ea80000300a00 */
[----:B---3--:R-:W2:Y:S01]  /*138e0*/  LDL.LU.64 R2, [R1+0x1cd0] ;  /* 0x001cd00001027983 */ /* 0x008ea20000300a00 */
[----:B------:R-:W-:-:S04]  /*138f0*/  IMAD.WIDE R198, R22, 0x4, R198 ;  /* 0x0000000416c67825 */ /* 0x000fc800078e02c6 */
        /* <DEDUP_REMOVED lines=35> */
[C---:B------:R-:W-:Y:S01]  /*13b30*/  IMAD.WIDE R236, R22.reuse, 0x4, R236 ;  /* 0x0000000416ec7825 */ /* 0x040fe200078e02ec */
[----:B--2---:R-:W-:Y:S04]  /*13b40*/  LDGSTS.E [R2+-0x4ff00], desc[UR8][R214.64], P5 ;  /* 0xb0100000d6027fae */ /* 0x004fe8000a921848 */
[----:B----4-:R-:W-:Y:S04]  /*13b50*/  LDGSTS.E [R2+-0x4fb00], desc[UR8][R206.64], P5 ;  /* 0xb0500000ce027fae */ /* 0x010fe8000a921848 */
        /* <DEDUP_REMOVED lines=28> */
[----:B------:R-:W2:Y:S04]  /*13d20*/  LDL.LU R242, [R1+0x1cc8] ;  /* 0x001cc80001f27983 */ /* 0x000ea80000300800 */
[----:B------:R-:W3:Y:S04]  /*13d30*/  LDL.LU.64 R156, [R1+0x1cc0] ;  /* 0x001cc000019c7983 */ /* 0x000ee80000300a00 */
[----:B------:R-:W4:Y:S04]  /*13d40*/  LDL.LU.64 R248, [R1+0x1cb8] ;  /* 0x001cb80001f87983 */ /* 0x000f280000300a00 */
[----:B------:R-:W-:Y:S04]  /*13d50*/  LDGSTS.E [R2+-0x48700], desc[UR8][R152.64], P5 ;  /* 0xb790000098027fae */ /* 0x000fe8000a921848 */
[----:B------:R-:W-:Y:S04]  /*13d60*/  LDGSTS.E [R2+-0x48300], desc[UR8][R250.64], P5 ;  /* 0xb7d00000fa027fae */ /* 0x000fe8000a921848 */
[----:B------:R-:W-:Y:S04]  /*13d70*/  LDGSTS.E [R3+-0x4fe00], desc[UR8][R212.64], P5 ;  /* 0xb0200000d4037fae */ /* 0x000fe8000a921848 */
[----:B------:R-:W2:Y:S04]  /*13d80*/  LDL.LU.64 R152, [R1+0x1cb0] ;  /* 0x001cb00001987983 */ /* 0x000ea80000300a00 */
        /* <DEDUP_REMOVED lines=30> */
[----:B------:R-:W3:Y:S01]  /*13f70*/  LDL.LU.64 R238, [R1+0xb98] ;  /* 0x000b980001ee7983 */ /* 0x000ee20000300a00 */
[----:B------:R-:W-:-:S03]  /*13f80*/  IMAD.WIDE R202, R22, 0x4, R202 ;  /* 0x0000000416ca7825 */ /* 0x000fc600078e02ca */
[----:B------:R1:W-:Y:S04]  /*13f90*/  LDGSTS.E [R3+-0x48200], desc[UR8][R226.64], P5 ;  /* 0xb7e00000e2037fae */ /* 0x0003e8000a921848 */
[----:B------:R-:W4:Y:S04]  /*13fa0*/  LDL.LU.64 R230, [R1+0xb90] ;  /* 0x000b900001e67983 */ /* 0x000f280000300a00 */
[----:B------:R-:W3:Y:S04]  /*13fb0*/  LDL.LU.64 R250, [R1+0xb88] ;  /* 0x000b880001fa7983 */ /* 0x000ee80000300a00 */
[----:B------:R-:W4:Y:S01]  /*13fc0*/  LDL.LU.64 R246, [R1+0xb80] ;  /* 0x000b800001f67983 */ /* 0x000f220000300a00 */
        /* <DEDUP_REMOVED lines=16> */
[----:B------:R-:W-:Y:S01]  /*140d0*/  IMAD.WIDE R64, R22, 0x4, R64 ;  /* 0x0000000416407825 */ /* 0x000fe200078e0240 */
[----:B------:R1:W-:Y:S03]  /*140e0*/  STL.64 [R1+0x1c48], R2 ;  /* 0x001c480201007387 */ /* 0x0003e60000100a00 */
[----:B------:R-:W-:Y:S01]  /*140f0*/  VIADD R252, R252, 0xffffff5e ;  /* 0xffffff5efcfc7836 */ /* 0x000fe20000000000 */
[----:B-1----:R-:W1:Y:S08]  /*14100*/  LDC R3, c[0x0][0x230] ;  /* 0x00008c00ff037b82 */ /* 0x002e700000000800 */
[----:B------:R-:W1:Y:S01]  /*14110*/  LDC R2, c[0x0][0x230] ;  /* 0x00008c00ff027b82 */ /* 0x000e620000000800 */
        /* <DEDUP_REMOVED lines=31> */
[----:B------:R-:W2:Y:S04]  /*14310*/  LDL.LU.64 R226, [R1+0xb70] ;  /* 0x000b700001e27983 */ /* 0x000ea80000300a00 */
[----:B------:R-:W2:Y:S04]  /*14320*/  LDL.LU.64 R234, [R1+0xb68] ;  /* 0x000b680001ea7983 */ /* 0x000ea80000300a00 */
[----:B------:R-:W2:Y:S04]  /*14330*/  LDL.LU.64 R154, [R1+0xb60] ;  /* 0x000b6000019a7983 */ /* 0x000ea80000300a00 */
[----:B------:R-:W-:Y:S04]  /*14340*/  LDGSTS.E [R153+-0x48500], desc[UR8][R6.64], P5 ;  /* 0xb7b0000006997fae */ /* 0x000fe8000a921848 */
[----:B------:R3:W-:Y:S04]  /*14350*/  LDGSTS.E [R153+-0x48100], desc[UR8][R4.64], P5 ;  /* 0xb7f0000004997fae */ /* 0x0007e8000a921848 */
[----:B------:R3:W-:Y:S04]  /*14360*/  STL.64 [R1+0x1c28], R152 ;  /* 0x001c289801007387 */ /* 0x0007e80000100a00 */
[----:B------:R-:W0:Y:S01]  /*14370*/  LDGDEPBAR ;  /* 0x00000000000079af */ /* 0x000e220000000000 */
[----:B---3--:R-:W-:-:S02]  /*14380*/  IMAD.WIDE R152, R23, 0x4, R250 ;  /* 0x0000000417987825 */ /* 0x008fc400078e02fa */
[----:B------:R-:W3:Y:S02]  /*14390*/  S2R R250, SR_TID.X ;  /* 0x0000000000fa7919 */ /* 0x000ee40000002100 */
[----:B------:R-:W-:Y:S01]  /*143a0*/  IMAD.WIDE R4, R23, 0x4, R238 ;  /* 0x0000000417047825 */ /* 0x000fe200078e02ee */
[----:B------:R-:W-:-:S03]  /*143b0*/  ISETP.GE.U32.AND P5, PT, R252, 0x7fffff1f, PT ;  /* 0x7fffff1ffc00780c */ /* 0x000fc60003fa6070 */
[----:B----4-:R-:W-:-:S04]  /*143c0*/  IMAD.WIDE R244, R23, 0x4, R230 ;  /* 0x0000000417f47825 */ /* 0x010fc800078e02e6 */
[----:B------:R-:W-:Y:S02]  /*143d0*/  VIADD R252, R242, 0xffffff5d ;  /* 0xffffff5df2fc7836 */ /* 0x000fe40000000000 */
[----:B------:R-:W4:Y:S01]  /*143e0*/  LDL.LU.64 R242, [R1+0xb58] ;  /* 0x000b580001f27983 */ /* 0x000f220000300a00 */
[----:B------:R-:W-:-:S03]  /*143f0*/  IMAD.WIDE R6, R23, 0x4, R246 ;  /* 0x0000000417067825 */ /* 0x000fc600078e02f6 */
[----:B------:R1:W-:Y:S04]  /*14400*/  STL.64 [R1+0x5d0], R4 ;  /* 0x0005d00401007387 */ /* 0x0003e80000100a00 */
[----:B------:R-:W4:Y:S01]  /*14410*/  LDL.LU.64 R230, [R1+0xb50] ;  /* 0x000b500001e67983 */ /* 0x000f220000300a00 */
[C---:B---3--:R-:W-:Y:S01]  /*14420*/  IMAD.SHL.U32 R251, R250.reuse, 0x10, RZ ;  /* 0x00000010fafb7824 */ /* 0x048fe200078e00ff */
[----:B------:R-:W-:-:S04]  /*14430*/  LOP3.LUT R250, R250, 0x7f, RZ, 0xc0, !PT ;  /* 0x0000007ffafa7812 */ /* 0x000fc800078ec0ff */
[----:B------:R-:W-:-:S05]  /*14440*/  LOP3.LUT R251, R251, 0x70, RZ, 0xc0, !PT ;  /* 0x00000070fbfb7812 */ /* 0x000fca00078ec0ff */
[----:B------:R-:W-:Y:S01]  /*14450*/  IMAD R251, R250, 0x80, R251 ;  /* 0x00000080fafb7824 */ /* 0x000fe200078e02fb */
[----:B------:R2:W-:Y:S01]  /*14460*/  STL.64 [R1+0xb90], R244 ;  /* 0x000b90f401007387 */ /* 0x0005e20000100a00 */
[----:B------:R-:W3:Y:S03]  /*14470*/  LDC R250, c[0x0][0x230] ;  /* 0x00008c00fffa7b82 */ /* 0x000ee60000000800 */
[----:B------:R-:W-:-:S05]  /*14480*/  IADD3 R251, R251, UR5, RZ ;  /* 0x00000005fbfb7c10 */ /* 0x000fca000fffe0ff */
[----:B------:R-:W-:Y:S06]  /*14490*/  BAR.SYNC.DEFER_BLOCKING 0x0 ;  /* 0x0000000000007b1d */ /* 0x000fec0000010000 */
[----:B------:R-:W3:Y:S04]  /*144a0*/  LDL.LU.64 R238, [R1+0xb48] ;  /* 0x000b480001ee7983 */ /* 0x000ee80000300a00 */
[----:B------:R2:W-:Y:S04]  /*144b0*/  STL.64 [R1+0xb88], R152 ;  /* 0x000b889801007387 */ /* 0x0005e80000100a00 */
[----:B------:R2:W-:Y:S04]  /*144c0*/  STL.64 [R1+0xb80], R6 ;  /* 0x000b800601007387 */ /* 0x0005e80000100a00 */
[----:B------:R-:W-:Y:S01]  /*144d0*/  @!PT LDS RZ, [RZ] ;  /* 0x00000000fffff984 */ /* 0x000fe20000000800 */
[----:B------:R-:W-:Y:S01]  /*144e0*/  @!PT LDS RZ, [RZ] ;  /* 0x00000000fffff984 */ /* 0x000fe20000000800 */
[----:B------:R-:W-:Y:S01]  /*144f0*/  @!PT LDS RZ, [RZ] ;  /* 0x00000000fffff984 */ /* 0x000fe20000000800 */
[----:B------:R-:W-:Y:S04]  /*14500*/  LDGSTS.E [R251+0x40000], desc[UR8][R4.64], !P6 ;  /* 0x4000000004fb7fae */ /* 0x000fe8000f121848 */
[----:B------:R2:W-:Y:S04]  /*14510*/  LDGSTS.E [R251+0x44000], desc[UR8][R244.64], !P6 ;  /* 0x44000000f4fb7fae */ /* 0x0005e8000f121848 */
[----:B------:R2:W-:Y:S04]  /*14520*/  LDGSTS.E [R251+0x48000], desc[UR8][R152.64], !P6 ;  /* 0x4800000098fb7fae */ /* 0x0005e8000f121848 */
[----:B-1----:R-:W3:Y:S04]  /*14530*/  LDL.LU.64 R4, [R1+0xb40] ;  /* 0x000b400001047983 */ /* 0x002ee80000300a00 */
[----:B------:R-:W3:Y:S04]  /*14540*/  LDL.LU.64 R246, [R1+0xb38] ;  /* 0x000b380001f67983 */ /* 0x000ee80000300a00 */
[----:B------:R1:W-:Y:S01]  /*14550*/  LDGSTS.E [R251+0x4c000], desc[UR8][R6.64], !P6 ;  /* 0x4c00000006fb7fae */ /* 0x0003e2000f121848 */
[----:B--2---:R-:W-:-:S04]  /*14560*/  IMAD.WIDE R244, R23, 0x4, R224 ;  /* 0x0000000417f47825 */ /* 0x004fc800078e02e0 */
[C---:B------:R-:W-:Y:S01]  /*14570*/  IMAD.WIDE R224, R23.reuse, 0x4, R226 ;  /* 0x0000000417e07825 */ /* 0x040fe200078e02e2 */
[----:B------:R4:W-:Y:S03]  /*14580*/  STL.64 [R1+0xb78], R244 ;  /* 0x000b78f401007387 */ /* 0x0009e60000100a00 */
[C---:B------:R-:W-:Y:S01]  /*14590*/  IMAD.WIDE R152, R23.reuse, 0x4, R234 ;  /* 0x0000000417987825 */ /* 0x040fe200078e02ea */
[----:B------:R4:W-:Y:S04]  /*145a0*/  LDGSTS.E [R251+0x40004], desc[UR8][R244.64], !P1 ;  /* 0x40004000f4fb7fae */ /* 0x0009e8000c921848 */
[----:B------:R-:W2:Y:S01]  /*145b0*/  LDL.LU.64 R234, [R1+0xb30] ;  /* 0x000b300001ea7983 */ /* 0x000ea20000300a00 */
[----:B-1----:R-:W-:-:S03]  /*145c0*/  IMAD.WIDE R6, R23, 0x4, R154 ;  /* 0x0000000417067825 */ /* 0x002fc600078e029a */
[----:B------:R3:W-:Y:S04]  /*145d0*/  STL.64 [R1+0xb70], R224 ;  /* 0x000b70e001007387 */ /* 0x0007e80000100a00 */
[----:B------:R-:W2:Y:S04]  /*145e0*/  LDL.LU.64 R226, [R1+0xb28] ;  /* 0x000b280001e27983 */ /* 0x000ea80000300a00 */
[----:B------:R1:W-:Y:S04]  /*145f0*/  STL.64 [R1+0xb68], R152 ;  /* 0x000b689801007387 */ /* 0x0003e80000100a00 */
[----:B------:R-:W2:Y:S04]  /*14600*/  LDL.LU.64 R154, [R1+0xb20] ;  /* 0x000b2000019a7983 */ /* 0x000ea80000300a00 */
[----:B------:R1:W-:Y:S04]  /*14610*/  STL.64 [R1+0xb60], R6 ;  /* 0x000b600601007387 */ /* 0x0003e80000100a00 */
[----:B------:R3:W-:Y:S04]  /*14620*/  LDGSTS.E [R251+0x44004], desc[UR8][R224.64], !P1 ;  /* 0x44004000e0fb7fae */ /* 0x0007e8000c921848 */
[----:B------:R-:W-:Y:S04]  /*14630*/  LDGSTS.E [R251+0x48004], desc[UR8][R152.64], !P1 ;  /* 0x4800400098fb7fae */ /* 0x000fe8000c921848 */
[----:B------:R-:W-:Y:S01]  /*14640*/  LDGSTS.E [R251+0x4c004], desc[UR8][R6.64], !P1 ;  /* 0x4c00400006fb7fae */ /* 0x000fe2000c921848 */
[----:B----4-:R-:W-:-:S03]  /*14650*/  IMAD.WIDE R244, R23, 0x4, R242 ;  /* 0x0000000417f47825 */ /* 0x010fc600078e02f2 */
[----:B------:R-:W4:Y:S01]  /*14660*/  LDL.LU.64 R242, [R1+0xb18] ;  /* 0x000b180001f27983 */ /* 0x000f220000300a00 */
[----:B------:R-:W-:-:S03]  /*14670*/  IMAD.WIDE R230, R23, 0x4, R230 ;  /* 0x0000000417e67825 */ /* 0x000fc600078e02e6 */
[----:B------:R1:W-:Y:S04]  /*14680*/  STL.64 [R1+0xb58], R244 ;  /* 0x000b58f401007387 */ /* 0x0003e80000100a00 */
[----:B------:R1:W-:Y:S04]  /*14690*/  LDGSTS.E [R251+0x40008], desc[UR8][R244.64], !P2 ;  /* 0x40008000f4fb7fae */ /* 0x0003e8000d121848 */
[----:B------:R-:W-:Y:S01]  /*146a0*/  LDGSTS.E [R251+0x44008], desc[UR8][R230.64], !P2 ;  /* 0x44008000e6fb7fae */ /* 0x000fe2000d121848 */
[----:B---3--:R-:W-:-:S03]  /*146b0*/  IMAD.WIDE R224, R23, 0x4, R238 ;  /* 0x0000000417e07825 */ /* 0x008fc600078e02ee */
[----:B------:R-:W3:Y:S04]  /*146c0*/  LDL.LU.64 R238, [R1+0xb10] ;  /* 0x000b100001ee7983 */ /* 0x000ee80000300a00 */
[----:B------:R-:W-:Y:S04]  /*146d0*/  STL.64 [R1+0xb50], R230 ;  /* 0x000b50e601007387 */ /* 0x000fe80000100a00 */
[----:B-1----:R-:W3:Y:S04]  /*146e0*/  LDL.LU.64 R152, [R1+0xb08] ;  /* 0x000b080001987983 */ /* 0x002ee80000300a00 */
[----:B------:R-:W-:Y:S04]  /*146f0*/  STL.64 [R1+0xb48], R224 ;  /* 0x000b48e001007387 */ /* 0x000fe80000100a00 */
[----:B------:R-:W3:Y:S04]  /*14700*/  LDL.LU.64 R6, [R1+0xb00] ;  /* 0x000b000001067983 */ /* 0x000ee80000300a00 */
[----:B------:R-:W-:Y:S01]  /*14710*/  LDGSTS.E [R251+0x48008], desc[UR8][R224.64], !P2 ;  /* 0x48008000e0fb7fae */ /* 0x000fe2000d121848 */
[----:B------:R-:W-:-:S04]  /*14720*/  IMAD.WIDE R4, R23, 0x4, R4 ;  /* 0x0000000417047825 */ /* 0x000fc800078e0204 */
[C---:B------:R-:W-:Y:S01]  /*14730*/  IMAD.WIDE R244, R23.reuse, 0x4, R246 ;  /* 0x0000000417f47825 */ /* 0x040fe200078e02f6 */
[----:B------:R1:W-:Y:S04]  /*14740*/  STL.64 [R1+0xb40], R4 ;  /* 0x000b400401007387 */ /* 0x0003e80000100a00 */
[----:B------:R-:W-:Y:S04]  /*14750*/  LDGSTS.E [R251+0x4c008], desc[UR8][R4.64], !P2 ;  /* 0x4c00800004fb7fae */ /* 0x000fe8000d121848 */
[----:B------:R-:W3:Y:S04]  /*14760*/  LDL.LU.64 R246, [R1+0xaf8] ;  /* 0x000af80001f67983 */ /* 0x000ee80000300a00 */
[----:B------:R-:W-:Y:S04]  /*14770*/  LDGSTS.E [R251+0x4000c], desc[UR8][R244.64], !P3 ;  /* 0x4000c000f4fb7fae */ /* 0x000fe8000d921848 */
[----:B-1----:R-:W3:Y:S04]  /*14780*/  LDL.LU.64 R4, [R1+0xaf0] ;  /* 0x000af00001047983 */ /* 0x002ee80000300a00 */
[----:B------:R-:W3:Y:S04]  /*14790*/  LDL.LU.64 R224, [R1+0xae8] ;  /* 0x000ae80001e07983 */ /* 0x000ee80000300a00 */
[----:B------:R1:W-:Y:S04]  /*147a0*/  STL.64 [R1+0xb38], R244 ;  /* 0x000b38f401007387 */ /* 0x0003e80000100a00 */
[----:B------:R-:W3:Y:S01]  /*147b0*/  LDL.LU.64 R230, [R1+0xae0] ;  /* 0x000ae00001e67983 */ /* 0x000ee20000300a00 */
[----:B--2---:R-:W-:-:S04]  /*147c0*/  IMAD.WIDE R234, R23, 0x4, R234 ;  /* 0x0000000417ea7825 */ /* 0x004fc800078e02ea */
[C---:B------:R-:W-:Y:S01]  /*147d0*/  IMAD.WIDE R226, R23.reuse, 0x4, R226 ;  /* 0x0000000417e27825 */ /* 0x040fe200078e02e2 */
[----:B------:R-:W-:Y:S03]  /*147e0*/  STL.64 [R1+0xb30], R234 ;  /* 0x000b30ea01007387 */ /* 0x000fe60000100a00 */
[C---:B------:R-:W-:Y:S01]  /*147f0*/  IMAD.WIDE R154, R23.reuse, 0x4, R154 ;  /* 0x00000004179a7825 */ /* 0x040fe200078e029a */
[----:B------:R2:W-:Y:S04]  /*14800*/  STL.64 [R1+0xb28], R226 ;  /* 0x000b28e201007387 */ /* 0x0005e80000100a00 */
[----:B------:R4:W-:Y:S04]  /*14810*/  STL.64 [R1+0xb20], R154 ;  /* 0x000b209a01007387 */ /* 0x0009e80000100a00 */
[----:B------:R-:W-:Y:S04]  /*14820*/  LDGSTS.E [R251+0x4400c], desc[UR8][R234.64], !P3 ;  /* 0x4400c000eafb7fae */ /* 0x000fe8000d921848 */
[----:B-1----:R-:W3:Y:S04]  /*14830*/  LDL.LU.64 R244, [R1+0xad8] ;  /* 0x000ad80001f47983 */ /* 0x002ee80000300a00 */
[----:B------:R-:W-:Y:S04]  /*14840*/  LDGSTS.E [R251+0x4800c], desc[UR8][R226.64], !P3 ;  /* 0x4800c000e2fb7fae */ /* 0x000fe8000d921848 */
[----:B------:R-:W-:Y:S04]  /*14850*/  LDGSTS.E [R251+0x4c00c], desc[UR8][R154.64], !P3 ;  /* 0x4c00c0009afb7fae */ /* 0x000fe8000d921848 */
[----:B--2---:R-:W2:Y:S04]  /*14860*/  LDL.LU.64 R226, [R1+0xad0] ;  /* 0x000ad00001e27983 */ /* 0x004ea80000300a00 */
[----:B------:R-:W2:Y:S04]  /*14870*/  LDL.LU.64 R234, [R1+0xac8] ;  /* 0x000ac80001ea7983 */ /* 0x000ea80000300a00 */
[----:B----4-:R-:W4:Y:S01]  /*14880*/  LDL.LU.64 R154, [R1+0xac0] ;  /* 0x000ac000019a7983 */ /* 0x010f220000300a00 */
[----:B------:R-:W-:-:S05]  /*14890*/  IMAD.WIDE R242, R23, 0x4, R242 ;  /* 0x0000000417f27825 */ /* 0x000fca00078e02f2 */
[----:B------:R1:W-:Y:S04]  /*148a0*/  STL.64 [R1+0xb18], R242 ;  /* 0x000b18f201007387 */ /* 0x0003e80000100a00 */
[----:B------:R-:W-:Y:S01]  /*148b0*/  LDGSTS.E [R251+0x50000], desc[UR8][R242.64], !P4 ;  /* 0x50000000f2fb7fae */ /* 0x000fe2000e121848 */
[----:B---3--:R-:W-:-:S04]  /*148c0*/  IMAD.WIDE R238, R23, 0x4, R238 ;  /* 0x0000000417ee7825 */ /* 0x008fc800078e02ee */
[C---:B------:R-:W-:Y:S01]  /*148d0*/  IMAD.WIDE R152, R23.reuse, 0x4, R152 ;  /* 0x0000000417987825 */ /* 0x040fe200078e0298 */
[----:B------:R3:W-:Y:S04]  /*148e0*/  STL.64 [R1+0xb10], R238 ;  /* 0x000b10ee01007387 */ /* 0x0007e80000100a00 */
[----:B------:R-:W-:Y:S01]  /*148f0*/  LDGSTS.E [R251+0x54000], desc[UR8][R238.64], !P4 ;  /* 0x54000000eefb7fae */ /* 0x000fe2000e121848 */
[----:B------:R-:W-:-:S03]  /*14900*/  IMAD.WIDE R6, R23, 0x4, R6 ;  /* 0x0000000417067825 */ /* 0x000fc600078e0206 */
[----:B------:R3:W-:Y:S04]  /*14910*/  STL.64 [R1+0xb08], R152 ;  /* 0x000b089801007387 */ /* 0x0007e80000100a00 */
[----:B------:R3:W-:Y:S04]  /*14920*/  LDGSTS.E [R251+0x58000], desc[UR8][R152.64], !P4 ;  /* 0x5800000098fb7fae */ /* 0x0007e8000e121848 */
[----:B------:R3:W-:Y:S04]  /*14930*/  STL.64 [R1+0xb00], R6 ;  /* 0x000b000601007387 */ /* 0x0007e80000100a00 */
[----:B------:R3:W-:Y:S04]  /*14940*/  LDGSTS.E [R251+0x5c000], desc[UR8][R6.64], !P4 ;  /* 0x5c00000006fb7fae */ /* 0x0007e8000e121848 */
[----:B-1----:R-:W4:Y:S04]  /*14950*/  LDL.LU.64 R242, [R1+0xab8] ;  /* 0x000ab80001f27983 */ /* 0x002f280000300a00 */
[----:B---3--:R-:W3:Y:S01]  /*14960*/  LDL.LU.64 R238, [R1+0xab0] ;  /* 0x000ab00001ee7983 */ /* 0x008ee20000300a00 */
[----:B------:R-:W-:-:S04]  /*14970*/  IMAD.WIDE R246, R23, 0x4, R246 ;  /* 0x0000000417f67825 */ /* 0x000fc800078e02f6 */
[C---:B------:R-:W-:Y:S01]  /*14980*/  IMAD.WIDE R152, R23.reuse, 0x4, R4 ;  /* 0x0000000417987825 */ /* 0x040fe200078e0204 */
[----:B------:R1:W-:Y:S03]  /*14990*/  STL.64 [R1+0xaf8], R246 ;  /* 0x000af8f601007387 */ /* 0x0003e60000100a00 */
[C---:B------:R-:W-:Y:S01]  /*149a0*/  IMAD.WIDE R6, R23.reuse, 0x4, R224 ;  /* 0x0000000417067825 */ /* 0x040fe200078e02e0 */
[----:B------:R2:W-:Y:S04]  /*149b0*/  STL.64 [R1+0xaf0], R152 ;  /* 0x000af09801007387 */ /* 0x0005e80000100a00 */
[----:B------:R-:W-:Y:S01]  /*149c0*/  LDGSTS.E [R251+0x50004], desc[UR8][R246.64], !P5 ;  /* 0x50004000f6fb7fae */ /* 0x000fe2000e921848 */
[----:B------:R-:W-:-:S03]  /*149d0*/  IMAD.WIDE R4, R23, 0x4, R230 ;  /* 0x0000000417047825 */ /* 0x000fc600078e02e6 */
[----:B------:R2:W-:Y:S04]  /*149e0*/  LDGSTS.E [R251+0x54004], desc[UR8][R152.64], !P5 ;  /* 0x5400400098fb7fae */ /* 0x0005e8000e921848 */
[----:B------:R-:W3:Y:S04]  /*149f0*/  LDL.LU.64 R230, [R1+0xaa8] ;  /* 0x000aa80001e67983 */ /* 0x000ee80000300a00 */
[----:B------:R2:W-:Y:S04]  /*14a00*/  STL.64 [R1+0xae8], R6 ;  /* 0x000ae80601007387 */ /* 0x0005e80000100a00 */
[----:B------:R-:W3:Y:S04]  /*14a10*/  LDL.LU.64 R224, [R1+0xaa0] ;  /* 0x000aa00001e07983 */ /* 0x000ee80000300a00 */
[----:B------:R4:W-:Y:S04]  /*14a20*/  STL.64 [R1+0xae0], R4 ;  /* 0x000ae00401007387 */ /* 0x0009e80000100a00 */
[----:B-1----:R-:W3:Y:S04]  /*14a30*/  LDL.LU.64 R246, [R1+0xa98] ;  /* 0x000a980001f67983 */ /* 0x002ee80000300a00 */
[----:B------:R1:W-:Y:S04]  /*14a40*/  LDGSTS.E [R251+0x58004], desc[UR8][R6.64], !P5 ;  /* 0x5800400006fb7fae */ /* 0x0003e8000e921848 */
[----:B------:R4:W-:Y:S01]  /*14a50*/  LDGSTS.E [R251+0x5c004], desc[UR8][R4.64], !P5 ;  /* 0x5c00400004fb7fae */ /* 0x0009e2000e921848 */
[----:B------:R-:W-:Y:S01]  /*14a60*/  ISETP.GE.U32.AND P6, PT, R252, 0x7fffff1e, PT ;  /* 0x7fffff1efc00780c */ /* 0x000fe20003fc6070 */
[----:B------:R-:W-:-:S02]  /*14a70*/  VIADD R252, R3, 0xffffff5c ;  /* 0xffffff5c03fc7836 */ /* 0x000fc40000000000 */
[----:B------:R-:W3:Y:S03]  /*14a80*/  LDC R3, c[0x0][0x230] ;  /* 0x00008c00ff037b82 */ /* 0x000ee60000000800 */
[----:B------:R-:W-:Y:S01]  /*14a90*/  ISETP.GE.U32.AND P1, PT, R252, 0x7fffff1d, PT ;  /* 0x7fffff1dfc00780c */ /* 0x000fe20003f26070 */
[----:B------:R-:W-:-:S05]  /*14aa0*/  IMAD.WIDE R244, R23, 0x4, R244 ;  /* 0x0000000417f47825 */ /* 0x000fca00078e02f4 */
[----:B------:R-:W-:Y:S04]  /*14ab0*/  STL.64 [R1+0xad8], R244 ;  /* 0x000ad8f401007387 */ /* 0x000fe80000100a00 */
[----:B------:R4:W-:Y:S01]  /*14ac0*/  LDGSTS.E [R251+0x50008], desc[UR8][R244.64], !P6 ;  /* 0x50008000f4fb7fae */ /* 0x0009e2000f121848 */
[----:B--2---:R-:W-:-:S04]  /*14ad0*/  IMAD.WIDE R152, R23, 0x4, R226 ;  /* 0x0000000417987825 */ /* 0x004fc800078e02e2 */
[C---:B-1----:R-:W-:Y:S01]  /*14ae0*/  IMAD.WIDE R6, R23.reuse, 0x4, R234 ;  /* 0x0000000417067825 */ /* 0x042fe200078e02ea */
[----:B------:R-:W-:Y:S04]  /*14af0*/  LDGSTS.E [R251+0x54008], desc[UR8][R152.64], !P6 ;  /* 0x5400800098fb7fae */ /* 0x000fe8000f121848 */
[----:B------:R-:W2:Y:S01]  /*14b00*/  LDL.LU.64 R234, [R1+0xa90] ;  /* 0x000a900001ea7983 */ /* 0x000ea20000300a00 */
[----:B----4-:R-:W-:-:S03]  /*14b10*/  IMAD.WIDE R4, R23, 0x4, R154 ;  /* 0x0000000417047825 */ /* 0x010fc600078e029a */
[----:B------:R-:W-:Y:S04]  /*14b20*/  STL.64 [R1+0xad0], R152 ;  /* 0x000ad09801007387 */ /* 0x000fe80000100a00 */
[----:B------:R-:W4:Y:S04]  /*14b30*/  LDL.LU.64 R226, [R1+0xa88] ;  /* 0x000a880001e27983 */ /* 0x000f280000300a00 */
[----:B------:R-:W-:Y:S04]  /*14b40*/  STL.64 [R1+0xac8], R6 ;  /* 0x000ac80601007387 */ /* 0x000fe80000100a00 */
[----:B------:R-:W4:Y:S04]  /*14b50*/  LDL.LU.64 R154, [R1+0xa80] ;  /* 0x000a8000019a7983 */ /* 0x000f280000300a00 */
[----:B------:R-:W-:Y:S04]  /*14b60*/  LDGSTS.E [R251+0x58008], desc[UR8][R6.64], !P6 ;  /* 0x5800800006fb7fae */ /* 0x000fe8000f121848 */
[----:B------:R1:W-:Y:S04]  /*14b70*/  STL.64 [R1+0xac0], R4 ;  /* 0x000ac00401007387 */ /* 0x0003e80000100a00 */
[----:B------:R4:W-:Y:S04]  /*14b80*/  LDGSTS.E [R251+0x5c008], desc[UR8][R4.64], !P6 ;  /* 0x5c00800004fb7fae */ /* 0x0009e8000f121848 */
[----:B-1----:R-:W4:Y:S01]  /*14b90*/  LDL.LU.64 R4, [R1+0xa78] ;  /* 0x000a780001047983 */ /* 0x002f220000300a00 */
[----:B------:R-:W-:-:S04]  /*14ba0*/  IMAD.WIDE R244, R23, 0x4, R242 ;  /* 0x0000000417f47825 */ /* 0x000fc800078e02f2 */
[C---:B---3--:R-:W-:Y:S01]  /*14bb0*/  IMAD.WIDE R242, R23.reuse, 0x4, R238 ;  /* 0x0000000417f27825 */ /* 0x048fe200078e02ee */
[----:B------:R1:W-:Y:S04]  /*14bc0*/  LDGSTS.E [R251+0x5000c], desc[UR8][R244.64], !P1 ;  /* 0x5000c000f4fb7fae */ /* 0x0003e8000c921848 */
[----:B------:R-:W3:Y:S04]  /*14bd0*/  LDL.LU.64 R238, [R1+0xa70] ;  /* 0x000a700001ee7983 */ /* 0x000ee80000300a00 */
[----:B------:R1:W-:Y:S04]  /*14be0*/  STL.64 [R1+0xab8], R244 ;  /* 0x000ab8f401007387 */ /* 0x0003e80000100a00 */
[----:B------:R-:W3:Y:S04]  /*14bf0*/  LDL.LU.64 R152, [R1+0xa68] ;  /* 0x000a680001987983 */ /* 0x000ee80000300a00 */
[----:B------:R1:W-:Y:S04]  /*14c00*/  STL.64 [R1+0xab0], R242 ;  /* 0x000ab0f201007387 */ /* 0x0003e80000100a00 */
[----:B------:R-:W3:Y:S04]  /*14c10*/  LDL.LU.64 R6, [R1+0xa60] ;  /* 0x000a600001067983 */ /* 0x000ee80000300a00 */
[----:B------:R3:W-:Y:S01]  /*14c20*/  LDGSTS.E [R251+0x5400c], desc[UR8][R242.64], !P1 ;  /* 0x5400c000f2fb7fae */ /* 0x0007e2000c921848 */
[----:B------:R-:W-:-:S04]  /*14c30*/  IMAD.WIDE R230, R23, 0x4, R230 ;  /* 0x0000000417e67825 */ /* 0x000fc800078e02e6 */
[C---:B------:R-:W-:Y:S01]  /*14c40*/  IMAD.WIDE R224, R23.reuse, 0x4, R224 ;  /* 0x0000000417e07825 */ /* 0x040fe200078e02e0 */
[----:B------:R-:W-:Y:S04]  /*14c50*/  STL.64 [R1+0xaa8], R230 ;  /* 0x000aa8e601007387 */ /* 0x000fe80000100a00 */
[----:B------:R1:W-:Y:S01]  /*14c60*/  STL.64 [R1+0xaa0], R224 ;  /* 0x000aa0e001007387 */ /* 0x0003e20000100a00 */
[----:B------:R-:W-:-:S03]  /*14c70*/  IMAD.WIDE R246, R23, 0x4, R246 ;  /* 0x0000000417f67825 */ /* 0x000fc600078e02f6 */
[----:B-1----:R-:W3:Y:S04]  /*14c80*/  LDL.LU.64 R244, [R1+0xa58] ;  /* 0x000a580001f47983 */ /* 0x002ee80000300a00 */
[----:B------:R-:W-:Y:S04]  /*14c90*/  LDGSTS.E [R251+0x5800c], desc[UR8][R230.64], !P1 ;  /* 0x5800c000e6fb7fae */ /* 0x000fe8000c921848 */
[----:B------:R-:W3:Y:S04]  /*14ca0*/  LDL.LU.64 R242, [R1+0xa50] ;  /* 0x000a500001f27983 */ /* 0x000ee80000300a00 */
[----:B------:R-:W-:Y:S04]  /*14cb0*/  LDGSTS.E [R251+0x5c00c], desc[UR8][R224.64], !P1 ;  /* 0x5c00c000e0fb7fae */ /* 0x000fe8000c921848 */
[----:B------:R-:W3:Y:S04]  /*14cc0*/  LDL.LU.64 R224, [R1+0xa48] ;  /* 0x000a480001e07983 */ /* 0x000ee80000300a00 */
[----:B------:R1:W-:Y:S04]  /*14cd0*/  STL.64 [R1+0xa98], R246 ;  /* 0x000a98f601007387 */ /* 0x0003e80000100a00 */
[----:B------:R-:W3:Y:S01]  /*14ce0*/  LDL.LU.64 R230, [R1+0xa40] ;  /* 0x000a400001e67983 */ /* 0x000ee20000300a00 */
[----:B------:R-:W-:-:S02]  /*14cf0*/  VIADD R252, R2, 0xffffff7b ;  /* 0xffffff7b02fc7836 */ /* 0x000fc40000000000 */
[----:B------:R-:W1:Y:S03]  /*14d00*/  LDC R2, c[0x0][0x230] ;  /* 0x00008c00ff027b82 */ /* 0x000e660000000800 */
[----:B------:R-:W-:Y:S01]  /*14d10*/  ISETP.GE.U32.AND P2, PT, R252, 0x7fffff3c, PT ;  /* 0x7fffff3cfc00780c */ /* 0x000fe20003f46070 */
[----:B------:R-:W-:-:S04]  /*14d20*/  VIADD R252, R250, 0xffffff7a ;  /* 0xffffff7afafc7836 */ /* 0x000fc80000000000 */
[----:B------:R-:W1:Y:S01]  /*14d30*/  LDC R250, c[0x0][0x230] ;  /* 0x00008c00fffa7b82 */ /* 0x000e620000000800 */
[----:B------:R-:W-:Y:S01]  /*14d40*/  ISETP.GE.U32.AND P3, PT, R252, 0x7fffff3b, PT ;  /* 0x7fffff3bfc00780c */ /* 0x000fe20003f66070 */
[----:B------:R-:W-:-:S06]  /*14d50*/  VIADD R252, R3, 0xffffff79 ;  /* 0xffffff7903fc7836 */ /* 0x000fcc0000000000 */
[----:B------:R-:W1:Y:S01]  /*14d60*/  LDC R3, c[0x0][0x230] ;  /* 0x00008c00ff037b82 */ /* 0x000e620000000800 */
[----:B------:R-:W-:Y:S01]  /*14d70*/  ISETP.GE.U32.AND P4, PT, R252, 0x7fffff3a, PT ;  /* 0x7fffff3afc00780c */ /* 0x000fe20003f86070 */
[----:B------:R-:W-:Y:S01]  /*14d80*/  LDGSTS.E [R249+0x40000], desc[UR8][R246.64], !P2 ;  /* 0x40000000f6f97fae */ /* 0x000fe2000d121848 */
[----:B-1----:R-:W-:-:S05]  /*14d90*/  VIADD R252, R2, 0xffffff78 ;  /* 0xffffff7802fc7836 */ /* 0x002fca0000000000 */
[----:B------:R-:W1:Y:S01]  /*14da0*/  LDC R2, c[0x0][0x230] ;  /* 0x00008c00ff027b82 */ /* 0x000e620000000800 */
[----:B------:R-:W-:Y:S01]  /*14db0*/  ISETP.GE.U32.AND P5, PT, R252, 0x7fffff39, PT ;  /* 0x7fffff39fc00780c */ /* 0x000fe20003fa6070 */
[----:B------:R-:W-:-:S06]  /*14dc0*/  VIADD R252, R250, 0xffffff5b ;  /* 0xffffff5bfafc7836 */ /* 0x000fcc0000000000 */
[----:B------:R-:W3:Y:S01]  /*14dd0*/  LDC R250, c[0x0][0x230] ;  /* 0x00008c00fffa7b82 */ /* 0x000ee20000000800 */
[----:B------:R-:W-:Y:S01]  /*14de0*/  ISETP.GE.U32.AND P6, PT, R252, 0x7fffff1c, PT ;  /* 0x7fffff1cfc00780c */ /* 0x000fe20003fc6070 */
[----:B------:R-:W-:-:S06]  /*14df0*/  VIADD R252, R3, 0xffffff5a ;  /* 0xffffff5a03fc7836 */ /* 0x000fcc0000000000 */
[----:B------:R-:W3:Y:S01]  /*14e00*/  LDC R3, c[0x0][0x230] ;  /* 0x00008c00ff037b82 */ /* 0x000ee20000000800 */
[----:B------:R-:W-:Y:S01]  /*14e10*/  ISETP.GE.U32.AND P1, PT, R252, 0x7fffff1b, PT ;  /* 0x7fffff1bfc00780c */ /* 0x000fe20003f26070 */
[----:B-1----:R-:W-:-:S06]  /*14e20*/  VIADD R252, R2, 0xffffff59 ;  /* 0xffffff5902fc7836 */ /* 0x002fcc0000000000 */
[----:B------:R-:W1:Y:S01]  /*14e30*/  LDC R2, c[0x0][0x230] ;  /* 0x00008c00ff027b82 */ /* 0x000e620000000800 */
[----:B--2---:R-:W-:-:S05]  /*14e40*/  IMAD.WIDE R234, R23, 0x4, R234 ;  /* 0x0000000417ea7825 */ /* 0x004fca00078e02ea */
[----:B------:R-:W-:Y:S01]  /*14e50*/  STL.64 [R1+0xa90], R234 ;  /* 0x000a90ea01007387 */ /* 0x000fe20000100a00 */
[----:B----4-:R-:W-:-:S03]  /*14e60*/  IMAD.WIDE R226, R23, 0x4, R226 ;  /* 0x0000000417e27825 */ /* 0x010fc600078e02e2 */
[----:B------:R-:W2:Y:S01]  /*14e70*/  LDL.LU.64 R246, [R1+0x1ca8] ;  /* 0x001ca80001f67983 */ /* 0x000ea20000300a00 */
[----:B------:R-:W-:-:S03]  /*14e80*/  IMAD.WIDE R154, R23, 0x4, R154 ;  /* 0x00000004179a7825 */ /* 0x000fc600078e029a */
[----:B------:R4:W-:Y:S04]  /*14e90*/  STL.64 [R1+0xa88], R226 ;  /* 0x000a88e201007387 */ /* 0x0009e80000100a00 */
[----:B------:R-:W-:Y:S04]  /*14ea0*/  LDGSTS.E [R249+0x44000], desc[UR8][R234.64], !P2 ;  /* 0x44000000eaf97fae */ /* 0x000fe8000d121848 */
[----:B------:R1:W-:Y:S04]  /*14eb0*/  STL.64 [R1+0xa80], R154 ;  /* 0x000a809a01007387 */ /* 0x0003e80000100a00 */
[----:B------:R-:W-:Y:S04]  /*14ec0*/  LDGSTS.E [R249+0x48000], desc[UR8][R226.64], !P2 ;  /* 0x48000000e2f97fae */ /* 0x000fe8000d121848 */
[----:B------:R-:W-:Y:S04]  /*14ed0*/  LDGSTS.E [R249+0x4c000], desc[UR8][R154.64], !P2 ;  /* 0x4c0000009af97fae */ /* 0x000fe8000d121848 */
[----:B----4-:R-:W4:Y:S04]  /*14ee0*/  LDL.LU.64 R226, [R1+0xa38] ;  /* 0x000a380001e27983 */ /* 0x010f280000300a00 */
[----:B------:R-:W2:Y:S04]  /*14ef0*/  LDL.LU.64 R234, [R1+0xa30] ;  /* 0x000a300001ea7983 */ /* 0x000ea80000300a00 */
[----:B-1----:R-:W2:Y:S01]  /*14f00*/  LDL.LU.64 R154, [R1+0xa28] ;  /* 0x000a2800019a7983 */ /* 0x002ea20000300a00 */
[----:B------:R-:W-:-:S05]  /*14f10*/  IMAD.WIDE R4, R23, 0x4, R4 ;  /* 0x0000000417047825 */ /* 0x000fca00078e0204 */
[----:B------:R1:W-:Y:S04]  /*14f20*/  STL.64 [R1+0xa78], R4 ;  /* 0x000a780401007387 */ /* 0x0003e80000100a00 */
[----:B------:R-:W-:Y:S01]  /*14f30*/  LDGSTS.E [R249+0x40004], desc[UR8][R4.64], !P3 ;  /* 0x4000400004f97fae */ /* 0x000fe2000d921848 */
[----:B------:R-:W-:Y:S01]  /*14f40*/  ISETP.GE.U32.AND P2, PT, R252, 0x7fffff1a, PT ;  /* 0x7fffff1afc00780c */ /* 0x000fe20003f46070 */
[----:B---3--:R-:W-:-:S04]  /*14f50*/  IMAD.WIDE R238, R23, 0x4, R238 ;  /* 0x0000000417ee7825 */ /* 0x008fc800078e02ee */
[C---:B------:R-:W-:Y:S01]  /*14f60*/  IMAD.WIDE R152, R23.reuse, 0x4, R152 ;  /* 0x0000000417987825 */ /* 0x040fe200078e0298 */
[----:B------:R3:W-:Y:S04]  /*14f70*/  STL.64 [R1+0xa70], R238 ;  /* 0x000a70ee01007387 */ /* 0x0007e80000100a00 */
[----:B------:R3:W-:Y:S01]  /*14f80*/  STL.64 [R1+0xa68], R152 ;  /* 0x000a689801007387 */ /* 0x0007e20000100a00 */
[----:B------:R-:W-:-:S03]  /*14f90*/  IMAD.WIDE R6, R23, 0x4, R6 ;  /* 0x0000000417067825 */ /* 0x000fc600078e0206 */
[----:B-1----:R-:W2:Y:S01]  /*14fa0*/  LDL.LU.64 R4, [R1+0xa20] ;  /* 0x000a200001047983 */ /* 0x002ea20000300a00 */
[----:B------:R-:W-:-:S03]  /*14fb0*/  IADD3 R252, R250, -0xa8, RZ ;  /* 0xffffff58fafc7810 */ /* 0x000fc60007ffe0ff */
[----:B------:R1:W-:Y:S04]  /*14fc0*/  STL.64 [R1+0xa60], R6 ;  /* 0x000a600601007387 */ /* 0x0003e80000100a00 */
[----:B------:R-:W-:Y:S04]  /*14fd0*/  LDGSTS.E [R249+0x44004], desc[UR8][R238.64], !P3 ;  /* 0x44004000eef97fae */ /* 0x000fe8000d921848 */
[----:B------:R1:W-:Y:S04]  /*14fe0*/  LDGSTS.E [R249+0x48004], desc[UR8][R152.64], !P3 ;  /* 0x4800400098f97fae */ /* 0x0003e8000d921848 */
[----:B------:R1:W-:Y:S04]  /*14ff0*/  LDGSTS.E [R249+0x4c004], desc[UR8][R6.64], !P3 ;  /* 0x4c00400006f97fae */ /* 0x0003e8000d921848 */
[----:B---3--:R-:W3:Y:S01]  /*15000*/  LDL.LU.64 R238, [R1+0xa18] ;  /* 0x000a180001ee7983 */ /* 0x008ee20000300a00 */
[----:B------:R-:W-:-:S03]  /*15010*/  IMAD.WIDE R244, R23, 0x4, R244 ;  /* 0x0000000417f47825 */ /* 0x000fc600078e02f4 */
[----:B------:R-:W3:Y:S01]  /*15020*/  LDL.LU.64 R250, [R1+0xa10] ;  /* 0x000a100001fa7983 */ /* 0x000ee20000300a00 */
[----:B------:R-:W-:-:S03]  /*15030*/  IMAD.WIDE R242, R23, 0x4, R242 ;  /* 0x0000000417f27825 */ /* 0x000fc600078e02f2 */
[----:B------:R4:W-:Y:S04]  /*15040*/  STL.64 [R1+0xa58], R244 ;  /* 0x000a58f401007387 */ /* 0x0009e80000100a00 */
[----:B------:R2:W-:Y:S04]  /*15050*/  STL.64 [R1+0xa50], R242 ;  /* 0x000a50f201007387 */ /* 0x0005e80000100a00 */
[----:B------:R4:W-:Y:S04]  /*15060*/  LDGSTS.E [R249+0x40008], desc[UR8][R244.64], !P4 ;  /* 0x40008000f4f97fae */ /* 0x0009e8000e121848 */
[----:B------:R2:W-:Y:S01]  /*15070*/  LDGSTS.E [R249+0x44008], desc[UR8][R242.64], !P4 ;  /* 0x44008000f2f97fae */ /* 0x0005e2000e121848 */
[----:B-1----:R-:W-:-:S05]  /*15080*/  IMAD.WIDE R152, R23, 0x4, R224 ;  /* 0x0000000417987825 */ /* 0x002fca00078e02e0 */
[----:B------:R-:W-:Y:S01]  /*15090*/  LDGSTS.E [R249+0x48008], desc[UR8][R152.64], !P4 ;  /* 0x4800800098f97fae */ /* 0x000fe2000e121848 */
[----:B------:R-:W-:-:S03]  /*150a0*/  IMAD.WIDE R6, R23, 0x4, R230 ;  /* 0x0000000417067825 */ /* 0x000fc600078e02e6 */
[----:B------:R-:W3:Y:S04]  /*150b0*/  LDL.LU.64 R230, [R1+0xa08] ;  /* 0x000a080001e67983 */ /* 0x000ee80000300a00 */
[----:B------:R-:W-:Y:S04]  /*150c0*/  STL.64 [R1+0xa48], R152 ;  /* 0x000a489801007387 */ /* 0x000fe80000100a00 */
[----:B------:R-:W3:Y:S04]  /*150d0*/  LDL.LU.64 R224, [R1+0xa00] ;  /* 0x000a000001e07983 */ /* 0x000ee80000300a00 */
[----:B------:R1:W-:Y:S04]  /*150e0*/  STL.64 [R1+0xa40], R6 ;  /* 0x000a400601007387 */ /* 0x0003e80000100a00 */
[----:B------:R1:W-:Y:S01]  /*150f0*/  LDGSTS.E [R249+0x4c008], desc[UR8][R6.64], !P4 ;  /* 0x4c00800006f97fae */ /* 0x0003e2000e121848 */
[----:B----4-:R-:W-:-:S04]  /*15100*/  IMAD.WIDE R244, R23, 0x4, R226 ;  /* 0x0000000417f47825 */ /* 0x010fc800078e02e2 */
[C---:B--2---:R-:W-:Y:S01]  /*15110*/  IMAD.WIDE R242, R23.reuse, 0x4, R234 ;  /* 0x0000000417f27825 */ /* 0x044fe200078e02ea */
[----:B------:R-:W-:Y:S03]  /*15120*/  LDGSTS.E [R249+0x4000c], desc[UR8][R244.64], !P5 ;  /* 0x4000c000f4f97fae */ /* 0x000fe6000e921848 */
[C---:B-1----:R-:W-:Y:S01]  /*15130*/  IMAD.WIDE R6, R23.reuse, 0x4, R154 ;  /* 0x0000000417067825 */ /* 0x042fe200078e029a */
[----:B------:R-:W2:Y:S04]  /*15140*/  LDL.LU.64 R234, [R1+0x9f8] ;  /* 0x0009f80001ea7983 */ /* 0x000ea80000300a00 */
[----:B------:R-:W-:Y:S04]  /*15150*/  STL.64 [R1+0xa38], R244 ;  /* 0x000a38f401007387 */ /* 0x000fe80000100a00 */
[----:B------:R-:W4:Y:S04]  /*15160*/  LDL.LU.64 R226, [R1+0x9f0] ;  /* 0x0009f00001e27983 */ /* 0x000f280000300a00 */
[----:B------:R3:W-:Y:S04]  /*15170*/  STL.64 [R1+0xa30], R242 ;  /* 0x000a30f201007387 */ /* 0x0007e80000100a00 */
[----:B------:R-:W4:Y:S04]  /*15180*/  LDL.LU.64 R154, [R1+0x9e8] ;  /* 0x0009e800019a7983 */ /* 0x000f280000300a00 */
[----:B------:R-:W-:Y:S04]  /*15190*/  STL.64 [R1+0xa28], R6 ;  /* 0x000a280601007387 */ /* 0x000fe80000100a00 */
[----:B------:R-:W4:Y:S04]  /*151a0*/  LDL.LU.64 R152, [R1+0x9e0] ;  /* 0x0009e00001987983 */ /* 0x000f280000300a00 */
[----:B------:R3:W-:Y:S04]  /*151b0*/  LDGSTS.E [R249+0x4400c], desc[UR8][R242.64], !P5 ;  /* 0x4400c000f2f97fae */ /* 0x0007e8000e921848 */
[----:B------:R-:W-:Y:S01]  /*151c0*/  LDGSTS.E [R249+0x4800c], desc[UR8][R6.64], !P5 ;  /* 0x4800c00006f97fae */ /* 0x000fe2000e921848 */
[----:B------:R-:W-:-:S05]  /*151d0*/  IMAD.WIDE R4, R23, 0x4, R4 ;  /* 0x0000000417047825 */ /* 0x000fca00078e0204 */
[----:B------:R1:W-:Y:S04]  /*151e0*/  STL.64 [R1+0xa20], R4 ;  /* 0x000a200401007387 */ /* 0x0003e80000100a00 */
[----:B------:R-:W-:Y:S01]  /*151f0*/  LDGSTS.E [R249+0x4c00c], desc[UR8][R4.64], !P5 ;  /* 0x4c00c00004f97fae */ /* 0x000fe2000e921848 */
[----:B---3--:R-:W-:-:S04]  /*15200*/  IMAD.WIDE R242, R23, 0x4, R238 ;  /* 0x0000000417f27825 */ /* 0x008fc800078e02ee */
[C---:B------:R-:W-:Y:S01]  /*15210*/  IMAD.WIDE R238, R23.reuse, 0x4, R250 ;  /* 0x0000000417ee7825 */ /* 0x040fe200078e02fa */
[----:B------:R-:W-:Y:S04]  /*15220*/  LDGSTS.E [R249+0x50000], desc[UR8][R242.64], !P6 ;  /* 0x50000000f2f97fae */ /* 0x000fe8000f121848 */
[----:B------:R-:W3:Y:S04]  /*15230*/  LDL.LU.64 R250, [R1+0x9d8] ;  /* 0x0009d80001fa7983 */ /* 0x000ee80000300a00 */
        /* <DEDUP_REMOVED lines=8> */
[----:B------:R-:W-:Y:S04]  /*152c0*/  STL.64 [R1+0xa08], R230 ;  /* 0x000a08e601007387 */ /* 0x000fe80000100a00 */
[----:B------:R-:W-:Y:S04]  /*152d0*/  LDGSTS.E [R249+0x58000], desc[UR8][R230.64], !P6 ;  /* 0x58000000e6f97fae */ /* 0x000fe8000f121848 */
[----:B------:R1:W-:Y:S04]  /*152e0*/  STL.64 [R1+0xa00], R224 ;  /* 0x000a00e001007387 */ /* 0x0003e80000100a00 */
[----:B------:R-:W-:Y:S04]  /*152f0*/  LDGSTS.E [R249+0x5c000], desc[UR8][R224.64], !P6 ;  /* 0x5c000000e0f97fae */ /* 0x000fe8000f121848 */
[----:B-1----:R-:W3:Y:S04]  /*15300*/  LDL.LU.64 R224, [R1+0x9b8] ;  /* 0x0009b80001e07983 */ /* 0x002ee80000300a00 */
[----:B------:R-:W3:Y:S04]  /*15310*/  LDL.LU.64 R242, [R1+0x9b0] ;  /* 0x0009b00001f27983 */ /* 0x000ee80000300a00 */
[----:B------:R-:W3:Y:S04]  /*15320*/  LDL.LU.64 R238, [R1+0x9a8] ;  /* 0x0009a80001ee7983 */ /* 0x000ee80000300a00 */
[----:B------:R-:W3:Y:S01]  /*15330*/  LDL.LU.64 R230, [R1+0x9a0] ;  /* 0x0009a00001e67983 */ /* 0x000ee20000300a00 */
[----:B--2---:R-:W-:-:S04]  /*15340*/  IMAD.WIDE R234, R23, 0x4, R234 ;  /* 0x0000000417ea7825 */ /* 0x004fc800078e02ea */
[C---:B----4-:R-:W-:Y:S01]  /*15350*/  IMAD.WIDE R226, R23.reuse, 0x4, R226 ;  /* 0x0000000417e27825 */ /* 0x050fe200078e02e2 */
[----:B------:R-:W-:Y:S03]  /*15360*/  STL.64 [R1+0x9f8], R234 ;  /* 0x0009f8ea01007387 */ /* 0x000fe60000100a00 */
[C---:B------:R-:W-:Y:S01]  /*15370*/  IMAD.WIDE R154, R23.reuse, 0x4, R154 ;  /* 0x00000004179a7825 */ /* 0x040fe200078e029a */
[----:B------:R1:W-:Y:S04]  /*15380*/  STL.64 [R1+0x9f0], R226 ;  /* 0x0009f0e201007387 */ /* 0x0003e80000100a00 */
[----:B------:R-:W-:Y:S01]  /*15390*/  LDGSTS.E [R249+0x50004], desc[UR8][R234.64], !P1 ;  /* 0x50004000eaf97fae */ /* 0x000fe2000c921848 */
[----:B------:R-:W-:-:S03]  /*153a0*/  IMAD.WIDE R152, R23, 0x4, R152 ;  /* 0x0000000417987825 */ /* 0x000fc600078e0298 */
[----:B------:R2:W-:Y:S04]  /*153b0*/  STL.64 [R1+0x9e8], R154 ;  /* 0x0009e89a01007387 */ /* 0x0005e80000100a00 */
[----:B------:R-:W-:Y:S04]  /*153c0*/  LDGSTS.E [R249+0x54004], desc[UR8][R226.64], !P1 ;  /* 0x54004000e2f97fae */ /* 0x000fe8000c921848 */
[----:B------:R4:W-:Y:S04]  /*153d0*/  STL.64 [R1+0x9e0], R152 ;  /* 0x0009e09801007387 */ /* 0x0009e80000100a00 */
[----:B------:R-:W-:Y:S04]  /*153e0*/  LDGSTS.E [R249+0x58004], desc[UR8][R154.64], !P1 ;  /* 0x580040009af97fae */ /* 0x000fe8000c921848 */
[----:B-1----:R-:W4:Y:S04]  /*153f0*/  LDL.LU.64 R226, [R1+0x998] ;  /* 0x0009980001e27983 */ /* 0x002f280000300a00 */
[----:B------:R-:W4:Y:S04]  /*15400*/  LDL.LU.64 R234, [R1+0x990] ;  /* 0x0009900001ea7983 */ /* 0x000f280000300a00 */
[----:B--2---:R-:W2:Y:S04]  /*15410*/  LDL.LU.64 R154, [R1+0x988] ;  /* 0x00098800019a7983 */ /* 0x004ea80000300a00 */
[----:B------:R4:W-:Y:S01]  /*15420*/  LDGSTS.E [R249+0x5c004], desc[UR8][R152.64], !P1 ;  /* 0x5c00400098f97fae */ /* 0x0009e2000c921848 */
[----:B---3--:R-:W-:-:S04]  /*15430*/  IMAD.WIDE R250, R23, 0x4, R250 ;  /* 0x0000000417fa7825 */ /* 0x008fc800078e02fa */
[C---:B------:R-:W-:Y:S01]  /*15440*/  IMAD.WIDE R244, R23.reuse, 0x4, R244 ;  /* 0x0000000417f47825 */ /* 0x040fe200078e02f4 */
[----:B------:R-:W-:Y:S04]  /*15450*/  LDGSTS.E [R249+0x50008], desc[UR8][R250.64], !P2 ;  /* 0x50008000faf97fae */ /* 0x000fe8000d121848 */
[----:B------:R1:W-:Y:S01]  /*15460*/  LDGSTS.E [R249+0x54008], desc[UR8][R244.64], !P2 ;  /* 0x54008000f4f97fae */ /* 0x0003e2000d121848 */
[----:B----4-:R-:W-:-:S03]  /*15470*/  IMAD.WIDE R152, R23, 0x4, R4 ;  /* 0x0000000417987825 */ /* 0x010fc600078e0204 */
[----:B------:R-:W3:Y:S04]  /*15480*/  LDL.LU.64 R4, [R1+0x980] ;  /* 0x0009800001047983 */ /* 0x000ee80000300a00 */
[----:B------:R4:W-:Y:S01]  /*15490*/  STL.64 [R1+0x9d8], R250 ;  /* 0x0009d8fa01007387 */ /* 0x0009e20000100a00 */
[----:B------:R-:W-:-:S03]  /*154a0*/  IMAD.WIDE R6, R23, 0x4, R6 ;  /* 0x0000000417067825 */ /* 0x000fc600078e0206 */
[----:B------:R1:W-:Y:S04]  /*154b0*/  STL.64 [R1+0x9d0], R244 ;  /* 0x0009d0f401007387 */ /* 0x0003e80000100a00 */
[----:B------:R1:W-:Y:S04]  /*154c0*/  STL.64 [R1+0x9c8], R152 ;  /* 0x0009c89801007387 */ /* 0x0003e80000100a00 */
[----:B------:R1:W-:Y:S04]  /*154d0*/  STL.64 [R1+0x9c0], R6 ;  /* 0x0009c00601007387 */ /* 0x0003e80000100a00 */
[----:B----4-:R-:W4:Y:S04]  /*154e0*/  LDL.LU.64 R250, [R1+0x978] ;  /* 0x0009780001fa7983 */ /* 0x010f280000300a00 */
[----:B------:R1:W-:Y:S04]  /*154f0*/  LDGSTS.E [R249+0x58008], desc[UR8][R152.64], !P2 ;  /* 0x5800800098f97fae */ /* 0x0003e8000d121848 */
[----:B------:R1:W-:Y:S02]  /*15500*/  LDGSTS.E [R249+0x5c008], desc[UR8][R6.64], !P2 ;  /* 0x5c00800006f97fae */ /* 0x0003e4000d121848 */
[----:B-1----:R-:W-:-:S04]  /*15510*/  IMAD.WIDE R244, R23, 0x4, R224 ;  /* 0x0000000417f47825 */ /* 0x002fc800078e02e0 */
[C---:B------:R-:W-:Y:S01]  /*15520*/  IMAD.WIDE R224, R23.reuse, 0x4, R242 ;  /* 0x0000000417e07825 */ /* 0x040fe200078e02f2 */
[----:B------:R1:W-:Y:S03]  /*15530*/  STL.64 [R1+0x9b8], R244 ;  /* 0x0009b8f401007387 */ /* 0x0003e60000100a00 */
[C---:B------:R-:W-:Y:S01]  /*15540*/  IMAD.WIDE R152, R23.reuse, 0x4, R238 ;  /* 0x0000000417987825 */ /* 0x040fe200078e02ee */
[----:B------:R-:W4:Y:S04]  /*15550*/  LDL.LU.64 R242, [R1+0x970] ;  /* 0x0009700001f27983 */ /* 0x000f280000300a00 */
[----:B------:R2:W-:Y:S01]  /*15560*/  STL.64 [R1+0x9b0], R224 ;  /* 0x0009b0e001007387 */ /* 0x0005e20000100a00 */
[----:B------:R-:W-:-:S03]  /*15570*/  IMAD.WIDE R6, R23, 0x4, R230 ;  /* 0x0000000417067825 */ /* 0x000fc600078e02e6 */
[----:B------:R-:W4:Y:S04]  /*15580*/  LDL.LU.64 R238, [R1+0x968] ;  /* 0x0009680001ee7983 */ /* 0x000f280000300a00 */
[----:B------:R2:W-:Y:S04]  /*15590*/  STL.64 [R1+0x9a8], R152 ;  /* 0x0009a89801007387 */ /* 0x0005e80000100a00 */
[----:B------:R-:W4:Y:S01]  /*155a0*/  LDL.LU.64 R230, [R1+0x960] ;  /* 0x0009600001e67983 */ /* 0x000f220000300a00 */
[----:B------:R-:W-:Y:S01]  /*155b0*/  ISETP.GE.U32.AND P3, PT, R252, 0x7fffff19, PT ;  /* 0x7fffff19fc00780c */ /* 0x000fe20003f66070 */
[----:B------:R-:W-:-:S02]  /*155c0*/  VIADD R252, R3, 0xffffff77 ;  /* 0xffffff7703fc7836 */ /* 0x000fc40000000000 */
[----:B------:R2:W-:Y:S01]  /*155d0*/  STL.64 [R1+0x9a0], R6 ;  /* 0x0009a00601007387 */ /* 0x0005e20000100a00 */
[----:B------:R-:W4:Y:S09]  /*155e0*/  LDC R3, c[0x0][0x230] ;  /* 0x00008c00ff037b82 */ /* 0x000f320000000800 */
[----:B------:R1:W-:Y:S04]  /*155f0*/  LDGSTS.E [R249+0x5000c], desc[UR8][R244.64], !P3 ;  /* 0x5000c000f4f97fae */ /* 0x0003e8000d921848 */
[----:B------:R2:W-:Y:S01]  /*15600*/  LDGSTS.E [R249+0x5400c], desc[UR8][R224.64], !P3 ;  /* 0x5400c000e0f97fae */ /* 0x0005e2000d921848 */
[----:B------:R-:W-:-:S03]  /*15610*/  ISETP.GE.U32.AND P4, PT, R252, 0x7fffff38, PT ;  /* 0x7fffff38fc00780c */ /* 0x000fc60003f86070 */
[----:B------:R-:W-:Y:S04]  /*15620*/  LDGSTS.E [R249+0x5800c], desc[UR8][R152.64], !P3 ;  /* 0x5800c00098f97fae */ /* 0x000fe8000d921848 */
[----:B------:R-:W-:Y:S01]  /*15630*/  LDGSTS.E [R249+0x5c00c], desc[UR8][R6.64], !P3 ;  /* 0x5c00c00006f97fae */ /* 0x000fe2000d921848 */
[----:B------:R-:W-:Y:S02]  /*15640*/  VIADD R252, R2, 0xffffff76 ;  /* 0xffffff7602fc7836 */ /* 0x000fe40000000000 */
[----:B------:R-:W4:Y:S03]  /*15650*/  LDC R2, c[0x0][0x230] ;  /* 0x00008c00ff027b82 */ /* 0x000f260000000800 */
[----:B------:R-:W-:-:S05]  /*15660*/  ISETP.GE.U32.AND P5, PT, R252, 0x7fffff37, PT ;  /* 0x7fffff37fc00780c */ /* 0x000fca0003fa6070 */
[----:B------:R-:W4:Y:S01]  /*15670*/  LDC R252, c[0x0][0x230] ;  /* 0x00008c00fffc7b82 */ /* 0x000f220000000800 */
[----:B-1----:R-:W-:-:S04]  /*15680*/  IMAD.WIDE R244, R23, 0x4, R226 ;  /* 0x0000000417f47825 */ /* 0x002fc800078e02e2 */
[C---:B------:R-:W-:Y:S01]  /*15690*/  IMAD.WIDE R226, R23.reuse, 0x4, R234 ;  /* 0x0000000417e27825 */ /* 0x040fe200078e02ea */
[----:B------:R4:W-:Y:S03]  /*156a0*/  LDGSTS.E [R248+0x40000], desc[UR8][R244.64], !P4 ;  /* 0x40000000f4f87fae */ /* 0x0009e6000e121848 */
[C---:B--2---:R-:W-:Y:S01]  /*156b0*/  IMAD.WIDE R224, R23.reuse, 0x4, R154 ;  /* 0x0000000417e07825 */ /* 0x044fe200078e029a */
[----:B------:R-:W2:Y:S04]  /*156c0*/  LDL.LU.64 R234, [R1+0x958] ;  /* 0x0009580001ea7983 */ /* 0x000ea80000300a00 */
[----:B------:R-:W-:Y:S04]  /*156d0*/  STL.64 [R1+0x998], R244 ;  /* 0x000998f401007387 */ /* 0x000fe80000100a00 */
[----:B------:R-:W2:Y:S04]  /*156e0*/  LDL.LU.64 R154, [R1+0x950] ;  /* 0x00095000019a7983 */ /* 0x000ea80000300a00 */
[----:B------:R-:W-:Y:S04]  /*156f0*/  STL.64 [R1+0x990], R226 ;  /* 0x000990e201007387 */ /* 0x000fe80000100a00 */
[----:B------:R1:W-:Y:S04]  /*15700*/  STL.64 [R1+0x858], R224 ;  /* 0x000858e001007387 */ /* 0x0003e80000100a00 */
[----:B------:R-:W2:Y:S04]  /*15710*/  LDL.LU.64 R152, [R1+0x948] ;  /* 0x0009480001987983 */ /* 0x000ea80000300a00 */
[----:B------:R-:W2:Y:S04]  /*15720*/  LDL.LU.64 R6, [R1+0x940] ;  /* 0x0009400001067983 */ /* 0x000ea80000300a00 */
[----:B------:R-:W-:Y:S01]  /*15730*/  LDGSTS.E [R248+0x44000], desc[UR8][R226.64], !P4 ;  /* 0x44000000e2f87fae */ /* 0x000fe2000e121848 */
[----:B---3--:R-:W-:-:S03]  /*15740*/  IMAD.WIDE R4, R23, 0x4, R4 ;  /* 0x0000000417047825 */ /* 0x008fc600078e0204 */
[----:B------:R3:W-:Y:S04]  /*15750*/  LDGSTS.E [R248+0x48000], desc[UR8][R224.64], !P4 ;  /* 0x48000000e0f87fae */ /* 0x0007e8000e121848 */
[----:B------:R3:W-:Y:S04]  /*15760*/  STL.64 [R1+0x850], R4 ;  /* 0x0008500401007387 */ /* 0x0007e80000100a00 */
[----:B------:R-:W-:Y:S04]  /*15770*/  LDGSTS.E [R248+0x4c000], desc[UR8][R4.64], !P4 ;  /* 0x4c00000004f87fae */ /* 0x000fe8000e121848 */
[----:B-1----:R-:W2:Y:S01]  /*15780*/  LDL.LU.64 R224, [R1+0x938] ;  /* 0x0009380001e07983 */ /* 0x002ea20000300a00 */
[----:B----4-:R-:W-:-:S03]  /*15790*/  IMAD.WIDE R244, R23, 0x4, R250 ;  /* 0x0000000417f47825 */ /* 0x010fc600078e02fa */
[----:B---3--:R-:W3:Y:S04]  /*157a0*/  LDL.LU.64 R4, [R1+0x930] ;  /* 0x0009300001047983 */ /* 0x008ee80000300a00 */
[----:B------:R-:W4:Y:S04]  /*157b0*/  LDL.LU.64 R226, [R1+0x928] ;  /* 0x0009280001e27983 */ /* 0x000f280000300a00 */
[----:B------:R1:W-:Y:S04]  /*157c0*/  STL.64 [R1+0x848], R244 ;  /* 0x000848f401007387 */ /* 0x0003e80000100a00 */
[----:B------:R-:W4:Y:S04]  /*157d0*/  LDL.LU.64 R250, [R1+0x920] ;  /* 0x0009200001fa7983 */ /* 0x000f280000300a00 */
[----:B------:R-:W-:Y:S01]  /*157e0*/  LDGSTS.E [R248+0x40004], desc[UR8][R244.64], !P5 ;  /* 0x40004000f4f87fae */ /* 0x000fe2000e921848 */
[----:B------:R-:W-:-:S04]  /*157f0*/  IMAD.WIDE R242, R23, 0x4, R242 ;  /* 0x0000000417f27825 */ /* 0x000fc800078e02f2 */
[C---:B------:R-:W-:Y:S01]  /*15800*/  IMAD.WIDE R238, R23.reuse, 0x4, R238 ;  /* 0x0000000417ee7825 */ /* 0x040fe200078e02ee */
[----:B------:R1:W-:Y:S03]  /*15810*/  STL.64 [R1+0x7c0], R242 ;  /* 0x0007c0f201007387 */ /* 0x0003e60000100a00 */
[----:B------:R-:W-:Y:S01]  /*15820*/  IMAD.WIDE R230, R23, 0x4, R230 ;  /* 0x0000000417e67825 */ /* 0x000fe200078e02e6 */
[----:B------:R1:W-:Y:S04]  /*15830*/  STL.64 [R1+0x7b0], R238 ;  /* 0x0007b0ee01007387 */ /* 0x0003e80000100a00 */
[----:B------:R1:W-:Y:S04]  /*15840*/  STL.64 [R1+0x7a0], R230 ;  /* 0x0007a0e601007387 */ /* 0x0003e80000100a00 */
[----:B-1----:R-:W4:Y:S04]  /*15850*/  LDL.LU.64 R244, [R1+0x918] ;  /* 0x0009180001f47983 */ /* 0x002f280000300a00 */
[----:B------:R-:W-:Y:S04]  /*15860*/  LDGSTS.E [R248+0x44004], desc[UR8][R242.64], !P5 ;  /* 0x44004000f2f87fae */ /* 0x000fe8000e921848 */
[----:B------:R-:W-:Y:S04]  /*15870*/  LDGSTS.E [R248+0x48004], desc[UR8][R238.64], !P5 ;  /* 0x48004000eef87fae */ /* 0x000fe8000e921848 */
[----:B------:R-:W-:Y:S04]  /*15880*/  LDGSTS.E [R248+0x4c004], desc[UR8][R230.64], !P5 ;  /* 0x4c004000e6f87fae */ /* 0x000fe8000e921848 */
[----:B------:R-:W4:Y:S04]  /*15890*/  LDL.LU.64 R242, [R1+0x728] ;  /* 0x0007280001f27983 */ /* 0x000f280000300a00 */
[----:B------:R-:W4:Y:S04]  /*158a0*/  LDL.LU.64 R238, [R1+0x720] ;  /* 0x0007200001ee7983 */ /* 0x000f280000300a00 */
[----:B------:R-:W4:Y:S01]  /*158b0*/  LDL.LU.64 R230, [R1+0x718] ;  /* 0x0007180001e67983 */ /* 0x000f220000300a00 */
[----:B------:R-:W-:-:S05]  /*158c0*/  VIADD R252, R252, 0xffffff75 ;  /* 0xffffff75fcfc7836 */ /* 0x000fca0000000000 */
[----:B------:R-:W-:Y:S01]  /*158d0*/  ISETP.GE.U32.AND P6, PT, R252, 0x7fffff36, PT ;  /* 0x7fffff36fc00780c */ /* 0x000fe20003fc6070 */
[----:B------:R-:W-:Y:S02]  /*158e0*/  VIADD R252, R3, 0xffffff74 ;  /* 0xffffff7403fc7836 */ /* 0x000fe40000000000 */
[----:B------:R-:W1:Y:S03]  /*158f0*/  LDC R3, c[0x0][0x230] ;  /* 0x00008c00ff037b82 */ /* 0x000e660000000800 */
[----:B------:R-:W-:Y:S01]  /*15900*/  ISETP.GE.U32.AND P1, PT, R252, 0x7fffff35, PT ;  /* 0x7fffff35fc00780c */ /* 0x000fe20003f26070 */
[----:B--2---:R-:W-:-:S04]  /*15910*/  IMAD.WIDE R234, R23, 0x4, R234 ;  /* 0x0000000417ea7825 */ /* 0x004fc800078e02ea */
[C---:B------:R-:W-:Y:S01]  /*15920*/  IMAD.WIDE R154, R23.reuse, 0x4, R154 ;  /* 0x00000004179a7825 */ /* 0x040fe200078e029a */
[----:B------:R2:W-:Y:S04]  /*15930*/  STL.64 [R1+0x790], R234 ;  /* 0x000790ea01007387 */ /* 0x0005e80000100a00 */
[----:B------:R1:W-:Y:S04]  /*15940*/  STL.64 [R1+0x770], R154 ;  /* 0x0007709a01007387 */ /* 0x0003e80000100a00 */
[----:B------:R-:W-:Y:S01]  /*15950*/  LDGSTS.E [R248+0x40008], desc[UR8][R234.64], !P6 ;  /* 0x40008000eaf87fae */ /* 0x000fe2000f121848 */
[----:B------:R-:W-:-:S03]  /*15960*/  IMAD.WIDE R152, R23, 0x4, R152 ;  /* 0x0000000417987825 */ /* 0x000fc600078e0298 */
[----:B------:R-:W-:Y:S01]  /*15970*/  LDGSTS.E [R248+0x44008], desc[UR8][R154.64], !P6 ;  /* 0x440080009af87fae */ /* 0x000fe2000f121848 */
[----:B------:R-:W-:-:S03]  /*15980*/  IMAD.WIDE R6, R23, 0x4, R6 ;  /* 0x0000000417067825 */ /* 0x000fc600078e0206 */
[----:B------:R3:W-:Y:S04]  /*15990*/  STL.64 [R1+0x760], R152 ;  /* 0x0007609801007387 */ /* 0x0007e80000100a00 */
[----:B------:R4:W-:Y:S04]  /*159a0*/  STL.64 [R1+0x710], R6 ;  /* 0x0007100601007387 */ /* 0x0009e80000100a00 */
[----:B--2---:R-:W2:Y:S04]  /*159b0*/  LDL.LU.64 R234, [R1+0x708] ;  /* 0x0007080001ea7983 */ /* 0x004ea80000300a00 */
[----:B-1----:R-:W2:Y:S04]  /*159c0*/  LDL.LU.64 R154, [R1+0x6f8] ;  /* 0x0006f800019a7983 */ /* 0x002ea80000300a00 */
[----:B------:R3:W-:Y:S01]  /*159d0*/  LDGSTS.E [R248+0x48008], desc[UR8][R152.64], !P6 ;  /* 0x4800800098f87fae */ /* 0x0007e2000f121848 */
[----:B------:R-:W-:-:S03]  /*159e0*/  IMAD.WIDE R224, R23, 0x4, R224 ;  /* 0x0000000417e07825 */ /* 0x000fc600078e02e0 */
[----:B------:R4:W-:Y:S04]  /*159f0*/  LDGSTS.E [R248+0x4c008], desc[UR8][R6.64], !P6 ;  /* 0x4c00800006f87fae */ /* 0x0009e8000f121848 */
[----:B------:R1:W-:Y:S01]  /*15a00*/  STL.64 [R1+0x700], R224 ;  /* 0x000700e001007387 */ /* 0x0003e20000100a00 */
[----:B---3--:R-:W-:-:S03]  /*15a10*/  IMAD.WIDE R152, R23, 0x4, R4 ;  /* 0x0000000417987825 */ /* 0x008fc600078e0204 */
[----:B------:R-:W-:Y:S01]  /*15a20*/  LDGSTS.E [R248+0x4000c], desc[UR8][R224.64], !P1 ;  /* 0x4000c000e0f87fae */ /* 0x000fe2000c921848 */
[----:B----4-:R-:W-:-:S03]  /*15a30*/  IMAD.WIDE R6, R23, 0x4, R226 ;  /* 0x0000000417067825 */ /* 0x010fc600078e02e2 */
[----:B------:R-:W-:Y:S01]  /*15a40*/  STL.64 [R1+0x6e0], R152 ;  /* 0x0006e09801007387 */ /* 0x000fe20000100a00 */
[----:B------:R-:W-:-:S03]  /*15a50*/  IMAD.WIDE R4, R23, 0x4, R250 ;  /* 0x0000000417047825 */ /* 0x000fc600078e02fa */
[----:B------:R3:W-:Y:S04]  /*15a60*/  STL.64 [R1+0x6d0], R6 ;  /* 0x0006d00601007387 */ /* 0x0007e80000100a00 */
[----:B------:R-:W4:Y:S04]  /*15a70*/  LDL.LU.64 R226, [R1+0x6f0] ;  /* 0x0006f00001e27983 */ /* 0x000f280000300a00 */
[----:B------:R3:W-:Y:S04]  /*15a80*/  STL.64 [R1+0x6b0], R4 ;  /* 0x0006b00401007387 */ /* 0x0007e80000100a00 */
[----:B-1----:R-:W4:Y:S04]  /*15a90*/  LDL.LU.64 R224, [R1+0x6e8] ;  /* 0x0006e80001e07983 */ /* 0x002f280000300a00 */
[----:B------:R-:W-:Y:S04]  /*15aa0*/  LDGSTS.E [R248+0x4400c], desc[UR8][R152.64], !P1 ;  /* 0x4400c00098f87fae */ /* 0x000fe8000c921848 */
[----:B------:R-:W4:Y:S04]  /*15ab0*/  LDL.LU.64 R250, [R1+0x6d8] ;  /* 0x0006d80001fa7983 */ /* 0x000f280000300a00 */
[----:B------:R3:W-:Y:S04]  /*15ac0*/  LDGSTS.E [R248+0x4800c], desc[UR8][R6.64], !P1 ;  /* 0x4800c00006f87fae */ /* 0x0007e8000c921848 */
[----:B------:R1:W-:Y:S01]  /*15ad0*/  LDGSTS.E [R248+0x4c00c], desc[UR8][R4.64], !P1 ;  /* 0x4c00c00004f87fae */ /* 0x0003e2000c921848 */
[----:B------:R-:W-:-:S05]  /*15ae0*/  IMAD.WIDE R244, R23, 0x4, R244 ;  /* 0x0000000417f47825 */ /* 0x000fca00078e02f4 */
[----:B------:R-:W-:Y:S01]  /*15af0*/  STL.64 [R1+0x6a0], R244 ;  /* 0x0006a0f401007387 */ /* 0x000fe20000100a00 */
[----:B------:R-:W-:-:S04]  /*15b00*/  IMAD.WIDE R242, R23, 0x4, R242 ;  /* 0x0000000417f27825 */ /* 0x000fc800078e02f2 */
[C---:B---3--:R-:W-:Y:S02]  /*15b10*/  IMAD.WIDE R6, R23.reuse, 0x4, R238 ;  /* 0x0000000417067825 */ /* 0x048fe400078e02ee */
[----:B------:R-:W3:Y:S02]  /*15b20*/  LDL.LU.64 R238, [R1+0x6c8] ;  /* 0x0006c80001ee7983 */ /* 0x000ee40000300a00 */
[----:B-1----:R-:W-:Y:S02]  /*15b30*/  IMAD.WIDE R4, R23, 0x4, R230 ;  /* 0x0000000417047825 */ /* 0x002fe400078e02e6 */
[----:B------:R2:W-:Y:S04]  /*15b40*/  STL.64 [R1+0x3a8], R242 ;  /* 0x0003a8f201007387 */ /* 0x0005e80000100a00 */
[----:B------:R-:W3:Y:S04]  /*15b50*/  LDL.LU.64 R230, [R1+0x6c0] ;  /* 0x0006c00001e67983 */ /* 0x000ee80000300a00 */
[----:B------:R-:W-:Y:S04]  /*15b60*/  STL.64 [R1+0x3a0], R6 ;  /* 0x0003a00601007387 */ /* 0x000fe80000100a00 */
[----:B------:R-:W3:Y:S01]  /*15b70*/  LDL.LU.64 R152, [R1+0x6b8] ;  /* 0x0006b80001987983 */ /* 0x000ee20000300a00 */
[----:B------:R-:W-:-:S02]  /*15b80*/  VIADD R252, R2, 0xffffff57 ;  /* 0xffffff5702fc7836 */ /* 0x000fc40000000000 */
[----:B------:R-:W1:Y:S03]  /*15b90*/  LDC R2, c[0x0][0x230] ;  /* 0x00008c00ff027b82 */ /* 0x000e660000000800 */
[----:B------:R-:W-:-:S05]  /*15ba0*/  ISETP.GE.U32.AND P2, PT, R252, 0x7fffff18, PT ;  /* 0x7fffff18fc00780c */ /* 0x000fca0003f46070 */
[----:B------:R-:W1:Y:S01]  /*15bb0*/  LDC R252, c[0x0][0x230] ;  /* 0x00008c00fffc7b82 */ /* 0x000e620000000800 */
[----:B------:R2:W-:Y:S07]  /*15bc0*/  STL.64 [R1+0x398], R4 ;  /* 0x0003980401007387 */ /* 0x0005ee0000100a00 */
[----:B------:R-:W-:Y:S04]  /*15bd0*/  LDGSTS.E [R248+0x50000], desc[UR8][R244.64], !P2 ;  /* 0x50000000f4f87fae */ /* 0x000fe8000d121848 */
[----:B------:R2:W-:Y:S04]  /*15be0*/  LDGSTS.E [R248+0x54000], desc[UR8][R242.64], !P2 ;  /* 0x54000000f2f87fae */ /* 0x0005e8000d121848 */
[----:B------:R-:W-:Y:S04]  /*15bf0*/  LDGSTS.E [R248+0x58000], desc[UR8][R6.64], !P2 ;  /* 0x5800000006f87fae */ /* 0x000fe8000d121848 */
[----:B------:R-:W-:Y:S01]  /*15c00*/  LDGSTS.E [R248+0x5c000], desc[UR8][R4.64], !P2 ;  /* 0x5c00000004f87fae */ /* 0x000fe2000d121848 */
[----:B-1----:R-:W-:-:S05]  /*15c10*/  VIADD R252, R252, 0xffffff56 ;  /* 0xffffff56fcfc7836 */ /* 0x002fca0000000000 */
[----:B------:R-:W-:Y:S01]  /*15c20*/  ISETP.GE.U32.AND P3, PT, R252, 0x7fffff17, PT ;  /* 0x7fffff17fc00780c */ /* 0x000fe20003f66070 */
[----:B------:R-:W-:Y:S02]  /*15c30*/  VIADD R252, R3, 0xffffff55 ;  /* 0xffffff5503fc7836 */ /* 0x000fe40000000000 */
[----:B------:R-:W1:Y:S03]  /*15c40*/  LDC R3, c[0x0][0x230] ;  /* 0x00008c00ff037b82 */ /* 0x000e660000000800 */
[----:B------:R-:W-:Y:S01]  /*15c50*/  ISETP.GE.U32.AND P4, PT, R252, 0x7fffff16, PT ;  /* 0x7fffff16fc00780c */ /* 0x000fe20003f86070 */
[----:B--2---:R-:W-:-:S04]  /*15c60*/  IMAD.WIDE R242, R23, 0x4, R234 ;  /* 0x0000000417f27825 */ /* 0x004fc800078e02ea */
[C---:B------:R-:W-:Y:S02]  /*15c70*/  IMAD.WIDE R234, R23.reuse, 0x4, R154 ;  /* 0x0000000417ea7825 */ /* 0x040fe400078e029a */
[----:B------:R2:W-:Y:S04]  /*15c80*/  LDGSTS.E [R248+0x50004], desc[UR8][R242.64], !P3 ;  /* 0x50004000f2f87fae */ /* 0x0005e8000d921848 */
[----:B------:R-:W3:Y:S04]  /*15c90*/  LDL.LU.64 R154, [R1+0x6a8] ;  /* 0x0006a800019a7983 */ /* 0x000ee80000300a00 */
[----:B------:R-:W3:Y:S04]  /*15ca0*/  LDL.LU.64 R4, [R1+0x698] ;  /* 0x0006980001047983 */ /* 0x000ee80000300a00 */
[----:B------:R2:W-:Y:S04]  /*15cb0*/  STL.64 [R1+0x390], R242 ;  /* 0x000390f201007387 */ /* 0x0005e80000100a00 */
[----:B------:R-:W3:Y:S04]  /*15cc0*/  LDL.LU.64 R6, [R1+0x690] ;  /* 0x0006900001067983 */ /* 0x000ee80000300a00 */
[----:B------:R-:W-:Y:S04]  /*15cd0*/  STL.64 [R1+0x388], R234 ;  /* 0x000388ea01007387 */ /* 0x000fe80000100a00 */
[----:B------:R-:W3:Y:S04]  /*15ce0*/  LDL.LU.64 R244, [R1+0x688] ;  /* 0x0006880001f47983 */ /* 0x000ee80000300a00 */
[----:B------:R-:W-:Y:S01]  /*15cf0*/  LDGSTS.E [R248+0x54004], desc[UR8][R234.64], !P3 ;  /* 0x54004000eaf87fae */ /* 0x000fe2000d921848 */
[----:B----4-:R-:W-:-:S04]  /*15d00*/  IMAD.WIDE R226, R23, 0x4, R226 ;  /* 0x0000000417e27825 */ /* 0x010fc800078e02e2 */
[C---:B------:R-:W-:Y:S01]  /*15d10*/  IMAD.WIDE R224, R23.reuse, 0x4, R224 ;  /* 0x0000000417e07825 */ /* 0x040fe200078e02e0 */
[----:B------:R-:W-:Y:S04]  /*15d20*/  STL.64 [R1+0x380], R226 ;  /* 0x000380e201007387 */ /* 0x000fe80000100a00 */
[----:B------:R4:W-:Y:S01]  /*15d30*/  STL.64 [R1+0x378], R224 ;  /* 0x000378e001007387 */ /* 0x0009e20000100a00 */
[----:B--2---:R-:W-:-:S03]  /*15d40*/  IMAD.WIDE R242, R23, 0x4, R250 ;  /* 0x0000000417f27825 */ /* 0x004fc600078e02fa */
[----:B------:R-:W-:Y:S04]  /*15d50*/  LDGSTS.E [R248+0x58004], desc[UR8][R226.64], !P3 ;  /* 0x58004000e2f87fae */ /* 0x000fe8000d921848 */
[----:B------:R-:W2:Y:S04]  /*15d60*/  LDL.LU.64 R250, [R1+0x910] ;  /* 0x0009100001fa7983 */ /* 0x000ea80000300a00 */
[----:B------:R-:W-:Y:S04]  /*15d70*/  LDGSTS.E [R248+0x5c004], desc[UR8][R224.64], !P3 ;  /* 0x5c004000e0f87fae */ /* 0x000fe8000d921848 */
[----:B------:R-:W-:Y:S04]  /*15d80*/  LDGSTS.E [R248+0x50008], desc[UR8][R242.64], !P4 ;  /* 0x50008000f2f87fae */ /* 0x000fe8000e121848 */
[----:B----4-:R-:W4:Y:S04]  /*15d90*/  LDL.LU.64 R224, [R1+0x908] ;  /* 0x0009080001e07983 */ /* 0x010f280000300a00 */
[----:B------:R-:W4:Y:S04]  /*15da0*/  LDL.LU.64 R226, [R1+0x900] ;  /* 0x0009000001e27983 */ /* 0x000f280000300a00 */
[----:B------:R1:W-:Y:S04]  /*15db0*/  STL.64 [R1+0x370], R242 ;  /* 0x000370f201007387 */ /* 0x0003e80000100a00 */
[----:B------:R-:W4:Y:S01]  /*15dc0*/  LDL.LU.64 R234, [R1+0x8f8] ;  /* 0x0008f80001ea7983 */ /* 0x000f220000300a00 */
[----:B---3--:R-:W-:-:S04]  /*15dd0*/  IMAD.WIDE R238, R23, 0x4, R238 ;  /* 0x0000000417ee7825 */ /* 0x008fc800078e02ee */
[C---:B------:R-:W-:Y:S01]  /*15de0*/  IMAD.WIDE R230, R23.reuse, 0x4, R230 ;  /* 0x0000000417e67825 */ /* 0x040fe200078e02e6 */
[----:B------:R3:W-:Y:S03]  /*15df0*/  STL.64 [R1+0x368], R238 ;  /* 0x000368ee01007387 */ /* 0x0007e60000100a00 */
[----:B------:R-:W-:Y:S01]  /*15e00*/  IMAD.WIDE R152, R23, 0x4, R152 ;  /* 0x0000000417987825 */ /* 0x000fe200078e0298 */
[----:B------:R3:W-:Y:S04]  /*15e10*/  STL.64 [R1+0x360], R230 ;  /* 0x000360e601007387 */ /* 0x0007e80000100a00 */
[----:B------:R3:W-:Y:S04]  /*15e20*/  STL.64 [R1+0x358], R152 ;  /* 0x0003589801007387 */ /* 0x0007e80000100a00 */
[----:B-1----:R-:W4:Y:S04]  /*15e30*/  LDL.LU.64 R242, [R1+0x8f0] ;  /* 0x0008f00001f27983 */ /* 0x002f280000300a00 */
[----:B------:R-:W-:Y:S04]  /*15e40*/  LDGSTS.E [R248+0x54008], desc[UR8][R238.64], !P4 ;  /* 0x54008000eef87fae */ /* 0x000fe8000e121848 */
[----:B------:R-:W-:Y:S01]  /*15e50*/  LDGSTS.E [R248+0x58008], desc[UR8][R230.64], !P4 ;  /* 0x58008000e6f87fae */ /* 0x000fe2000e121848 */
[----:B------:R-:W-:-:S02]  /*15e60*/  VIADD R252, R2, 0xffffff54 ;  /* 0xffffff5402fc7836 */ /* 0x000fc40000000000 */
[----:B------:R-:W1:Y:S01]  /*15e70*/  LDC R2, c[0x0][0x230] ;  /* 0x00008c00ff027b82 */ /* 0x000e620000000800 */
[----:B------:R1:W-:Y:S04]  /*15e80*/  LDGSTS.E [R248+0x5c008], desc[UR8][R152.64], !P4 ;  /* 0x5c00800098f87fae */ /* 0x0003e8000e121848 */
[----:B---3--:R-:W3:Y:S04]  /*15e90*/  LDL.LU.64 R238, [R1+0x8e8] ;  /* 0x0008e80001ee7983 */ /* 0x008ee80000300a00 */
[----:B------:R-:W3:Y:S01]  /*15ea0*/  LDL.LU.64 R230, [R1+0x8e0] ;  /* 0x0008e00001e67983 */ /* 0x000ee20000300a00 */
[----:B------:R-:W-:-:S02]  /*15eb0*/  ISETP.GE.U32.AND P5, PT, R252, 0x7fffff15, PT ;  /* 0x7fffff15fc00780c */ /* 0x000fc40003fa6070 */
[----:B------:R-:W1:Y:S02]  /*15ec0*/  LDC R252, c[0x0][0x230] ;  /* 0x00008c00fffc7b82 */ /* 0x000e640000000800 */
[----:B-1----:R-:W-:-:S04]  /*15ed0*/  IADD3 R252, R252, -0x8d, RZ ;  /* 0xffffff73fcfc7810 */ /* 0x002fc80007ffe0ff */
[----:B------:R-:W-:Y:S01]  /*15ee0*/  ISETP.GE.U32.AND P6, PT, R252, 0x7fffff34, PT ;  /* 0x7fffff34fc00780c */ /* 0x000fe20003fc6070 */
[----:B------:R-:W-:Y:S02]  /*15ef0*/  VIADD R252, R3, 0xffffff72 ;  /* 0xffffff7203fc7836 */ /* 0x000fe40000000000 */
[----:B------:R-:W1:Y:S03]  /*15f00*/  LDC R3, c[0x0][0x230] ;  /* 0x00008c00ff037b82 */ /* 0x000e660000000800 */
[----:B------:R-:W-:Y:S01]  /*15f10*/  ISETP.GE.U32.AND P1, PT, R252, 0x7fffff33, PT ;  /* 0x7fffff33fc00780c */ /* 0x000fe20003f26070 */
[----:B------:R-:W-:-:S04]  /*15f20*/  VIADD R252, R2, 0xffffff71 ;  /* 0xffffff7102fc7836 */ /* 0x000fc80000000000 */
[----:B------:R-:W1:Y:S01]  /*15f30*/  LDC R2, c[0x0][0x230] ;  /* 0x00008c00ff027b82 */ /* 0x000e620000000800 */
[----:B------:R-:W-:-:S07]  /*15f40*/  ISETP.GE.U32.AND P2, PT, R252, 0x7fffff32, PT ;  /* 0x7fffff32fc00780c */ /* 0x000fce0003f46070 */
[----:B------:R-:W1:Y:S02]  /*15f50*/  LDC R252, c[0x0][0x230] ;  /* 0x00008c00fffc7b82 */ /* 0x000e640000000800 */
[----:B-1----:R-:W-:-:S05]  /*15f60*/  VIADD R252, R252, 0xffffff70 ;  /* 0xffffff70fcfc7836 */ /* 0x002fca0000000000 */
[----:B------:R-:W-:Y:S01]  /*15f70*/  ISETP.GE.U32.AND P3, PT, R252, 0x7fffff31, PT ;  /* 0x7fffff31fc00780c */ /* 0x000fe20003f66070 */
[----:B------:R-:W-:Y:S02]  /*15f80*/  VIADD R252, R3, 0xffffff53 ;  /* 0xffffff5303fc7836 */ /* 0x000fe40000000000 */
[----:B------:R-:W1:Y:S03]  /*15f90*/  LDC R3, c[0x0][0x230] ;  /* 0x00008c00ff037b82 */ /* 0x000e660000000800 */
[----:B------:R-:W-:Y:S01]  /*15fa0*/  ISETP.GE.U32.AND P4, PT, R252, 0x7fffff14, PT ;  /* 0x7fffff14fc00780c */ /* 0x000fe20003f86070 */
[----:B------:R-:W-:-:S04]  /*15fb0*/  VIADD R252, R2, 0xffffff52 ;  /* 0xffffff5202fc7836 */ /* 0x000fc80000000000 */
[----:B------:R-:W1:Y:S01]  /*15fc0*/  LDC R2, c[0x0][0x230] ;  /* 0x00008c00ff027b82 */ /* 0x000e620000000800 */
[----:B------:R-:W-:-:S04]  /*15fd0*/  IMAD.WIDE R154, R23, 0x4, R154 ;  /* 0x00000004179a7825 */ /* 0x000fc800078e029a */
[C---:B------:R-:W-:Y:S01]  /*15fe0*/  IMAD.WIDE R4, R23.reuse, 0x4, R4 ;  /* 0x0000000417047825 */ /* 0x040fe200078e0204 */
[----:B------:R-:W-:Y:S03]  /*15ff0*/  STL.64 [R1+0x350], R154 ;  /* 0x0003509a01007387 */ /* 0x000fe60000100a00 */
[C---:B------:R-:W-:Y:S01]  /*16000*/  IMAD.WIDE R152, R23.reuse, 0x4, R6 ;  /* 0x0000000417987825 */ /* 0x040fe200078e0206 */
[----:B------:R1:W-:Y:S04]  /*16010*/  STL.64 [R1+0x348], R4 ;  /* 0x0003480401007387 */ /* 0x0003e80000100a00 */
[----:B------:R-:W-:Y:S01]  /*16020*/  LDGSTS.E [R248+0x5000c], desc[UR8][R154.64], !P5 ;  /* 0x5000c0009af87fae */ /* 0x000fe2000e921848 */
[----:B------:R-:W-:-:S03]  /*16030*/  IMAD.WIDE R6, R23, 0x4, R244 ;  /* 0x0000000417067825 */ /* 0x000fc600078e02f4 */
[----:B------:R-:W-:Y:S04]  /*16040*/  STL.64 [R1+0x340], R152 ;  /* 0x0003409801007387 */ /* 0x000fe80000100a00 */
[----:B------:R-:W-:Y:S04]  /*16050*/  LDGSTS.E [R248+0x5400c], desc[UR8][R4.64], !P5 ;  /* 0x5400c00004f87fae */ /* 0x000fe8000e921848 */
[----:B------:R-:W-:Y:S04]  /*16060*/  STL.64 [R1+0x338], R6 ;  /* 0x0003380601007387 */ /* 0x000fe80000100a00 */
[----:B------:R4:W-:Y:S04]  /*16070*/  LDGSTS.E [R248+0x5800c], desc[UR8][R152.64], !P5 ;  /* 0x5800c00098f87fae */ /* 0x0009e8000e921848 */
[----:B-1----:R-:W3:Y:S04]  /*16080*/  LDL.LU.64 R4, [R1+0x8d8] ;  /* 0x0008d80001047983 */ /* 0x002ee80000300a00 */
[----:B------:R-:W3:Y:S04]  /*16090*/  LDL.LU.64 R154, [R1+0x8d0] ;  /* 0x0008d000019a7983 */ /* 0x000ee80000300a00 */
[----:B------:R1:W-:Y:S01]  /*160a0*/  STL.64 [R1+0x1c20], R248 ;  /* 0x001c20f801007387 */ /* 0x0003e20000100a00 */
[----:B--2---:R-:W-:-:S03]  /*160b0*/  IMAD.WIDE R250, R23, 0x4, R250 ;  /* 0x0000000417fa7825 */ /* 0x004fc600078e02fa */
[----:B------:R2:W-:Y:S01]  /*160c0*/  LDGSTS.E [R248+0x5c00c], desc[UR8][R6.64], !P5 ;  /* 0x5c00c00006f87fae */ /* 0x0005e2000e921848 */
[----:B-1----:R-:W1:Y:S03]  /*160d0*/  LDC R249, c[0x0][0x230] ;  /* 0x00008c00fff97b82 */ /* 0x002e660000000800 */
[----:B------:R2:W-:Y:S04]  /*160e0*/  STL.64 [R1+0x5c8], R250 ;  /* 0x0005c8fa01007387 */ /* 0x0005e80000100a00 */
[----:B------:R2:W-:Y:S01]  /*160f0*/  LDGSTS.E [R247+0x40000], desc[UR8][R250.64], !P6 ;  /* 0x40000000faf77fae */ /* 0x0005e2000f121848 */
[----:B----4-:R-:W-:-:S04]  /*16100*/  IMAD.WIDE R244, R23, 0x4, R224 ;  /* 0x0000000417f47825 */ /* 0x010fc800078e02e0 */
[C---:B------:R-:W-:Y:S01]  /*16110*/  IMAD.WIDE R152, R23.reuse, 0x4, R226 ;  /* 0x0000000417987825 */ /* 0x040fe200078e02e2 */
[----:B------:R4:W-:Y:S03]  /*16120*/  LDGSTS.E [R247+0x44000], desc[UR8][R244.64], !P6 ;  /* 0x44000000f4f77fae */ /* 0x0009e6000f121848 */
[----:B--2---:R-:W-:Y:S01]  /*16130*/  IMAD.WIDE R6, R23, 0x4, R234 ;  /* 0x0000000417067825 */ /* 0x004fe200078e02ea */
[----:B------:R-:W-:Y:S01]  /*16140*/  ISETP.GE.U32.AND P5, PT, R252, 0x7fffff13, PT ;  /* 0x7fffff13fc00780c */ /* 0x000fe20003fa6070 */
[----:B------:R-:W2:Y:S01]  /*16150*/  LDL.LU.64 R234, [R1+0x8c8] ;  /* 0x0008c80001ea7983 */ /* 0x000ea20000300a00 */
[----:B------:R-:W2:Y:S03]  /*16160*/  LDC R250, c[0x0][0x230] ;  /* 0x00008c00fffa7b82 */ /* 0x000ea60000000800 */
[----:B------:R4:W-:Y:S04]  /*16170*/  STL.64 [R1+0x5c0], R244 ;  /* 0x0005c0f401007387 */ /* 0x0009e80000100a00 */
[----:B------:R-:W2:Y:S04]  /*16180*/  LDL.LU.64 R226, [R1+0x8c0] ;  /* 0x0008c00001e27983 */ /* 0x000ea80000300a00 */
[----:B------:R3:W-:Y:S04]  /*16190*/  STL.64 [R1+0x5b8], R152 ;  /* 0x0005b89801007387 */ /* 0x0007e80000100a00 */
[----:B------:R-:W2:Y:S01]  /*161a0*/  LDL.LU.64 R224, [R1+0x8b8] ;  /* 0x0008b80001e07983 */ /* 0x000ea20000300a00 */
[----:B-1----:R-:W-:-:S03]  /*161b0*/  VIADD R252, R249, 0xffffff51 ;  /* 0xffffff51f9fc7836 */ /* 0x002fc60000000000 */
[----:B------:R1:W-:Y:S04]  /*161c0*/  STL.64 [R1+0x5b0], R6 ;  /* 0x0005b00601007387 */ /* 0x0003e80000100a00 */
[----:B------:R-:W2:Y:S04]  /*161d0*/  LDL.LU.64 R248, [R1+0x8b0] ;  /* 0x0008b00001f87983 */ /* 0x000ea80000300a00 */
[----:B------:R-:W-:Y:S04]  /*161e0*/  LDGSTS.E [R247+0x48000], desc[UR8][R152.64], !P6 ;  /* 0x4800000098f77fae */ /* 0x000fe8000f121848 */
[----:B------:R-:W-:Y:S01]  /*161f0*/  LDGSTS.E [R247+0x4c000], desc[UR8][R6.64], !P6 ;  /* 0x4c00000006f77fae */ /* 0x000fe2000f121848 */
[----:B----4-:R-:W-:-:S05]  /*16200*/  IMAD.WIDE R244, R23, 0x4, R242 ;  /* 0x0000000417f47825 */ /* 0x010fca00078e02f2 */
[----:B------:R-:W-:Y:S04]  /*16210*/  STL.64 [R1+0x5a8], R244 ;  /* 0x0005a8f401007387 */ /* 0x000fe80000100a00 */
[----:B------:R-:W-:Y:S01]  /*16220*/  LDGSTS.E [R247+0x40004], desc[UR8][R244.64], !P1 ;  /* 0x40004000f4f77fae */ /* 0x000fe2000c921848 */
[----:B---3--:R-:W-:-:S04]  /*16230*/  IMAD.WIDE R242, R23, 0x4, R238 ;  /* 0x0000000417f27825 */ /* 0x008fc800078e02ee */
[----:B------:R-:W-:Y:S01]  /*16240*/  IMAD.WIDE R238, R23, 0x4, R230 ;  /* 0x0000000417ee7825 */ /* 0x000fe200078e02e6 */
[----:B------:R-:W-:Y:S04]  /*16250*/  LDGSTS.E [R247+0x44004], desc[UR8][R242.64], !P1 ;  /* 0x44004000f2f77fae */ /* 0x000fe8000c921848 */
[----:B------:R-:W3:Y:S04]  /*16260*/  LDL.LU.64 R230, [R1+0x8a8] ;  /* 0x0008a80001e67983 */ /* 0x000ee80000300a00 */
[----:B------:R-:W-:Y:S04]  /*16270*/  STL.64 [R1+0x5a0], R242 ;  /* 0x0005a0f201007387 */ /* 0x000fe80000100a00 */
[----:B------:R-:W4:Y:S04]  /*16280*/  LDL.LU.64 R152, [R1+0x8a0] ;  /* 0x0008a00001987983 */ /* 0x000f280000300a00 */
[----:B------:R1:W-:Y:S04]  /*16290*/  STL.64 [R1+0x598], R238 ;  /* 0x000598ee01007387 */ /* 0x0003e80000100a00 */
[----:B-1----:R-:W4:Y:S04]  /*162a0*/  LDL.LU.64 R6, [R1+0x898] ;  /* 0x0008980001067983 */ /* 0x002f280000300a00 */
[----:B------:R1:W-:Y:S01]  /*162b0*/  LDGSTS.E [R247+0x48004], desc[UR8][R238.64], !P1 ;  /* 0x48004000eef77fae */ /* 0x0003e2000c921848 */
[----:B------:R-:W-:Y:S01]  /*162c0*/  ISETP.GE.U32.AND P6, PT, R252, 0x7fffff12, PT ;  /* 0x7fffff12fc00780c */ /* 0x000fe20003fc6070 */
[----:B------:R-:W-:-:S02]  /*162d0*/  VIADD R252, R3, 0xffffff50 ;  /* 0xffffff5003fc7836 */ /* 0x000fc40000000000 */
[----:B------:R-:W4:Y:S01]  /*162e0*/  LDC R3, c[0x0][0x230] ;  /* 0x00008c00ff037b82 */ /* 0x000f220000000800 */
[----:B------:R-:W-:-:S04]  /*162f0*/  IMAD.WIDE R4, R23, 0x4, R4 ;  /* 0x0000000417047825 */ /* 0x000fc800078e0204 */
[C---:B-1----:R-:W-:Y:S01]  /*16300*/  IMAD.WIDE R238, R23.reuse, 0x4, R154 ;  /* 0x0000000417ee7825 */ /* 0x042fe200078e029a */
[----:B------:R1:W-:Y:S04]  /*16310*/  STL.64 [R1+0x590], R4 ;  /* 0x0005900401007387 */ /* 0x0003e80000100a00 */
[----:B------:R-:W4:Y:S04]  /*16320*/  LDL.LU.64 R244, [R1+0x628] ;  /* 0x0006280001f47983 */ /* 0x000f280000300a00 */
[----:B------:R-:W-:Y:S04]  /*16330*/  LDGSTS.E [R247+0x4c004], desc[UR8][R4.64], !P1 ;  /* 0x4c00400004f77fae */ /* 0x000fe8000c921848 */
[----:B------:R-:W4:Y:S04]  /*16340*/  LDL.LU.64 R242, [R1+0x618] ;  /* 0x0006180001f27983 */ /* 0x000f280000300a00 */
[----:B------:R-:W-:Y:S04]  /*16350*/  LDGSTS.E [R247+0x40008], desc[UR8][R238.64], !P2 ;  /* 0x40008000eef77fae */ /* 0x000fe8000d121848 */
[----:B-1----:R-:W4:Y:S04]  /*16360*/  LDL.LU.64 R4, [R1+0x608] ;  /* 0x0006080001047983 */ /* 0x002f280000300a00 */
[----:B------:R-:W-:Y:S04]  /*16370*/  STL.64 [R1+0x588], R238 ;  /* 0x000588ee01007387 */ /* 0x000fe80000100a00 */
[----:B------:R-:W4:Y:S01]  /*16380*/  LDL.LU.64 R154, [R1+0x600] ;  /* 0x00060000019a7983 */ /* 0x000f220000300a00 */
[----:B--2---:R-:W-:-:S04]  /*16390*/  IMAD.WIDE R234, R23, 0x4, R234 ;  /* 0x0000000417ea7825 */ /* 0x004fc800078e02ea */
[C---:B------:R-:W-:Y:S01]  /*163a0*/  IMAD.WIDE R226, R23.reuse, 0x4, R226 ;  /* 0x0000000417e27825 */ /* 0x040fe200078e02e2 */
[----:B------:R-:W-:Y:S04]  /*163b0*/  STL.64 [R1+0x580], R234 ;  /* 0x000580ea01007387 */ /* 0x000fe80000100a00 */
[----:B------:R-:W-:Y:S01]  /*163c0*/  LDGSTS.E [R247+0x44008], desc[UR8][R234.64], !P2 ;  /* 0x44008000eaf77fae */ /* 0x000fe2000d121848 */
[----:B------:R-:W-:-:S03]  /*163d0*/  IMAD.WIDE R224, R23, 0x4, R224 ;  /* 0x0000000417e07825 */ /* 0x000fc600078e02e0 */
[----:B------:R-:W-:Y:S04]  /*163e0*/  STL.64 [R1+0x578], R226 ;  /* 0x000578e201007387 */ /* 0x000fe80000100a00 */
[----:B------:R-:W-:Y:S04]  /*163f0*/  LDGSTS.E [R247+0x48008], desc[UR8][R226.64], !P2 ;  /* 0x48008000e2f77fae */ /* 0x000fe8000d121848 */
[----:B------:R1:W-:Y:S04]  /*16400*/  STL.64 [R1+0x570], R224 ;  /* 0x000570e001007387 */ /* 0x0003e80000100a00 */
[----:B------:R-:W-:Y:S01]  /*16410*/  LDGSTS.E [R247+0x4c008], desc[UR8][R224.64], !P2 ;  /* 0x4c008000e0f77fae */ /* 0x000fe2000d121848 */
[----:B------:R-:W-:Y:S01]  /*16420*/  IMAD.WIDE R248, R23, 0x4, R248 ;  /* 0x0000000417f87825 */ /* 0x000fe200078e02f8 */
[----:B------:R-:W-:-:S02]  /*16430*/  ISETP.GE.U32.AND P1, PT, R252, 0x7fffff11, PT ;  /* 0x7fffff11fc00780c */ /* 0x000fc40003f26070 */
[----:B-1----:R-:W2:Y:S04]  /*16440*/  LDL.LU.64 R224, [R1+0x5f8] ;  /* 0x0005f80001e07983 */ /* 0x002ea80000300a00 */
[----:B------:R-:W2:Y:S04]  /*16450*/  LDL.LU.64 R226, [R1+0x5e8] ;  /* 0x0005e80001e27983 */ /* 0x000ea80000300a00 */
[----:B------:R-:W2:Y:S01]  /*16460*/  LDL.LU.64 R238, [R1+0x5d8] ;  /* 0x0005d80001ee7983 */ /* 0x000ea20000300a00 */
[----:B------:R-:W-:Y:S02]  /*16470*/  VIADD R252, R2, 0xffffff6f ;  /* 0xffffff6f02fc7836 */ /* 0x000fe40000000000 */
[----:B------:R-:W1:Y:S01]  /*16480*/  LDC R2, c[0x0][0x230] ;  /* 0x00008c00ff027b82 */ /* 0x000e620000000800 */
[----:B------:R-:W2:Y:S04]  /*16490*/  LDL.LU.64 R234, [R1+0x2c0] ;  /* 0x0002c00001ea7983 */ /* 0x000ea80000300a00 */
[----:B------:R4:W-:Y:S04]  /*164a0*/  STL.64 [R1+0x568], R248 ;  /* 0x000568f801007387 */ /* 0x0009e80000100a00 */
[----:B------:R4:W-:Y:S01]  /*164b0*/  LDGSTS.E [R247+0x4000c], desc[UR8][R248.64], !P3 ;  /* 0x4000c000f8f77fae */ /* 0x0009e2000d921848 */
[----:B---3--:R-:W-:-:S04]  /*164c0*/  IMAD.WIDE R230, R23, 0x4, R230 ;  /* 0x0000000417e67825 */ /* 0x008fc800078e02e6 */
[C---:B----4-:R-:W-:Y:S01]  /*164d0*/  IMAD.WIDE R152, R23.reuse, 0x4, R152 ;  /* 0x0000000417987825 */ /* 0x050fe200078e0298 */
[----:B------:R3:W-:Y:S03]  /*164e0*/  STL.64 [R1+0x560], R230 ;  /* 0x000560e601007387 */ /* 0x0007e60000100a00 */
[----:B------:R-:W-:Y:S01]  /*164f0*/  IMAD.WIDE R6, R23, 0x4, R6 ;  /* 0x0000000417067825 */ /* 0x000fe200078e0206 */
[----:B------:R4:W-:Y:S01]  /*16500*/  STL.64 [R1+0x558], R152 ;  /* 0x0005589801007387 */ /* 0x0009e20000100a00 */
[----:B------:R-:W-:Y:S01]  /*16510*/  ISETP.GE.U32.AND P2, PT, R252, 0x7fffff30, PT ;  /* 0x7fffff30fc00780c */ /* 0x000fe20003f46070 */
[----:B------:R-:W1:Y:S02]  /*16520*/  LDC R248, c[0x0][0x230] ;  /* 0x00008c00fff87b82 */ /* 0x000e640000000800 */
[----:B------:R-:W-:Y:S04]  /*16530*/  LDGSTS.E [R247+0x4400c], desc[UR8][R230.64], !P3 ;  /* 0x4400c000e6f77fae */ /* 0x000fe8000d921848 */
[----:B------:R4:W-:Y:S01]  /*16540*/  STL.64 [R1+0x550], R6 ;  /* 0x0005500601007387 */ /* 0x0009e20000100a00 */
[----:B------:R-:W-:-:S03]  /*16550*/  IADD3 R252, R250, -0x92, RZ ;  /* 0xffffff6efafc7810 */ /* 0x000fc60007ffe0ff */
[----:B------:R4:W-:Y:S04]  /*16560*/  LDGSTS.E [R247+0x4800c], desc[UR8][R152.64], !P3 ;  /* 0x4800c00098f77fae */ /* 0x0009e8000d921848 */
[----:B---3--:R-:W3:Y:S04]  /*16570*/  LDL.LU.64 R230, [R1+0x2b8] ;  /* 0x0002b80001e67983 */ /* 0x008ee80000300a00 */
[----:B------:R-:W3:Y:S04]  /*16580*/  LDL.LU.64 R250, [R1+0x2b0] ;  /* 0x0002b00001fa7983 */ /* 0x000ee80000300a00 */
[----:B------:R-:W-:Y:S01]  /*16590*/  LDGSTS.E [R247+0x4c00c], desc[UR8][R6.64], !P3 ;  /* 0x4c00c00006f77fae */ /* 0x000fe2000d921848 */
[----:B------:R-:W-:-:S04]  /*165a0*/  IMAD.WIDE R244, R23, 0x4, R244 ;  /* 0x0000000417f47825 */ /* 0x000fc800078e02f4 */
[C---:B------:R-:W-:Y:S01]  /*165b0*/  IMAD.WIDE R242, R23.reuse, 0x4, R242 ;  /* 0x0000000417f27825 */ /* 0x040fe200078e02f2 */
[----:B------:R-:W-:Y:S04]  /*165c0*/  STL.64 [R1+0x330], R244 ;  /* 0x000330f401007387 */ /* 0x000fe80000100a00 */
[----:B------:R1:W-:Y:S01]  /*165d0*/  STL.64 [R1+0x328], R242 ;  /* 0x000328f201007387 */ /* 0x0003e20000100a00 */
[----:B----4-:R-:W-:-:S03]  /*165e0*/  IMAD.WIDE R152, R23, 0x4, R4 ;  /* 0x0000000417987825 */ /* 0x010fc600078e0204 */
[----:B------:R2:W-:Y:S04]  /*165f0*/  LDGSTS.E [R247+0x50000], desc[UR8][R244.64], !P4 ;  /* 0x50000000f4f77fae */ /* 0x0005e8000e121848 */
        /* <DEDUP_REMOVED lines=8> */
[----:B------:R1:W-:Y:S01]  /*16680*/  LDGSTS.E [R247+0x5c000], desc[UR8][R4.64], !P4 ;  /* 0x5c00000004f77fae */ /* 0x0003e2000e121848 */
[----:B--2---:R-:W-:-:S04]  /*16690*/  IMAD.WIDE R244, R23, 0x4, R224 ;  /* 0x0000000417f47825 */ /* 0x004fc800078e02e0 */
[C---:B------:R-:W-:Y:S01]  /*166a0*/  IMAD.WIDE R224, R23.reuse, 0x4, R226 ;  /* 0x0000000417e07825 */ /* 0x040fe200078e02e2 */
[----:B------:R3:W-:Y:S03]  /*166b0*/  STL.64 [R1+0x310], R244 ;  /* 0x000310f401007387 */ /* 0x0007e60000100a00 */
[C---:B----4-:R-:W-:Y:S01]  /*166c0*/  IMAD.WIDE R152, R23.reuse, 0x4, R238 ;  /* 0x0000000417987825 */ /* 0x050fe200078e02ee */
[----:B------:R3:W-:Y:S03]  /*166d0*/  LDGSTS.E [R247+0x50004], desc[UR8][R244.64], !P5 ;  /* 0x50004000f4f77fae */ /* 0x0007e6000e921848 */
[C---:B-1----:R-:W-:Y:S01]  /*166e0*/  IMAD.WIDE R4, R23.reuse, 0x4, R234 ;  /* 0x0000000417047825 */ /* 0x042fe200078e02ea */
[----:B------:R-:W2:Y:S04]  /*166f0*/  LDL.LU.64 R238, [R1+0x280] ;  /* 0x0002800001ee7983 */ /* 0x000ea80000300a00 */
[----:B------:R-:W-:Y:S04]  /*16700*/  STL.64 [R1+0x308], R224 ;  /* 0x000308e001007387 */ /* 0x000fe80000100a00 */
[----:B------:R-:W4:Y:S04]  /*16710*/  LDL.LU.64 R234, [R1+0x270] ;  /* 0x0002700001ea7983 */ /* 0x000f280000300a00 */
[----:B------:R-:W-:Y:S04]  /*16720*/  STL.64 [R1+0x300], R152 ;  /* 0x0003009801007387 */ /* 0x000fe80000100a00 */
[----:B------:R-:W4:Y:S04]  /*16730*/  LDL.LU.64 R226, [R1+0x260] ;  /* 0x0002600001e27983 */ /* 0x000f280000300a00 */
[----:B------:R1:W-:Y:S04]  /*16740*/  LDGSTS.E [R247+0x54004], desc[UR8][R224.64], !P5 ;  /* 0x54004000e0f77fae */ /* 0x0003e8000e921848 */
[----:B------:R-:W-:Y:S04]  /*16750*/  LDGSTS.E [R247+0x58004], desc[UR8][R152.64], !P5 ;  /* 0x5800400098f77fae */ /* 0x000fe8000e921848 */
[----:B------:R1:W-:Y:S04]  /*16760*/  STL.64 [R1+0x2f8], R4 ;  /* 0x0002f80401007387 */ /* 0x0003e80000100a00 */
[----:B------:R-:W-:Y:S01]  /*16770*/  LDGSTS.E [R247+0x5c004], desc[UR8][R4.64], !P5 ;  /* 0x5c00400004f77fae */ /* 0x000fe2000e921848 */
[----:B---3--:R-:W-:-:S03]  /*16780*/  IMAD.WIDE R244, R23, 0x4, R230 ;  /* 0x0000000417f47825 */ /* 0x008fc600078e02e6 */
[----:B-1----:R-:W3:Y:S01]  /*16790*/  LDL.LU.64 R4, [R1+0x890] ;  /* 0x0008900001047983 */ /* 0x002ee20000300a00 */
[----:B------:R-:W-:-:S03]  /*167a0*/  IMAD.WIDE R224, R23, 0x4, R250 ;  /* 0x0000000417e07825 */ /* 0x000fc600078e02fa */
[----:B------:R-:W3:Y:S04]  /*167b0*/  LDL.LU.64 R152, [R1+0x888] ;  /* 0x0008880001987983 */ /* 0x000ee80000300a00 */
[----:B------:R1:W-:Y:S04]  /*167c0*/  STL.64 [R1+0x2f0], R244 ;  /* 0x0002f0f401007387 */ /* 0x0003e80000100a00 */
[----:B------:R-:W3:Y:S04]  /*167d0*/  LDL.LU.64 R230, [R1+0x880] ;  /* 0x0008800001e67983 */ /* 0x000ee80000300a00 */
[----:B------:R-:W-:Y:S04]  /*167e0*/  STL.64 [R1+0x2e8], R224 ;  /* 0x0002e8e001007387 */ /* 0x000fe80000100a00 */
[----:B------:R-:W3:Y:S01]  /*167f0*/  LDL.LU.64 R250, [R1+0x878] ;  /* 0x0008780001fa7983 */ /* 0x000ee20000300a00 */
[----:B------:R-:W-:Y:S01]  /*16800*/  ISETP.GE.U32.AND P3, PT, R252, 0x7fffff2f, PT ;  /* 0x7fffff2ffc00780c */ /* 0x000fe20003f66070 */
[----:B------:R-:W-:-:S02]  /*16810*/  VIADD R252, R3, 0xffffff6d ;  /* 0xffffff6d03fc7836 */ /* 0x000fc40000000000 */
[----:B------:R-:W-:Y:S01]  /*16820*/  LDGSTS.E [R247+0x50008], desc[UR8][R244.64], !P6 ;  /* 0x50008000f4f77fae */ /* 0x000fe2000f121848 */
[----:B------:R-:W3:Y:S02]  /*16830*/  LDC R3, c[0x0][0x230] ;  /* 0x00008c00ff037b82 */ /* 0x000ee40000000800 */
[----:B------:R-:W-:Y:S01]  /*16840*/  ISETP.GE.U32.AND P4, PT, R252, 0x7fffff2e, PT ;  /* 0x7fffff2efc00780c */ /* 0x000fe20003f86070 */
[----:B------:R-:W-:Y:S01]  /*16850*/  VIADD R252, R2, 0xffffff6c ;  /* 0xffffff6c02fc7836 */ /* 0x000fe20000000000 */
[----:B------:R-:W-:Y:S04]  /*16860*/  LDGSTS.E [R247+0x54008], desc[UR8][R224.64], !P6 ;  /* 0x54008000e0f77fae */ /* 0x000fe8000f121848 */
[----:B------:R-:W-:Y:S01]  /*16870*/  ISETP.GE.U32.AND P5, PT, R252, 0x7fffff2d, PT ;  /* 0x7fffff2dfc00780c */ /* 0x000fe20003fa6070 */
[----:B------:R-:W-:Y:S01]  /*16880*/  VIADD R252, R248, 0xffffff4f ;  /* 0xffffff4ff8fc7836 */ /* 0x000fe20000000000 */
[----:B------:R-:W3:Y:S01]  /*16890*/  LDC R2, c[0x0][0x230] ;  /* 0x00008c00ff027b82 */ /* 0x000ee20000000800 */
[----:B------:R-:W-:-:S04]  /*168a0*/  IMAD.WIDE R154, R23, 0x4, R154 ;  /* 0x00000004179a7825 */ /* 0x000fc800078e029a */
[C---:B------:R-:W-:Y:S01]  /*168b0*/  IMAD.WIDE R6, R23.reuse, 0x4, R6 ;  /* 0x0000000417067825 */ /* 0x040fe200078e0206 */
[----:B------:R1:W-:Y:S04]  /*168c0*/  STL.64 [R1+0x2e0], R154 ;  /* 0x0002e09a01007387 */ /* 0x0003e80000100a00 */
[----:B------:R1:W-:Y:S01]  /*168d0*/  STL.64 [R1+0x2d8], R6 ;  /* 0x0002d80601007387 */ /* 0x0003e20000100a00 */
[----:B------:R-:W-:-:S03]  /*168e0*/  IMAD.WIDE R248, R23, 0x4, R242 ;  /* 0x0000000417f87825 */ /* 0x000fc600078e02f2 */
[----:B------:R1:W-:Y:S04]  /*168f0*/  LDGSTS.E [R247+0x58008], desc[UR8][R154.64], !P6 ;  /* 0x580080009af77fae */ /* 0x0003e8000f121848 */
[----:B-1----:R-:W3:Y:S04]  /*16900*/  LDL.LU.64 R244, [R1+0x870] ;  /* 0x0008700001f47983 */ /* 0x002ee80000300a00 */
[----:B------:R-:W-:Y:S04]  /*16910*/  LDGSTS.E [R247+0x5c008], desc[UR8][R6.64], !P6 ;  /* 0x5c00800006f77fae */ /* 0x000fe8000f121848 */
[----:B------:R-:W3:Y:S01]  /*16920*/  LDL.LU.64 R242, [R1+0x868] ;  /* 0x0008680001f27983 */ /* 0x000ee20000300a00 */
[----:B------:R-:W1:Y:S03]  /*16930*/  LDC R154, c[0x0][0x230] ;  /* 0x00008c00ff9a7b82 */ /* 0x000e660000000800 */
[----:B------:R3:W-:Y:S04]  /*16940*/  LDGSTS.E [R247+0x5000c], desc[UR8][R248.64], !P1 ;  /* 0x5000c000f8f77fae */ /* 0x0007e8000c921848 */
[----:B------:R-:W3:Y:S04]  /*16950*/  LDL.LU.64 R6, [R1+0x860] ;  /* 0x0008600001067983 */ /* 0x000ee80000300a00 */
[----:B------:R-:W-:Y:S04]  /*16960*/  STL.64 [R1+0x2d0], R248 ;  /* 0x0002d0f801007387 */ /* 0x000fe80000100a00 */
[----:B------:R-:W3:Y:S01]  /*16970*/  LDL.LU.64 R224, [R1+0x840] ;  /* 0x0008400001e07983 */ /* 0x000ee20000300a00 */
[----:B--2---:R-:W-:-:S04]  /*16980*/  IMAD.WIDE R238, R23, 0x4, R238 ;  /* 0x0000000417ee7825 */ /* 0x004fc800078e02ee */
[C---:B----4-:R-:W-:Y:S01]  /*16990*/  IMAD.WIDE R234, R23.reuse, 0x4, R234 ;  /* 0x0000000417ea7825 */ /* 0x050fe200078e02ea */
[----:B------:R-:W-:Y:S04]  /*169a0*/  STL.64 [R1+0x2c8], R238 ;  /* 0x0002c8ee01007387 */ /* 0x000fe80000100a00 */
[----:B------:R-:W-:Y:S01]  /*169b0*/  LDGSTS.E [R247+0x5400c], desc[UR8][R238.64], !P1 ;  /* 0x5400c000eef77fae */ /* 0x000fe2000c921848 */
[----:B------:R-:W-:-:S03]  /*169c0*/  IMAD.WIDE R226, R23, 0x4, R226 ;  /* 0x0000000417e27825 */ /* 0x000fc600078e02e2 */
[----:B------:R-:W-:Y:S04]  /*169d0*/  STL.64 [R1+0x2c0], R234 ;  /* 0x0002c0ea01007387 */ /* 0x000fe80000100a00 */
[----:B------:R-:W-:Y:S04]  /*169e0*/  LDGSTS.E [R247+0x5800c], desc[UR8][R234.64], !P1 ;  /* 0x5800c000eaf77fae */ /* 0x000fe8000c921848 */
[----:B------:R2:W-:Y:S04]  /*169f0*/  STL.64 [R1+0x2b8], R226 ;  /* 0x0002b8e201007387 */ /* 0x0005e80000100a00 */
[----:B------:R-:W-:Y:S04]  /*16a00*/  LDGSTS.E [R247+0x5c00c], desc[UR8][R226.64], !P1 ;  /* 0x5c00c000e2f77fae */ /* 0x000fe8000c921848 */
[----:B--2---:R-:W2:Y:S01]  /*16a10*/  LDL.LU.64 R226, [R1+0x838] ;  /* 0x0008380001e27983 */ /* 0x004ea20000300a00 */
[----:B---3--:R-:W-:-:S03]  /*16a20*/  IMAD.WIDE R4, R23, 0x4, R4 ;  /* 0x0000000417047825 */ /* 0x008fc600078e0204 */
[----:B------:R-:W3:Y:S01]  /*16a30*/  LDL.LU.64 R238, [R1+0x830] ;  /* 0x0008300001ee7983 */ /* 0x000ee20000300a00 */
[----:B------:R-:W-:-:S03]  /*16a40*/  IMAD.WIDE R248, R23, 0x4, R152 ;  /* 0x0000000417f87825 */ /* 0x000fc600078e0298 */
[----:B------:R-:W4:Y:S04]  /*16a50*/  LDL.LU.64 R234, [R1+0x828] ;  /* 0x0008280001ea7983 */ /* 0x000f280000300a00 */
[----:B------:R1:W-:Y:S01]  /*16a60*/  STL.64 [R1+0x548], R4 ;  /* 0x0005480401007387 */ /* 0x0003e20000100a00 */
[----:B------:R-:W-:-:S03]  /*16a70*/  IMAD.WIDE R230, R23, 0x4, R230 ;  /* 0x0000000417e67825 */ /* 0x000fc600078e02e6 */
[----:B------:R1:W-:Y:S04]  /*16a80*/  STL.64 [R1+0x540], R248 ;  /* 0x000540f801007387 */ /* 0x0003e80000100a00 */
[----:B------:R-:W-:Y:S01]  /*16a90*/  LDGSTS.E [R246+0x40000], desc[UR8][R4.64], !P2 ;  /* 0x4000000004f67fae */ /* 0x000fe2000d121848 */
[----:B------:R-:W-:-:S03]  /*16aa0*/  IMAD.WIDE R152, R23, 0x4, R250 ;  /* 0x0000000417987825 */ /* 0x000fc600078e02fa */
[----:B------:R1:W-:Y:S04]  /*16ab0*/  STL.64 [R1+0x538], R230 ;  /* 0x000538e601007387 */ /* 0x0003e80000100a00 */
[----:B------:R1:W-:Y:S04]  /*16ac0*/  LDGSTS.E [R246+0x44000], desc[UR8][R248.64], !P2 ;  /* 0x44000000f8f67fae */ /* 0x0003e8000d121848 */
[----:B-1----:R-:W4:Y:S04]  /*16ad0*/  LDL.LU.64 R4, [R1+0x820] ;  /* 0x0008200001047983 */ /* 0x002f280000300a00 */
[----:B------:R1:W-:Y:S04]  /*16ae0*/  STL.64 [R1+0x530], R152 ;  /* 0x0005309801007387 */ /* 0x0003e80000100a00 */
[----:B------:R-:W-:Y:S01]  /*16af0*/  LDGSTS.E [R246+0x48000], desc[UR8][R230.64], !P2 ;  /* 0x48000000e6f67fae */ /* 0x000fe2000d121848 */
[----:B------:R-:W-:Y:S01]  /*16b00*/  ISETP.GE.U32.AND P6, PT, R252, 0x7fffff10, PT ;  /* 0x7fffff10fc00780c */ /* 0x000fe20003fc6070 */
[----:B------:R-:W4:Y:S02]  /*16b10*/  LDC R248, c[0x0][0x230] ;  /* 0x00008c00fff87b82 */ /* 0x000f240000000800 */
[----:B------:R-:W4:Y:S04]  /*16b20*/  LDL.LU.64 R230, [R1+0x818] ;  /* 0x0008180001e67983 */ /* 0x000f280000300a00 */
[----:B------:R-:W4:Y:S01]  /*16b30*/  LDL.LU.64 R250, [R1+0x810] ;  /* 0x0008100001fa7983 */ /* 0x000f220000300a00 */
[----:B------:R-:W-:-:S02]  /*16b40*/  VIADD R252, R3, 0xffffff4e ;  /* 0xffffff4e03fc7836 */ /* 0x000fc40000000000 */
[----:B------:R-:W4:Y:S01]  /*16b50*/  LDC R3, c[0x0][0x230] ;  /* 0x00008c00ff037b82 */ /* 0x000f220000000800 */
[----:B------:R1:W-:Y:S02]  /*16b60*/  LDGSTS.E [R246+0x4c000], desc[UR8][R152.64], !P2 ;  /* 0x4c00000098f67fae */ /* 0x0003e4000d121848 */
[----:B------:R-:W-:Y:S01]  /*16b70*/  ISETP.GE.U32.AND P1, PT, R252, 0x7fffff0f, PT ;  /* 0x7fffff0ffc00780c */ /* 0x000fe20003f26070 */
[----:B------:R-:W-:-:S04]  /*16b80*/  VIADD R252, R2, 0xffffff4d ;  /* 0xffffff4d02fc7836 */ /* 0x000fc80000000000 */
[----:B------:R-:W4:Y:S01]  /*16b90*/  LDC R2, c[0x0][0x230] ;  /* 0x00008c00ff027b82 */ /* 0x000f220000000800 */
[----:B------:R-:W-:Y:S01]  /*16ba0*/  ISETP.GE.U32.AND P2, PT, R252, 0x7fffff0e, PT ;  /* 0x7fffff0efc00780c */ /* 0x000fe20003f46070 */
[----:B------:R-:W-:Y:S02]  /*16bb0*/  VIADD R252, R154, 0xffffff4c ;  /* 0xffffff4c9afc7836 */ /* 0x000fe40000000000 */
[----:B------:R-:W-:-:S04]  /*16bc0*/  IMAD.WIDE R244, R23, 0x4, R244 ;  /* 0x0000000417f47825 */ /* 0x000fc800078e02f4 */
[C---:B------:R-:W-:Y:S01]  /*16bd0*/  IMAD.WIDE R242, R23.reuse, 0x4, R242 ;  /* 0x0000000417f27825 */ /* 0x040fe200078e02f2 */
[----:B------:R-:W-:Y:S04]  /*16be0*/  STL.64 [R1+0x528], R244 ;  /* 0x000528f401007387 */ /* 0x000fe80000100a00 */
[----:B------:R1:W-:Y:S02]  /*16bf0*/  STL.64 [R1+0x520], R242 ;  /* 0x000520f201007387 */ /* 0x0003e40000100a00 */
[C---:B-1----:R-:W-:Y:S02]  /*16c00*/  IMAD.WIDE R152, R23.reuse, 0x4, R6 ;  /* 0x0000000417987825 */ /* 0x042fe400078e0206 */
[----:B------:R2:W-:Y:S04]  /*16c10*/  LDGSTS.E [R246+0x40004], desc[UR8][R244.64], !P3 ;  /* 0x40004000f4f67fae */ /* 0x0005e8000d921848 */
[----:B------:R-:W-:Y:S01]  /*16c20*/  LDGSTS.E [R246+0x44004], desc[UR8][R242.64], !P3 ;  /* 0x44004000f2f67fae */ /* 0x000fe2000d921848 */
[----:B------:R-:W-:-:S03]  /*16c30*/  IMAD.WIDE R6, R23, 0x4, R224 ;  /* 0x0000000417067825 */ /* 0x000fc600078e02e0 */
[----:B------:R-:W-:Y:S04]  /*16c40*/  LDGSTS.E [R246+0x48004], desc[UR8][R152.64], !P3 ;  /* 0x4800400098f67fae */ /* 0x000fe8000d921848 */
[----:B------:R-:W4:Y:S04]  /*16c50*/  LDL.LU.64 R224, [R1+0x808] ;  /* 0x0008080001e07983 */ /* 0x000f280000300a00 */
[----:B------:R-:W-:Y:S04]  /*16c60*/  STL.64 [R1+0x518], R152 ;  /* 0x0005189801007387 */ /* 0x000fe80000100a00 */
[----:B------:R-:W4:Y:S04]  /*16c70*/  LDL.LU.64 R154, [R1+0x800] ;  /* 0x00080000019a7983 */ /* 0x000f280000300a00 */
[----:B------:R4:W-:Y:S04]  /*16c80*/  STL.64 [R1+0x510], R6 ;  /* 0x0005100601007387 */ /* 0x0009e80000100a00 */
[----:B------:R4:W-:Y:S04]  /*16c90*/  LDGSTS.E [R246+0x4c004], desc[UR8][R6.64], !P3 ;  /* 0x4c00400006f67fae */ /* 0x0009e8000d921848 */
[----:B------:R-:W4:Y:S01]  /*16ca0*/  LDL.LU.64 R242, [R1+0x258] ;  /* 0x0002580001f27983 */ /* 0x000f220000300a00 */
[----:B--2---:R-:W-:-:S04]  /*16cb0*/  IMAD.WIDE R244, R23, 0x4, R226 ;  /* 0x0000000417f47825 */ /* 0x004fc800078e02e2 */
[C---:B---3--:R-:W-:Y:S01]  /*16cc0*/  IMAD.WIDE R226, R23.reuse, 0x4, R238 ;  /* 0x0000000417e27825 */ /* 0x048fe200078e02ee */
[----:B------:R1:W-:Y:S03]  /*16cd0*/  STL.64 [R1+0x508], R244 ;  /* 0x000508f401007387 */ /* 0x0003e60000100a00 */
[C---:B----4-:R-:W-:Y:S01]  /*16ce0*/  IMAD.WIDE R6, R23.reuse, 0x4, R234 ;  /* 0x0000000417067825 */ /* 0x050fe200078e02ea */
[----:B------:R-:W2:Y:S04]  /*16cf0*/  LDL.LU.64 R238, [R1+0x250] ;  /* 0x0002500001ee7983 */ /* 0x000ea80000300a00 */
[----:B------:R3:W-:Y:S04]  /*16d00*/  STL.64 [R1+0x500], R226 ;  /* 0x000500e201007387 */ /* 0x0007e80000100a00 */
[----:B------:R-:W4:Y:S04]  /*16d10*/  LDL.LU.64 R234, [R1+0x240] ;  /* 0x0002400001ea7983 */ /* 0x000f280000300a00 */
[----:B------:R3:W-:Y:S04]  /*16d20*/  STL.64 [R1+0x4f8], R6 ;  /* 0x0004f80601007387 */ /* 0x0007e80000100a00 */
[----:B------:R-:W4:Y:S04]  /*16d30*/  LDL.LU.64 R152, [R1+0x238] ;  /* 0x0002380001987983 */ /* 0x000f280000300a00 */
[----:B------:R1:W-:Y:S01]  /*16d40*/  LDGSTS.E [R246+0x40008], desc[UR8][R244.64], !P4 ;  /* 0x40008000f4f67fae */ /* 0x0003e2000e121848 */
[----:B------:R-:W-:-:S03]  /*16d50*/  IMAD.WIDE R4, R23, 0x4, R4 ;  /* 0x0000000417047825 */ /* 0x000fc600078e0204 */
[----:B------:R3:W-:Y:S04]  /*16d60*/  LDGSTS.E [R246+0x44008], desc[UR8][R226.64], !P4 ;  /* 0x44008000e2f67fae */ /* 0x0007e8000e121848 */
[----:B------:R3:W-:Y:S04]  /*16d70*/  STL.64 [R1+0x4f0], R4 ;  /* 0x0004f00401007387 */ /* 0x0007e80000100a00 */
[----:B------:R-:W-:Y:S04]  /*16d80*/  LDGSTS.E [R246+0x48008], desc[UR8][R6.64], !P4 ;  /* 0x4800800006f67fae */ /* 0x000fe8000e121848 */
[----:B------:R-:W-:Y:S01]  /*16d90*/  LDGSTS.E [R246+0x4c008], desc[UR8][R4.64], !P4 ;  /* 0x4c00800004f67fae */ /* 0x000fe2000e121848 */
[----:B-1----:R-:W-:-:S04]  /*16da0*/  IMAD.WIDE R244, R23, 0x4, R230 ;  /* 0x0000000417f47825 */ /* 0x002fc800078e02e6 */
[C---:B---3--:R-:W-:Y:S01]  /*16db0*/  IMAD.WIDE R226, R23.reuse, 0x4, R250 ;  /* 0x0000000417e27825 */ /* 0x048fe200078e02fa */
[----:B------:R-:W-:Y:S04]  /*16dc0*/  LDGSTS.E [R246+0x4000c], desc[UR8][R244.64], !P5 ;  /* 0x4000c000f4f67fae */ /* 0x000fe8000e921848 */
[----:B------:R-:W3:Y:S04]  /*16dd0*/  LDL.LU.64 R250, [R1+0x230] ;  /* 0x0002300001fa7983 */ /* 0x000ee80000300a00 */
[----:B------:R-:W3:Y:S04]  /*16de0*/  LDL.LU.64 R6, [R1+0x228] ;  /* 0x0002280001067983 */ /* 0x000ee80000300a00 */
[----:B------:R1:W-:Y:S04]  /*16df0*/  STL.64 [R1+0x4e8], R244 ;  /* 0x0004e8f401007387 */ /* 0x0003e80000100a00 */
[----:B------:R-:W3:Y:S04]  /*16e00*/  LDL.LU.64 R4, [R1+0x220] ;  /* 0x0002200001047983 */ /* 0x000ee80000300a00 */
[----:B------:R-:W-:Y:S04]  /*16e10*/  STL.64 [R1+0x4e0], R226 ;  /* 0x0004e0e201007387 */ /* 0x000fe80000100a00 */
[----:B------:R-:W3:Y:S04]  /*16e20*/  LDL.LU.64 R230, [R1+0x218] ;  /* 0x0002180001e67983 */ /* 0x000ee80000300a00 */
[----:B------:R-:W-:Y:S01]  /*16e30*/  LDGSTS.E [R246+0x4400c], desc[UR8][R226.64], !P5 ;  /* 0x4400c000e2f67fae */ /* 0x000fe2000e921848 */
[----:B------:R-:W-:-:S04]  /*16e40*/  IMAD.WIDE R224, R23, 0x4, R224 ;  /* 0x0000000417e07825 */ /* 0x000fc800078e02e0 */
[C---:B------:R-:W-:Y:S01]  /*16e50*/  IMAD.WIDE R154, R23.reuse, 0x4, R154 ;  /* 0x00000004179a7825 */ /* 0x040fe200078e029a */
[----:B------:R1:W-:Y:S04]  /*16e60*/  STL.64 [R1+0x4d8], R224 ;  /* 0x0004d8e001007387 */ /* 0x0003e80000100a00 */
[----:B------:R1:W-:Y:S04]  /*16e70*/  STL.64 [R1+0x4d0], R154 ;  /* 0x0004d09a01007387 */ /* 0x0003e80000100a00 */
[----:B------:R-:W-:Y:S01]  /*16e80*/  LDGSTS.E [R246+0x4800c], desc[UR8][R224.64], !P5 ;  /* 0x4800c000e0f67fae */ /* 0x000fe2000e921848 */
[----:B------:R-:W-:-:S03]  /*16e90*/  IMAD.WIDE R242, R23, 0x4, R242 ;  /* 0x0000000417f27825 */ /* 0x000fc600078e02f2 */
[----:B-1----:R-:W3:Y:S04]  /*16ea0*/  LDL.LU.64 R244, [R1+0x210] ;  /* 0x0002100001f47983 */ /* 0x002ee80000300a00 */
[----:B------:R-:W-:Y:S04]  /*16eb0*/  LDGSTS.E [R246+0x4c00c], desc[UR8][R154.64], !P5 ;  /* 0x4c00c0009af67fae */ /* 0x000fe8000e921848 */
[----:B------:R-:W3:Y:S04]  /*16ec0*/  LDL.LU.64 R224, [R1+0x208] ;  /* 0x0002080001e07983 */ /* 0x000ee80000300a00 */
[----:B------:R-:W3:Y:S04]  /*16ed0*/  LDL.LU.64 R226, [R1+0x200] ;  /* 0x0002000001e27983 */ /* 0x000ee80000300a00 */
[----:B------:R-:W3:Y:S04]  /*16ee0*/  LDL.LU.64 R154, [R1+0x1f8] ;  /* 0x0001f800019a7983 */ /* 0x000ee80000300a00 */
[----:B------:R1:W-:Y:S04]  /*16ef0*/  STL.64 [R1+0x2b0], R242 ;  /* 0x0002b0f201007387 */ /* 0x0003e80000100a00 */
[----:B------:R-:W-:Y:S01]  /*16f00*/  LDGSTS.E [R246+0x50000], desc[UR8][R242.64], !P6 ;  /* 0x50000000f2f67fae */ /* 0x000fe2000f121848 */
[----:B--2---:R-:W-:-:S04]  /*16f10*/  IMAD.WIDE R238, R23, 0x4, R238 ;  /* 0x0000000417ee7825 */ /* 0x004fc800078e02ee */
[C---:B----4-:R-:W-:Y:S01]  /*16f20*/  IMAD.WIDE R234, R23.reuse, 0x4, R234 ;  /* 0x0000000417ea7825 */ /* 0x050fe200078e02ea */
[----:B------:R2:W-:Y:S04]  /*16f30*/  STL.64 [R1+0x2a8], R238 ;  /* 0x0002a8ee01007387 */ /* 0x0005e80000100a00 */
[----:B------:R-:W-:Y:S01]  /*16f40*/  LDGSTS.E [R246+0x54000], desc[UR8][R238.64], !P6 ;  /* 0x54000000eef67fae */ /* 0x000fe2000f121848 */
[----:B------:R-:W-:-:S03]  /*16f50*/  IMAD.WIDE R152, R23, 0x4, R152 ;  /* 0x0000000417987825 */ /* 0x000fc600078e0298 */
[----:B------:R4:W-:Y:S04]  /*16f60*/  STL.64 [R1+0x2a0], R234 ;  /* 0x0002a0ea01007387 */ /* 0x0009e80000100a00 */
[----:B------:R-:W-:Y:S04]  /*16f70*/  LDGSTS.E [R246+0x58000], desc[UR8][R234.64], !P6 ;  /* 0x58000000eaf67fae */ /* 0x000fe8000f121848 */
[----:B------:R3:W-:Y:S04]  /*16f80*/  STL.64 [R1+0x298], R152 ;  /* 0x0002989801007387 */ /* 0x0007e80000100a00 */
[----:B------:R3:W-:Y:S04]  /*16f90*/  LDGSTS.E [R246+0x5c000], desc[UR8][R152.64], !P6 ;  /* 0x5c00000098f67fae */ /* 0x0007e8000f121848 */
[----:B-1----:R-:W3:Y:S04]  /*16fa0*/  LDL.LU.64 R242, [R1+0x1f0] ;  /* 0x0001f00001f27983 */ /* 0x002ee80000300a00 */
[----:B--2---:R-:W2:Y:S04]  /*16fb0*/  LDL.LU.64 R238, [R1+0x1e8] ;  /* 0x0001e80001ee7983 */ /* 0x004ea80000300a00 */
[----:B----4-:R-:W4:Y:S01]  /*16fc0*/  LDL.LU.64 R234, [R1+0x1e0] ;  /* 0x0001e00001ea7983 */ /* 0x010f220000300a00 */
[----:B---3--:R-:W-:-:S04]  /*16fd0*/  IMAD.WIDE R250, R23, 0x4, R250 ;  /* 0x0000000417fa7825 */ /* 0x008fc800078e02fa */
[C---:B------:R-:W-:Y:S01]  /*16fe0*/  IMAD.WIDE R152, R23.reuse, 0x4, R6 ;  /* 0x0000000417987825 */ /* 0x040fe200078e0206 */
[----:B------:R1:W-:Y:S04]  /*16ff0*/  STL.64 [R1+0x290], R250 ;  /* 0x000290fa01007387 */ /* 0x0003e80000100a00 */
[----:B------:R3:W-:Y:S01]  /*17000*/  STL.64 [R1+0x288], R152 ;  /* 0x0002889801007387 */ /* 0x0007e20000100a00 */
[----:B------:R-:W-:-:S03]  /*17010*/  IMAD.WIDE R6, R23, 0x4, R4 ;  /* 0x0000000417067825 */ /* 0x000fc600078e0204 */
[----:B------:R-:W-:Y:S04]  /*17020*/  LDGSTS.E [R246+0x50004], desc[UR8][R250.64], !P1 ;  /* 0x50004000faf67fae */ /* 0x000fe8000c921848 */
[----:B------:R3:W-:Y:S01]  /*17030*/  LDGSTS.E [R246+0x54004], desc[UR8][R152.64], !P1 ;  /* 0x5400400098f67fae */ /* 0x0007e2000c921848 */
[----:B------:R-:W-:-:S03]  /*17040*/  IMAD.WIDE R4, R23, 0x4, R230 ;  /* 0x0000000417047825 */ /* 0x000fc600078e02e6 */
[----:B------:R3:W-:Y:S04]  /*17050*/  LDGSTS.E [R246+0x58004], desc[UR8][R6.64], !P1 ;  /* 0x5800400006f67fae */ /* 0x0007e8000c921848 */
[----:B------:R-:W4:Y:S01]  /*17060*/  LDL.LU.64 R230, [R1+0x1d8] ;  /* 0x0001d80001e67983 */ /* 0x000f220000300a00 */
[----:B------:R-:W-:-:S03]  /*17070*/  ISETP.GE.U32.AND P3, PT, R252, 0x7fffff0d, PT ;  /* 0x7fffff0dfc00780c */ /* 0x000fc60003f66070 */
[----:B------:R3:W-:Y:S04]  /*17080*/  STL.64 [R1+0x280], R6 ;  /* 0x0002800601007387 */ /* 0x0007e80000100a00 */
[----:B-1----:R-:W4:Y:S04]  /*17090*/  LDL.LU.64 R250, [R1+0x1ca0] ;  /* 0x001ca00001fa7983 */ /* 0x002f280000300a00 */
[----:B------:R1:W-:Y:S04]  /*170a0*/  STL.64 [R1+0x278], R4 ;  /* 0x0002780401007387 */ /* 0x0003e80000100a00 */
[----:B------:R1:W-:Y:S01]  /*170b0*/  LDGSTS.E [R246+0x5c004], desc[UR8][R4.64], !P1 ;  /* 0x5c00400004f67fae */ /* 0x0003e2000c921848 */
[----:B------:R-:W-:-:S05]  /*170c0*/  IMAD.WIDE R244, R23, 0x4, R244 ;  /* 0x0000000417f47825 */ /* 0x000fca00078e02f4 */
[----:B------:R-:W-:Y:S01]  /*170d0*/  STL.64 [R1+0x270], R244 ;  /* 0x000270f401007387 */ /* 0x000fe20000100a00 */
[----:B---3--:R-:W-:-:S03]  /*170e0*/  IMAD.WIDE R152, R23, 0x4, R224 ;  /* 0x0000000417987825 */ /* 0x008fc600078e02e0 */
[----:B------:R3:W-:Y:S01]  /*170f0*/  LDGSTS.E [R246+0x50008], desc[UR8][R244.64], !P2 ;  /* 0x50008000f4f67fae */ /* 0x0007e2000d121848 */
[----:B------:R-:W-:-:S03]  /*17100*/  IMAD.WIDE R6, R23, 0x4, R226 ;  /* 0x0000000417067825 */ /* 0x000fc600078e02e2 */
[----:B------:R-:W-:Y:S01]  /*17110*/  LDGSTS.E [R246+0x54008], desc[UR8][R152.64], !P2 ;  /* 0x5400800098f67fae */ /* 0x000fe2000d121848 */
[----:B-1----:R-:W-:-:S03]  /*17120*/  IMAD.WIDE R4, R23, 0x4, R154 ;  /* 0x0000000417047825 */ /* 0x002fc600078e029a */
[----:B------:R-:W4:Y:S04]  /*17130*/  LDL.LU.64 R226, [R1+0x7f0] ;  /* 0x0007f00001e27983 */ /* 0x000f280000300a00 */
[----:B------:R-:W-:Y:S04]  /*17140*/  STL.64 [R1+0x268], R152 ;  /* 0x0002689801007387 */ /* 0x000fe80000100a00 */
[----:B------:R-:W4:Y:S04]  /*17150*/  LDL.LU.64 R224, [R1+0x7e8] ;  /* 0x0007e80001e07983 */ /* 0x000f280000300a00 */
[----:B------:R-:W-:Y:S04]  /*17160*/  STL.64 [R1+0x260], R6 ;  /* 0x0002600601007387 */ /* 0x000fe80000100a00 */
[----:B------:R-:W4:Y:S04]  /*17170*/  LDL.LU.64 R154, [R1+0x7e0] ;  /* 0x0007e000019a7983 */ /* 0x000f280000300a00 */
[----:B------:R-:W-:Y:S04]  /*17180*/  LDGSTS.E [R246+0x58008], desc[UR8][R6.64], !P2 ;  /* 0x5800800006f67fae */ /* 0x000fe8000d121848 */
[----:B------:R1:W-:Y:S04]  /*17190*/  STL.64 [R1+0x258], R4 ;  /* 0x0002580401007387 */ /* 0x0003e80000100a00 */
[----:B------:R-:W-:Y:S04]  /*171a0*/  LDGSTS.E [R246+0x5c008], desc[UR8][R4.64], !P2 ;  /* 0x5c00800004f67fae */ /* 0x000fe8000d121848 */
[----:B-1----:R-:W4:Y:S01]  /*171b0*/  LDL.LU.64 R4, [R1+0x4a8] ;  /* 0x0004a80001047983 */ /* 0x002f220000300a00 */
[----:B---3--:R-:W-:-:S04]  /*171c0*/  IMAD.WIDE R244, R23, 0x4, R242 ;  /* 0x0000000417f47825 */ /* 0x008fc800078e02f2 */
[C---:B--2---:R-:W-:Y:S01]  /*171d0*/  IMAD.WIDE R238, R23.reuse, 0x4, R238 ;  /* 0x0000000417ee7825 */ /* 0x044fe200078e02ee */
[----:B------:R1:W-:Y:S03]  /*171e0*/  STL.64 [R1+0x250], R244 ;  /* 0x000250f401007387 */ /* 0x0003e60000100a00 */
[C---:B----4-:R-:W-:Y:S01]  /*171f0*/  IMAD.WIDE R234, R23.reuse, 0x4, R234 ;  /* 0x0000000417ea7825 */ /* 0x050fe200078e02ea */
[----:B------:R-:W2:Y:S04]  /*17200*/  LDL.LU.64 R242, [R1+0x4a0] ;  /* 0x0004a00001f27983 */ /* 0x000ea80000300a00 */
[----:B------:R3:W-:Y:S04]  /*17210*/  STL.64 [R1+0x248], R238 ;  /* 0x000248ee01007387 */ /* 0x0007e80000100a00 */
[----:B------:R-:W4:Y:S04]  /*17220*/  LDL.LU.64 R152, [R1+0x7d8] ;  /* 0x0007d80001987983 */ /* 0x000f280000300a00 */
[----:B------:R-:W-:Y:S04]  /*17230*/  STL.64 [R1+0x240], R234 ;  /* 0x000240ea01007387 */ /* 0x000fe80000100a00 */
[----:B------:R-:W4:Y:S04]  /*17240*/  LDL.LU.64 R6, [R1+0x490] ;  /* 0x0004900001067983 */ /* 0x000f280000300a00 */
[----:B------:R-:W-:Y:S04]  /*17250*/  LDGSTS.E [R246+0x5000c], desc[UR8][R244.64], !P3 ;  /* 0x5000c000f4f67fae */ /* 0x000fe8000d921848 */
[----:B------:R-:W-:Y:S04]  /*17260*/  LDGSTS.E [R246+0x5400c], desc[UR8][R238.64], !P3 ;  /* 0x5400c000eef67fae */ /* 0x000fe8000d921848 */
[----:B------:R-:W-:Y:S01]  /*17270*/  LDGSTS.E [R246+0x5800c], desc[UR8][R234.64], !P3 ;  /* 0x5800c000eaf67fae */ /* 0x000fe2000d921848 */
[----:B------:R-:W-:-:S05]  /*17280*/  IMAD.WIDE R230, R23, 0x4, R230 ;  /* 0x0000000417e67825 */ /* 0x000fca00078e02e6 */
[----:B------:R3:W-:Y:S04]  /*17290*/  STL.64 [R1+0x238], R230 ;  /* 0x000238e601007387 */ /* 0x0007e80000100a00 */
[----:B-1----:R-:W4:Y:S04]  /*172a0*/  LDL.LU.64 R244, [R1+0x7d0] ;  /* 0x0007d00001f47983 */ /* 0x002f280000300a00 */
[----:B------:R1:W-:Y:S04]  /*172b0*/  LDGSTS.E [R246+0x5c00c], desc[UR8][R230.64], !P3 ;  /* 0x5c00c000e6f67fae */ /* 0x0003e8000d921848 */
[----:B---3--:R-:W3:Y:S04]  /*172c0*/  LDL.LU.64 R238, [R1+0x480] ;  /* 0x0004800001ee7983 */ /* 0x008ee80000300a00 */
[----:B------:R-:W3:Y:S04]  /*172d0*/  LDL.LU.64 R230, [R1+0x7c8] ;  /* 0x0007c80001e67983 */ /* 0x000ee80000300a00 */
[----:B------:R-:W3:Y:S04]  /*172e0*/  LDL.LU.64 R234, [R1+0x470] ;  /* 0x0004700001ea7983 */ /* 0x000ee80000300a00 */
[----:B------:R1:W-:Y:S04]  /*172f0*/  STL.64 [R1+0x1c18], R246 ;  /* 0x001c18f601007387 */ /* 0x0003e80000100a00 */
[----:B-1----:R-:W2:Y:S01]  /*17300*/  LDL.LU.64 R246, [R1+0x7f8] ;  /* 0x0007f80001f67983 */ /* 0x002ea20000300a00 */
[----:B------:R-:W-:-:S02]  /*17310*/  VIADD R252, R3, 0xffffff6b ;  /* 0xffffff6b03fc7836 */ /* 0x000fc40000000000 */
[----:B------:R-:W1:Y:S03]  /*17320*/  LDC R3, c[0x0][0x230] ;  /* 0x00008c00ff037b82 */ /* 0x000e660000000800 */
[----:B------:R-:W-:Y:S01]  /*17330*/  ISETP.GE.U32.AND P4, PT, R252, 0x7fffff2c, PT ;  /* 0x7fffff2cfc00780c */ /* 0x000fe20003f86070 */
[----:B------:R-:W-:-:S04]  /*17340*/  IMAD.WIDE R226, R23, 0x4, R226 ;  /* 0x0000000417e27825 */ /* 0x000fc800078e02e2 */
[----:B------:R-:W-:-:S04]  /*17350*/  IMAD.WIDE R224, R23, 0x4, R224 ;  /* 0x0000000417e07825 */ /* 0x000fc800078e02e0 */
[----:B------:R-:W-:-:S04]  /*17360*/  IMAD.WIDE R154, R23, 0x4, R154 ;  /* 0x00000004179a7825 */ /* 0x000fc800078e029a */
[----:B--2---:R-:W-:-:S05]  /*17370*/  IMAD.WIDE R246, R23, 0x4, R246 ;  /* 0x0000000417f67825 */ /* 0x004fca00078e02f6 */
[----:B------:R-:W-:Y:S04]  /*17380*/  STL.64 [R1+0x4c8], R246 ;  /* 0x0004c8f601007387 */ /* 0x000fe80000100a00 */
[----:B------:R-:W-:Y:S04]  /*17390*/  STL.64 [R1+0x4c0], R226 ;  /* 0x0004c0e201007387 */ /* 0x000fe80000100a00 */
[----:B------:R2:W-:Y:S04]  /*173a0*/  LDGSTS.E [R250+0x40000], desc[UR8][R246.64], !P4 ;  /* 0x40000000f6fa7fae */ /* 0x0005e8000e121848 */
[----:B------:R1:W-:Y:S04]  /*173b0*/  STL.64 [R1+0x4b8], R224 ;  /* 0x0004b8e001007387 */ /* 0x0003e80000100a00 */
[----:B------:R-:W-:Y:S04]  /*173c0*/  LDGSTS.E [R250+0x44000], desc[UR8][R226.64], !P4 ;  /* 0x44000000e2fa7fae */ /* 0x000fe8000e121848 */
[----:B------:R4:W-:Y:S04]  /*173d0*/  STL.64 [R1+0x4b0], R154 ;  /* 0x0004b09a01007387 */ /* 0x0009e80000100a00 */
[----:B------:R-:W-:Y:S04]  /*173e0*/  LDGSTS.E [R250+0x48000], desc[UR8][R224.64], !P4 ;  /* 0x48000000e0fa7fae */ /* 0x000fe8000e121848 */
[----:B------:R-:W-:Y:S04]  /*173f0*/  LDGSTS.E [R250+0x4c000], desc[UR8][R154.64], !P4 ;  /* 0x4c0000009afa7fae */ /* 0x000fe8000e121848 */
[----:B-1----:R-:W3:Y:S04]  /*17400*/  LDL.LU.64 R224, [R1+0x468] ;  /* 0x0004680001e07983 */ /* 0x002ee80000300a00 */
[----:B------:R-:W3:Y:S04]  /*17410*/  LDL.LU.64 R226, [R1+0x460] ;  /* 0x0004600001e27983 */ /* 0x000ee80000300a00 */
[----:B----4-:R-:W4:Y:S01]  /*17420*/  LDL.LU.64 R154, [R1+0x7b8] ;  /* 0x0007b800019a7983 */ /* 0x010f220000300a00 */
[----:B------:R-:W-:-:S02]  /*17430*/  VIADD R252, R2, 0xffffff6a ;  /* 0xffffff6a02fc7836 */ /* 0x000fc40000000000 */
[C---:B------:R-:W-:Y:S01]  /*17440*/  IMAD.WIDE R4, R23.reuse, 0x4, R4 ;  /* 0x0000000417047825 */ /* 0x040fe200078e0204 */
[----:B------:R-:W1:Y:S02]  /*17450*/  LDC R2, c[0x0][0x230] ;  /* 0x00008c00ff027b82 */ /* 0x000e640000000800 */
[----:B------:R-:W-:Y:S01]  /*17460*/  ISETP.GE.U32.AND P5, PT, R252, 0x7fffff2b, PT ;  /* 0x7fffff2bfc00780c */ /* 0x000fe20003fa6070 */
[C---:B------:R-:W-:Y:S01]  /*17470*/  IMAD.WIDE R242, R23.reuse, 0x4, R242 ;  /* 0x0000000417f27825 */ /* 0x040fe200078e02f2 */
[----:B------:R2:W-:Y:S03]  /*17480*/  STL.64 [R1+0x4a8], R4 ;  /* 0x0004a80401007387 */ /* 0x0005e60000100a00 */
[C---:B------:R-:W-:Y:S01]  /*17490*/  IMAD.WIDE R152, R23.reuse, 0x4, R152 ;  /* 0x0000000417987825 */ /* 0x040fe200078e0298 */
[----:B------:R2:W-:Y:S03]  /*174a0*/  STL.64 [R1+0x4a0], R242 ;  /* 0x0004a0f201007387 */ /* 0x0005e60000100a00 */
[C---:B------:R-:W-:Y:S01]  /*174b0*/  IMAD.WIDE R6, R23.reuse, 0x4, R6 ;  /* 0x0000000417067825 */ /* 0x040fe200078e0206 */
[----:B------:R3:W-:Y:S04]  /*174c0*/  STL.64 [R1+0x498], R152 ;  /* 0x0004989801007387 */ /* 0x0007e80000100a00 */
[----:B------:R-:W-:Y:S04]  /*174d0*/  LDGSTS.E [R250+0x40004], desc[UR8][R4.64], !P5 ;  /* 0x4000400004fa7fae */ /* 0x000fe8000e921848 */
[----:B------:R-:W-:Y:S01]  /*174e0*/  LDGSTS.E [R250+0x44004], desc[UR8][R242.64], !P5 ;  /* 0x44004000f2fa7fae */ /* 0x000fe2000e921848 */
[----:B------:R-:W-:Y:S01]  /*174f0*/  IADD3 R252, R248, -0x97, RZ ;  /* 0xffffff69f8fc7810 */ /* 0x000fe20007ffe0ff */
[C---:B--2---:R-:W-:Y:S01]  /*17500*/  IMAD.WIDE R246, R23.reuse, 0x4, R244 ;  /* 0x0000000417f67825 */ /* 0x044fe200078e02f4 */
[----:B------:R-:W2:Y:S01]  /*17510*/  LDC R248, c[0x0][0x230] ;  /* 0x00008c00fff87b82 */ /* 0x000ea20000000800 */
[----:B------:R3:W-:Y:S04]  /*17520*/  LDGSTS.E [R250+0x48004], desc[UR8][R152.64], !P5 ;  /* 0x4800400098fa7fae */ /* 0x0007e8000e921848 */
[----:B------:R-:W2:Y:S04]  /*17530*/  LDL.LU.64 R4, [R1+0x450] ;  /* 0x0004500001047983 */ /* 0x000ea80000300a00 */
[----:B------:R1:W-:Y:S04]  /*17540*/  STL.64 [R1+0x490], R6 ;  /* 0x0004900601007387 */ /* 0x0003e80000100a00 */
[----:B------:R-:W2:Y:S01]  /*17550*/  LDL.LU.64 R242, [R1+0x1d0] ;  /* 0x0001d00001f27983 */ /* 0x000ea20000300a00 */
[----:B---3--:R-:W-:Y:S01]  /*17560*/  IMAD.WIDE R244, R23, 0x4, R238 ;  /* 0x0000000417f47825 */ /* 0x008fe200078e02ee */
[----:B------:R-:W-:-:S02]  /*17570*/  ISETP.GE.U32.AND P6, PT, R252, 0x7fffff2a, PT ;  /* 0x7fffff2afc00780c */ /* 0x000fc40003fc6070 */
[----:B------:R3:W-:Y:S01]  /*17580*/  STL.64 [R1+0x488], R246 ;  /* 0x000488f601007387 */ /* 0x0007e20000100a00 */
[----:B------:R-:W-:-:S03]  /*17590*/  IMAD.WIDE R152, R23, 0x4, R230 ;  /* 0x0000000417987825 */ /* 0x000fc600078e02e6 */
[----:B------:R1:W-:Y:S04]  /*175a0*/  LDGSTS.E [R250+0x4c004], desc[UR8][R6.64], !P5 ;  /* 0x4c00400006fa7fae */ /* 0x0003e8000e921848 */
[----:B------:R-:W2:Y:S04]  /*175b0*/  LDL.LU.64 R238, [R1+0x1c8] ;  /* 0x0001c80001ee7983 */ /* 0x000ea80000300a00 */
[----:B------:R3:W-:Y:S01]  /*175c0*/  STL.64 [R1+0x480], R244 ;  /* 0x000480f401007387 */ /* 0x0007e20000100a00 */
[----:B-1----:R-:W-:-:S03]  /*175d0*/  IMAD.WIDE R6, R23, 0x4, R234 ;  /* 0x0000000417067825 */ /* 0x002fc600078e02ea */
[----:B------:R-:W-:Y:S04]  /*175e0*/  LDGSTS.E [R250+0x40008], desc[UR8][R246.64], !P6 ;  /* 0x40008000f6fa7fae */ /* 0x000fe8000f121848 */
[----:B------:R-:W2:Y:S04]  /*175f0*/  LDL.LU.64 R234, [R1+0x1c0] ;  /* 0x0001c00001ea7983 */ /* 0x000ea80000300a00 */
[----:B------:R-:W-:Y:S04]  /*17600*/  STL.64 [R1+0x478], R152 ;  /* 0x0004789801007387 */ /* 0x000fe80000100a00 */
[----:B------:R-:W2:Y:S04]  /*17610*/  LDL.LU.64 R230, [R1+0x1b8] ;  /* 0x0001b80001e67983 */ /* 0x000ea80000300a00 */
[----:B------:R1:W-:Y:S04]  /*17620*/  LDGSTS.E [R250+0x44008], desc[UR8][R244.64], !P6 ;  /* 0x44008000f4fa7fae */ /* 0x0003e8000f121848 */
[----:B------:R-:W-:Y:S04]  /*17630*/  LDGSTS.E [R250+0x48008], desc[UR8][R152.64], !P6 ;  /* 0x4800800098fa7fae */ /* 0x000fe8000f121848 */
[----:B------:R4:W-:Y:S04]  /*17640*/  STL.64 [R1+0x470], R6 ;  /* 0x0004700601007387 */ /* 0x0009e80000100a00 */
[----:B------:R4:W-:Y:S04]  /*17650*/  LDGSTS.E [R250+0x4c008], desc[UR8][R6.64], !P6 ;  /* 0x4c00800006fa7fae */ /* 0x0009e8000f121848 */
[----:B---3--:R-:W3:Y:S01]  /*17660*/  LDL.LU.64 R246, [R1+0x1b0] ;  /* 0x0001b00001f67983 */ /* 0x008ee20000300a00 */
[----:B-1----:R-:W-:-:S04]  /*17670*/  IMAD.WIDE R244, R23, 0x4, R224 ;  /* 0x0000000417f47825 */ /* 0x002fc800078e02e0 */
[C---:B------:R-:W-:Y:S01]  /*17680*/  IMAD.WIDE R224, R23.reuse, 0x4, R226 ;  /* 0x0000000417e07825 */ /* 0x040fe200078e02e2 */
[----:B------:R1:W-:Y:S03]  /*17690*/  STL.64 [R1+0x468], R244 ;  /* 0x000468f401007387 */ /* 0x0003e60000100a00 */
[----:B----4-:R-:W-:Y:S01]  /*176a0*/  IMAD.WIDE R6, R23, 0x4, R154 ;  /* 0x0000000417067825 */ /* 0x010fe200078e029a */
[----:B------:R-:W4:Y:S04]  /*176b0*/  LDL.LU.64 R226, [R1+0x1a8] ;  /* 0x0001a80001e27983 */ /* 0x000f280000300a00 */
[----:B------:R-:W-:Y:S04]  /*176c0*/  STL.64 [R1+0x460], R224 ;  /* 0x000460e001007387 */ /* 0x000fe80000100a00 */
[----:B------:R-:W4:Y:S04]  /*176d0*/  LDL.LU.64 R154, [R1+0x1a0] ;  /* 0x0001a000019a7983 */ /* 0x000f280000300a00 */
[----:B------:R1:W-:Y:S04]  /*176e0*/  STL.64 [R1+0x458], R6 ;  /* 0x0004580601007387 */ /* 0x0003e80000100a00 */
[----:B------:R-:W4:Y:S01]  /*176f0*/  LDL.LU.64 R152, [R1+0x198] ;  /* 0x0001980001987983 */ /* 0x000f220000300a00 */
[----:B------:R-:W-:-:S02]  /*17700*/  VIADD R252, R3, 0xffffff68 ;  /* 0xffffff6803fc7836 */ /* 0x000fc40000000000 */
[----:B------:R-:W4:Y:S03]  /*17710*/  LDC R3, c[0x0][0x230] ;  /* 0x00008c00ff037b82 */ /* 0x000f260000000800 */
[----:B------:R-:W-:Y:S01]  /*17720*/  ISETP.GE.U32.AND P1, PT, R252, 0x7fffff29, PT ;  /* 0x7fffff29fc00780c */ /* 0x000fe20003f26070 */
[----:B--2---:R-:W-:-:S12]  /*17730*/  IMAD.WIDE R4, R23, 0x4, R4 ;  /* 0x0000000417047825 */ /* 0x004fd800078e0204 */
[----:B------:R1:W-:Y:S04]  /*17740*/  LDGSTS.E [R250+0x4000c], desc[UR8][R244.64], !P1 ;  /* 0x4000c000f4fa7fae */ /* 0x0003e8000c921848 */
[----:B------:R-:W-:Y:S04]  /*17750*/  LDGSTS.E [R250+0x4400c], desc[UR8][R224.64], !P1 ;  /* 0x4400c000e0fa7fae */ /* 0x000fe8000c921848 */
[----:B------:R2:W-:Y:S04]  /*17760*/  STL.64 [R1+0x450], R4 ;  /* 0x0004500401007387 */ /* 0x0005e80000100a00 */
[----:B------:R-:W-:Y:S01]  /*17770*/  LDGSTS.E [R250+0x4800c], desc[UR8][R6.64], !P1 ;  /* 0x4800c00006fa7fae */ /* 0x000fe2000c921848 */
[----:B-1----:R-:W-:-:S03]  /*17780*/  IMAD.WIDE R244, R23, 0x4, R242 ;  /* 0x0000000417f47825 */ /* 0x002fc600078e02f2 */
[----:B------:R-:W-:Y:S04]  /*17790*/  LDGSTS.E [R250+0x4c00c], desc[UR8][R4.64], !P1 ;  /* 0x4c00c00004fa7fae */ /* 0x000fe8000c921848 */
[----:B------:R-:W4:Y:S04]  /*177a0*/  LDL.LU.64 R6, [R1+0x190] ;  /* 0x0001900001067983 */ /* 0x000f280000300a00 */
[----:B------:R-:W4:Y:S04]  /*177b0*/  LDL.LU.64 R224, [R1+0x188] ;  /* 0x0001880001e07983 */ /* 0x000f280000300a00 */
[----:B--2---:R-:W2:Y:S04]  /*177c0*/  LDL.LU.64 R4, [R1+0x180] ;  /* 0x0001800001047983 */ /* 0x004ea80000300a00 */
[----:B------:R1:W-:Y:S04]  /*177d0*/  STL.64 [R1+0x230], R244 ;  /* 0x000230f401007387 */ /* 0x0003e80000100a00 */
[----:B------:R-:W2:Y:S01]  /*177e0*/  LDL.LU.64 R242, [R1+0x178] ;  /* 0x0001780001f27983 */ /* 0x000ea20000300a00 */
[----:B------:R-:W-:-:S02]  /*177f0*/  VIADD R252, R2, 0xffffff4b ;  /* 0xffffff4b02fc7836 */ /* 0x000fc40000000000 */
[C---:B------:R-:W-:Y:S01]  /*17800*/  IMAD.WIDE R238, R23.reuse, 0x4, R238 ;  /* 0x0000000417ee7825 */ /* 0x040fe200078e02ee */
[----:B------:R-:W4:Y:S02]  /*17810*/  LDC R2, c[0x0][0x230] ;  /* 0x00008c00ff027b82 */ /* 0x000f240000000800 */
[----:B------:R-:W-:Y:S01]  /*17820*/  ISETP.GE.U32.AND P2, PT, R252, 0x7fffff0c, PT ;  /* 0x7fffff0cfc00780c */ /* 0x000fe20003f46070 */
[C---:B------:R-:W-:Y:S01]  /*17830*/  IMAD.WIDE R234, R23.reuse, 0x4, R234 ;  /* 0x0000000417ea7825 */ /* 0x040fe200078e02ea */
[----:B------:R1:W-:Y:S03]  /*17840*/  STL.64 [R1+0x228], R238 ;  /* 0x000228ee01007387 */ /* 0x0003e60000100a00 */
[C---:B------:R-:W-:Y:S01]  /*17850*/  IMAD.WIDE R230, R23.reuse, 0x4, R230 ;  /* 0x0000000417e67825 */ /* 0x040fe200078e02e6 */
[----:B------:R-:W-:Y:S03]  /*17860*/  STL.64 [R1+0x220], R234 ;  /* 0x000220ea01007387 */ /* 0x000fe60000100a00 */
[----:B------:R-:W-:Y:S01]  /*17870*/  VIADD R252, R248, 0xffffff4a ;  /* 0xffffff4af8fc7836 */ /* 0x000fe20000000000 */
[----:B------:R1:W-:Y:S01]  /*17880*/  STL.64 [R1+0x218], R230 ;  /* 0x000218e601007387 */ /* 0x0003e20000100a00 */
[----:B---3--:R-:W-:Y:S01]  /*17890*/  IMAD.WIDE R246, R23, 0x4, R246 ;  /* 0x0000000417f67825 */ /* 0x008fe200078e02f6 */
[----:B------:R-:W3:Y:S02]  /*178a0*/  LDC R248, c[0x0][0x230] ;  /* 0x00008c00fff87b82 */ /* 0x000ee40000000800 */
[----:B------:R-:W-:Y:S01]  /*178b0*/  LDGSTS.E [R250+0x50000], desc[UR8][R244.64], !P2 ;  /* 0x50000000f4fa7fae */ /* 0x000fe2000d121848 */
[----:B------:R-:W-:-:S03]  /*178c0*/  ISETP.GE.U32.AND P3, PT, R252, 0x7fffff0b, PT ;  /* 0x7fffff0bfc00780c */ /* 0x000fc60003f66070 */
[----:B------:R-:W-:Y:S04]  /*178d0*/  LDGSTS.E [R250+0x54000], desc[UR8][R238.64], !P2 ;  /* 0x54000000eefa7fae */ /* 0x000fe8000d121848 */
[----:B------:R-:W-:Y:S04]  /*178e0*/  LDGSTS.E [R250+0x58000], desc[UR8][R234.64], !P2 ;  /* 0x58000000eafa7fae */ /* 0x000fe8000d121848 */
[----:B-1----:R-:W2:Y:S04]  /*178f0*/  LDL.LU.64 R244, [R1+0x170] ;  /* 0x0001700001f47983 */ /* 0x002ea80000300a00 */
[----:B------:R-:W2:Y:S04]  /*17900*/  LDL.LU.64 R238, [R1+0x168] ;  /* 0x0001680001ee7983 */ /* 0x000ea80000300a00 */
[----:B------:R-:W-:Y:S04]  /*17910*/  LDGSTS.E [R250+0x5c000], desc[UR8][R230.64], !P2 ;  /* 0x5c000000e6fa7fae */ /* 0x000fe8000d121848 */
[----:B------:R1:W-:Y:S04]  /*17920*/  LDGSTS.E [R250+0x50004], desc[UR8][R246.64], !P3 ;  /* 0x50004000f6fa7fae */ /* 0x0003e8000d921848 */
[----:B------:R-:W2:Y:S04]  /*17930*/  LDL.LU.64 R230, [R1+0x160] ;  /* 0x0001600001e67983 */ /* 0x000ea80000300a00 */
[----:B------:R-:W2:Y:S04]  /*17940*/  LDL.LU.64 R234, [R1+0x158] ;  /* 0x0001580001ea7983 */ /* 0x000ea80000300a00 */
[----:B------:R1:W-:Y:S01]  /*17950*/  STL.64 [R1+0x210], R246 ;  /* 0x000210f601007387 */ /* 0x0003e20000100a00 */
[C---:B----4-:R-:W-:Y:S01]  /*17960*/  IMAD.WIDE R226, R23.reuse, 0x4, R226 ;  /* 0x0000000417e27825 */ /* 0x050fe200078e02e2 */
[----:B-1----:R-:W1:Y:S03]  /*17970*/  LDC R246, c[0x0][0x230] ;  /* 0x00008c00fff67b82 */ /* 0x002e660000000800 */
[C---:B------:R-:W-:Y:S01]  /*17980*/  IMAD.WIDE R154, R23.reuse, 0x4, R154 ;  /* 0x00000004179a7825 */ /* 0x040fe200078e029a */
[----:B------:R4:W-:Y:S03]  /*17990*/  STL.64 [R1+0x208], R226 ;  /* 0x000208e201007387 */ /* 0x0009e60000100a00 */
[----:B------:R-:W-:Y:S01]  /*179a0*/  IMAD.WIDE R152, R23, 0x4, R152 ;  /* 0x0000000417987825 */ /* 0x000fe200078e0298 */
[----:B------:R3:W-:Y:S04]  /*179b0*/  STL.64 [R1+0x200], R154 ;  /* 0x0002009a01007387 */ /* 0x0007e80000100a00 */
[----:B------:R-:W-:Y:S04]  /*179c0*/  LDGSTS.E [R250+0x54004], desc[UR8][R226.64], !P3 ;  /* 0x54004000e2fa7fae */ /* 0x000fe8000d921848 */
[----:B------:R2:W-:Y:S04]  /*179d0*/  STL.64 [R1+0x1f8], R152 ;  /* 0x0001f89801007387 */ /* 0x0005e80000100a00 */
[----:B------:R-:W-:Y:S04]  /*179e0*/  LDGSTS.E [R250+0x58004], desc[UR8][R154.64], !P3 ;  /* 0x580040009afa7fae */ /* 0x000fe8000d921848 */
[----:B----4-:R-:W4:Y:S01]  /*179f0*/  LDL.LU.64 R226, [R1+0x7a8] ;  /* 0x0007a80001e27983 */ /* 0x010f220000300a00 */
[----:B------:R-:W-:-:S02]  /*17a00*/  VIADD R252, R3, 0xffffff49 ;  /* 0xffffff4903fc7836 */ /* 0x000fc40000000000 */
[----:B------:R-:W1:Y:S01]  /*17a10*/  LDC R3, c[0x0][0x230] ;  /* 0x00008c00ff037b82 */ /* 0x000e620000000800 */
[----:B------:R2:W-:Y:S04]  /*17a20*/  LDGSTS.E [R250+0x5c004], desc[UR8][R152.64], !P3 ;  /* 0x5c00400098fa7fae */ /* 0x0005e8000d921848 */
[----:B---3--:R-:W3:Y:S01]  /*17a30*/  LDL.LU.64 R154, [R1+0x440] ;  /* 0x00044000019a7983 */ /* 0x008ee20000300a00 */
[----:B------:R-:W-:Y:S01]  /*17a40*/  ISETP.GE.U32.AND P4, PT, R252, 0x7fffff0a, PT ;  /* 0x7fffff0afc00780c */ /* 0x000fe20003f86070 */
[----:B------:R-:W-:Y:S02]  /*17a50*/  VIADD R252, R2, 0xffffff48 ;  /* 0xffffff4802fc7836 */ /* 0x000fe40000000000 */
[----:B------:R-:W1:Y:S03]  /*17a60*/  LDC R2, c[0x0][0x230] ;  /* 0x00008c00ff027b82 */ /* 0x000e660000000800 */
[----:B------:R-:W-:Y:S01]  /*17a70*/  ISETP.GE.U32.AND P5, PT, R252, 0x7fffff09, PT ;  /* 0x7fffff09fc00780c */ /* 0x000fe20003fa6070 */
[----:B------:R-:W-:-:S04]  /*17a80*/  VIADD R252, R248, 0xffffff67 ;  /* 0xffffff67f8fc7836 */ /* 0x000fc80000000000 */
[----:B------:R-:W2:Y:S01]  /*17a90*/  LDC R248, c[0x0][0x230] ;  /* 0x00008c00fff87b82 */ /* 0x000ea20000000800 */
[----:B------:R-:W-:Y:S01]  /*17aa0*/  ISETP.GE.U32.AND P6, PT, R252, 0x7fffff28, PT ;  /* 0x7fffff28fc00780c */ /* 0x000fe20003fc6070 */
[----:B-1----:R-:W-:-:S06]  /*17ab0*/  VIADD R252, R3, 0xffffff66 ;  /* 0xffffff6603fc7836 */ /* 0x002fcc0000000000 */
[----:B------:R-:W1:Y:S01]  /*17ac0*/  LDC R3, c[0x0][0x230] ;  /* 0x00008c00ff037b82 */ /* 0x000e620000000800 */
[----:B------:R-:W-:Y:S01]  /*17ad0*/  ISETP.GE.U32.AND P1, PT, R252, 0x7fffff27, PT ;  /* 0x7fffff27fc00780c */ /* 0x000fe20003f26070 */
[----:B------:R-:W-:Y:S02]  /*17ae0*/  VIADD R252, R2, 0xffffff65 ;  /* 0xffffff6502fc7836 */ /* 0x000fe40000000000 */
[----:B------:R-:W-:-:S04]  /*17af0*/  IMAD.WIDE R224, R23, 0x4, R224 ;  /* 0x0000000417e07825 */ /* 0x000fc800078e02e0 */
[----:B------:R-:W1:Y:S01]  /*17b00*/  LDC R2, c[0x0][0x230] ;  /* 0x00008c00ff027b82 */ /* 0x000e620000000800 */
[----:B------:R-:W-:Y:S02]  /*17b10*/  ISETP.GE.U32.AND P2, PT, R252, 0x7fffff26, PT ;  /* 0x7fffff26fc00780c */ /* 0x000fe40003f46070 */
[----:B--2---:R-:W-:Y:S01]  /*17b20*/  IADD3 R252, R248, -0x9c, RZ ;  /* 0xffffff64f8fc7810 */ /* 0x004fe20007ffe0ff */
[----:B------:R-:W-:-:S04]  /*17b30*/  IMAD.WIDE R248, R23, 0x4, R6 ;  /* 0x0000000417f87825 */ /* 0x000fc800078e0206 */
[C---:B------:R-:W-:Y:S01]  /*17b40*/  IMAD.WIDE R152, R23.reuse, 0x4, R4 ;  /* 0x0000000417987825 */ /* 0x040fe200078e0204 */
[----:B------:R2:W-:Y:S03]  /*17b50*/  STL.64 [R1+0x1f0], R248 ;  /* 0x0001f0f801007387 */ /* 0x0005e60000100a00 */
[C---:B------:R-:W-:Y:S01]  /*17b60*/  IMAD.WIDE R6, R23.reuse, 0x4, R242 ;  /* 0x0000000417067825 */ /* 0x040fe200078e02f2 */
[----:B------:R-:W3:Y:S04]  /*17b70*/  LDL.LU.64 R4, [R1+0x438] ;  /* 0x0004380001047983 */ /* 0x000ee80000300a00 */
[----:B------:R2:W-:Y:S04]  /*17b80*/  STL.64 [R1+0x1e8], R224 ;  /* 0x0001e8e001007387 */ /* 0x0005e80000100a00 */
[----:B------:R-:W3:Y:S04]  /*17b90*/  LDL.LU.64 R242, [R1+0x430] ;  /* 0x0004300001f27983 */ /* 0x000ee80000300a00 */
[----:B------:R1:W-:Y:S04]  /*17ba0*/  STL.64 [R1+0x1e0], R152 ;  /* 0x0001e09801007387 */ /* 0x0003e80000100a00 */
[----:B------:R2:W-:Y:S04]  /*17bb0*/  LDGSTS.E [R250+0x50008], desc[UR8][R248.64], !P4 ;  /* 0x50008000f8fa7fae */ /* 0x0005e8000e121848 */
[----:B------:R1:W-:Y:S04]  /*17bc0*/  STL.64 [R1+0x1d8], R6 ;  /* 0x0001d80601007387 */ /* 0x0003e80000100a00 */
[----:B------:R-:W-:Y:S01]  /*17bd0*/  LDGSTS.E [R250+0x54008], desc[UR8][R224.64], !P4 ;  /* 0x54008000e0fa7fae */ /* 0x000fe2000e121848 */
[----:B--2---:R-:W-:-:S03]  /*17be0*/  IMAD.WIDE R248, R23, 0x4, R244 ;  /* 0x0000000417f87825 */ /* 0x004fc600078e02f4 */
[----:B------:R1:W-:Y:S04]  /*17bf0*/  LDGSTS.E [R250+0x58008], desc[UR8][R152.64], !P4 ;  /* 0x5800800098fa7fae */ /* 0x0003e8000e121848 */
[----:B------:R-:W2:Y:S01]  /*17c00*/  LDL.LU.64 R224, [R1+0x798] ;  /* 0x0007980001e07983 */ /* 0x000ea20000300a00 */
[----:B------:R-:W-:-:S03]  /*17c10*/  IMAD.WIDE R244, R23, 0x4, R238 ;  /* 0x0000000417f47825 */ /* 0x000fc600078e02ee */
[----:B------:R1:W-:Y:S02]  /*17c20*/  STL.64 [R1+0x1d0], R248 ;  /* 0x0001d0f801007387 */ /* 0x0003e40000100a00 */
[C---:B-1----:R-:W-:Y:S02]  /*17c30*/  IMAD.WIDE R152, R23.reuse, 0x4, R230 ;  /* 0x0000000417987825 */ /* 0x042fe400078e02e6 */
[----:B------:R1:W-:Y:S04]  /*17c40*/  LDGSTS.E [R250+0x5c008], desc[UR8][R6.64], !P4 ;  /* 0x5c00800006fa7fae */ /* 0x0003e8000e121848 */
[----:B------:R-:W2:Y:S04]  /*17c50*/  LDL.LU.64 R238, [R1+0x420] ;  /* 0x0004200001ee7983 */ /* 0x000ea80000300a00 */
[----:B------:R1:W-:Y:S02]  /*17c60*/  STL.64 [R1+0x1c8], R244 ;  /* 0x0001c8f401007387 */ /* 0x0003e40000100a00 */
[----:B-1----:R-:W-:-:S02]  /*17c70*/  IMAD.WIDE R6, R23, 0x4, R234 ;  /* 0x0000000417067825 */ /* 0x002fc400078e02ea */
[----:B------:R-:W-:Y:S04]  /*17c80*/  LDGSTS.E [R250+0x5000c], desc[UR8][R248.64], !P5 ;  /* 0x5000c000f8fa7fae */ /* 0x000fe8000e921848 */
[----:B------:R-:W2:Y:S04]  /*17c90*/  LDL.LU.64 R234, [R1+0x788] ;  /* 0x0007880001ea7983 */ /* 0x000ea80000300a00 */
[----:B------:R3:W-:Y:S04]  /*17ca0*/  STL.64 [R1+0x1c0], R152 ;  /* 0x0001c09801007387 */ /* 0x0007e80000100a00 */
[----:B------:R-:W2:Y:S04]  /*17cb0*/  LDL.LU.64 R230, [R1+0x410] ;  /* 0x0004100001e67983 */ /* 0x000ea80000300a00 */
[----:B------:R-:W-:Y:S04]  /*17cc0*/  STL.64 [R1+0x1b8], R6 ;  /* 0x0001b80601007387 */ /* 0x000fe80000100a00 */
[----:B------:R-:W-:Y:S04]  /*17cd0*/  LDGSTS.E [R250+0x5400c], desc[UR8][R244.64], !P5 ;  /* 0x5400c000f4fa7fae */ /* 0x000fe8000e921848 */
[----:B------:R-:W2:Y:S04]  /*17ce0*/  LDL.LU.64 R248, [R1+0x408] ;  /* 0x0004080001f87983 */ /* 0x000ea80000300a00 */
[----:B------:R3:W-:Y:S04]  /*17cf0*/  LDGSTS.E [R250+0x5800c], desc[UR8][R152.64], !P5 ;  /* 0x5800c00098fa7fae */ /* 0x0007e8000e921848 */
[----:B------:R-:W2:Y:S01]  /*17d00*/  LDL.LU.64 R244, [R1+0x400] ;  /* 0x0004000001f47983 */ /* 0x000ea20000300a00 */
[----:B----4-:R-:W-:Y:S01]  /*17d10*/  IMAD.WIDE R226, R23, 0x4, R226 ;  /* 0x0000000417e27825 */ /* 0x010fe200078e02e2 */
[----:B------:R-:W-:-:S02]  /*17d20*/  ISETP.GE.U32.AND P3, PT, R252, 0x7fffff25, PT ;  /* 0x7fffff25fc00780c */ /* 0x000fc40003f66070 */
[----:B------:R-:W-:Y:S04]  /*17d30*/  LDGSTS.E [R250+0x5c00c], desc[UR8][R6.64], !P5 ;  /* 0x5c00c00006fa7fae */ /* 0x000fe8000e921848 */
[----:B------:R1:W-:Y:S01]  /*17d40*/  STL.64 [R1+0x448], R226 ;  /* 0x000448e201007387 */ /* 0x0003e20000100a00 */
[----:B---3--:R-:W-:-:S03]  /*17d50*/  IMAD.WIDE R152, R23, 0x4, R154 ;  /* 0x0000000417987825 */ /* 0x008fc600078e029a */
[----:B------:R-:W3:Y:S01]  /*17d60*/  LDL.LU.64 R154, [R1+0x780] ;  /* 0x00078000019a7983 */ /* 0x000ee20000300a00 */
[----:B------:R-:W-:-:S03]  /*17d70*/  VIADD R252, R3, 0xffffff47 ;  /* 0xffffff4703fc7836 */ /* 0x000fc60000000000 */
[----:B------:R4:W-:Y:S01]  /*17d80*/  STL.64 [R1+0x440], R152 ;  /* 0x0004409801007387 */ /* 0x0009e20000100a00 */
[----:B------:R-:W3:Y:S01]  /*17d90*/  LDC R3, c[0x0][0x230] ;  /* 0x00008c00ff037b82 */ /* 0x000ee20000000800 */
[----:B------:R-:W-:Y:S01]  /*17da0*/  ISETP.GE.U32.AND P4, PT, R252, 0x7fffff08, PT ;  /* 0x7fffff08fc00780c */ /* 0x000fe20003f86070 */
[----:B------:R-:W-:Y:S01]  /*17db0*/  VIADD R252, R2, 0xffffff46 ;  /* 0xffffff4602fc7836 */ /* 0x000fe20000000000 */
[----:B------:R1:W-:Y:S04]  /*17dc0*/  LDGSTS.E [R251+0x40000], desc[UR8][R226.64], !P6 ;  /* 0x40000000e2fb7fae */ /* 0x0003e8000f121848 */
[----:B------:R-:W-:Y:S01]  /*17dd0*/  ISETP.GE.U32.AND P5, PT, R252, 0x7fffff07, PT ;  /* 0x7fffff07fc00780c */ /* 0x000fe20003fa6070 */
[----:B------:R-:W-:Y:S01]  /*17de0*/  VIADD R252, R246, 0xffffff45 ;  /* 0xffffff45f6fc7836 */ /* 0x000fe20000000000 */
[----:B------:R-:W-:Y:S01]  /*17df0*/  LDGSTS.E [R251+0x44000], desc[UR8][R152.64], !P6 ;  /* 0x4400000098fb7fae */ /* 0x000fe2000f121848 */
[----:B------:R-:W3:Y:S08]  /*17e00*/  LDC R2, c[0x0][0x230] ;  /* 0x00008c00ff027b82 */ /* 0x000ef00000000800 */
[----:B-1----:R-:W1:Y:S01]  /*17e10*/  LDC R226, c[0x0][0x230] ;  /* 0x00008c00ffe27b82 */ /* 0x002e620000000800 */
[----:B------:R-:W-:-:S05]  /*17e20*/  IMAD.WIDE R6, R23, 0x4, R4 ;  /* 0x0000000417067825 */ /* 0x000fca00078e0204 */
[----:B------:R-:W-:Y:S01]  /*17e30*/  LDGSTS.E [R251+0x48000], desc[UR8][R6.64], !P6 ;  /* 0x4800000006fb7fae */ /* 0x000fe2000f121848 */
[----:B------:R-:W-:-:S03]  /*17e40*/  IMAD.WIDE R4, R23, 0x4, R242 ;  /* 0x0000000417047825 */ /* 0x000fc600078e02f2 */
[----:B------:R-:W3:Y:S04]  /*17e50*/  LDL.LU.64 R242, [R1+0x3f0] ;  /* 0x0003f00001f27983 */ /* 0x000ee80000300a00 */
[----:B------:R1:W-:Y:S04]  /*17e60*/  STL.64 [R1+0x438], R6 ;  /* 0x0004380601007387 */ /* 0x0003e80000100a00 */
[----:B------:R1:W-:Y:S04]  /*17e70*/  STL.64 [R1+0x430], R4 ;  /* 0x0004300401007387 */ /* 0x0003e80000100a00 */
[----:B------:R-:W-:Y:S01]  /*17e80*/  LDGSTS.E [R251+0x4c000], desc[UR8][R4.64], !P6 ;  /* 0x4c00000004fb7fae */ /* 0x000fe2000f121848 */
[----:B--2---:R-:W-:-:S03]  /*17e90*/  IMAD.WIDE R246, R23, 0x4, R224 ;  /* 0x0000000417f67825 */ /* 0x004fc600078e02e0 */
[----:B------:R-:W2:Y:S04]  /*17ea0*/  LDL.LU.64 R224, [R1+0x778] ;  /* 0x0007780001e07983 */ /* 0x000ea80000300a00 */
[----:B----4-:R-:W4:Y:S04]  /*17eb0*/  LDL.LU.64 R152, [R1+0x3e0] ;  /* 0x0003e00001987983 */ /* 0x010f280000300a00 */
[----:B-1----:R-:W4:Y:S04]  /*17ec0*/  LDL.LU.64 R6, [R1+0x3d8] ;  /* 0x0003d80001067983 */ /* 0x002f280000300a00 */
[----:B------:R-:W-:Y:S04]  /*17ed0*/  STL.64 [R1+0x428], R246 ;  /* 0x000428f601007387 */ /* 0x000fe80000100a00 */
[----:B------:R-:W4:Y:S01]  /*17ee0*/  LDL.LU.64 R4, [R1+0x3d0] ;  /* 0x0003d00001047983 */ /* 0x000f220000300a00 */
[----:B------:R-:W-:-:S03]  /*17ef0*/  IMAD.WIDE R238, R23, 0x4, R238 ;  /* 0x0000000417ee7825 */ /* 0x000fc600078e02ee */
[----:B------:R1:W-:Y:S01]  /*17f00*/  LDGSTS.E [R251+0x40004], desc[UR8][R246.64], !P1 ;  /* 0x40004000f6fb7fae */ /* 0x0003e2000c921848 */
[----:B------:R-:W-:-:S03]  /*17f10*/  IMAD.WIDE R234, R23, 0x4, R234 ;  /* 0x0000000417ea7825 */ /* 0x000fc600078e02ea */
[----:B------:R1:W-:Y:S01]  /*17f20*/  STL.64 [R1+0x420], R238 ;  /* 0x000420ee01007387 */ /* 0x0003e20000100a00 */
[----:B------:R-:W-:-:S03]  /*17f30*/  IMAD.WIDE R230, R23, 0x4, R230 ;  /* 0x0000000417e67825 */ /* 0x000fc600078e02e6 */
[----:B------:R-:W-:Y:S04]  /*17f40*/  STL.64 [R1+0x418], R234 ;  /* 0x000418ea01007387 */ /* 0x000fe80000100a00 */
[----:B------:R-:W-:Y:S04]  /*17f50*/  LDGSTS.E [R251+0x44004], desc[UR8][R238.64], !P1 ;  /* 0x44004000eefb7fae */ /* 0x000fe8000c921848 */
[----:B------:R1:W-:Y:S04]  /*17f60*/  STL.64 [R1+0x410], R230 ;  /* 0x000410e601007387 */ /* 0x0003e80000100a00 */
[----:B------:R-:W-:Y:S04]  /*17f70*/  LDGSTS.E [R251+0x48004], desc[UR8][R234.64], !P1 ;  /* 0x48004000eafb7fae */ /* 0x000fe8000c921848 */
[----:B-1----:R-:W4:Y:S04]  /*17f80*/  LDL.LU.64 R238, [R1+0x150] ;  /* 0x0001500001ee7983 */ /* 0x002f280000300a00 */
[----:B------:R-:W-:Y:S01]  /*17f90*/  LDGSTS.E [R251+0x4c004], desc[UR8][R230.64], !P1 ;  /* 0x4c004000e6fb7fae */ /* 0x000fe2000c921848 */
[----:B------:R-:W-:-:S03]  /*17fa0*/  IMAD.WIDE R246, R23, 0x4, R244 ;  /* 0x0000000417f67825 */ /* 0x000fc600078e02f4 */
[----:B------:R-:W4:Y:S04]  /*17fb0*/  LDL.LU.64 R230, [R1+0x148] ;  /* 0x0001480001e67983 */ /* 0x000f280000300a00 */
[----:B------:R-:W4:Y:S01]  /*17fc0*/  LDL.LU.64 R234, [R1+0x140] ;  /* 0x0001400001ea7983 */ /* 0x000f220000300a00 */
[----:B---3--:R-:W-:-:S03]  /*17fd0*/  IMAD.WIDE R244, R23, 0x4, R154 ;  /* 0x0000000417f47825 */ /* 0x008fc600078e029a */
[----:B------:R-:W3:Y:S01]  /*17fe0*/  LDL.LU.64 R154, [R1+0x138] ;  /* 0x00013800019a7983 */ /* 0x000ee20000300a00 */
[----:B------:R-:W-:Y:S01]  /*17ff0*/  ISETP.GE.U32.AND P6, PT, R252, 0x7fffff06, PT ;  /* 0x7fffff06fc00780c */ /* 0x000fe20003fc6070 */
[----:B------:R-:W-:-:S04]  /*18000*/  IMAD.WIDE R248, R23, 0x4, R248 ;  /* 0x0000000417f87825 */ /* 0x000fc800078e02f8 */
[----:B------:R-:W-:Y:S01]  /*18010*/  VIADD R252, R3, 0xffffff44 ;  /* 0xffffff4403fc7836 */ /* 0x000fe20000000000 */
[----:B------:R-:W-:Y:S01]  /*18020*/  STL.64 [R1+0x408], R248 ;  /* 0x000408f801007387 */ /* 0x000fe20000100a00 */
[----:B------:R-:W1:Y:S03]  /*18030*/  LDC R3, c[0x0][0x230] ;  /* 0x00008c00ff037b82 */ /* 0x000e660000000800 */
[----:B------:R-:W-:Y:S01]  /*18040*/  ISETP.GE.U32.AND P1, PT, R252, 0x7fffff05, PT ;  /* 0x7fffff05fc00780c */ /* 0x000fe20003f26070 */
[----:B------:R-:W-:Y:S01]  /*18050*/  STL.64 [R1+0x400], R246 ;  /* 0x000400f601007387 */ /* 0x000fe20000100a00 */
[----:B------:R-:W-:-:S03]  /*18060*/  VIADD R252, R2, 0xffffff63 ;  /* 0xffffff6302fc7836 */ /* 0x000fc60000000000 */
[----:B------:R1:W-:Y:S01]  /*18070*/  LDGSTS.E [R251+0x40008], desc[UR8][R248.64], !P2 ;  /* 0x40008000f8fb7fae */ /* 0x0003e2000d121848 */
[----:B------:R-:W3:Y:S03]  /*18080*/  LDC R2, c[0x0][0x230] ;  /* 0x00008c00ff027b82 */ /* 0x000ee60000000800 */
[----:B------:R1:W-:Y:S04]  /*18090*/  STL.64 [R1+0x3f8], R244 ;  /* 0x0003f8f401007387 */ /* 0x0003e80000100a00 */
[----:B------:R-:W-:Y:S04]  /*180a0*/  LDGSTS.E [R251+0x44008], desc[UR8][R246.64], !P2 ;  /* 0x44008000f6fb7fae */ /* 0x000fe8000d121848 */
[----:B------:R-:W-:Y:S01]  /*180b0*/  LDGSTS.E [R251+0x48008], desc[UR8][R244.64], !P2 ;  /* 0x48008000f4fb7fae */ /* 0x000fe2000d121848 */
[----:B------:R-:W-:-:S05]  /*180c0*/  IMAD.WIDE R242, R23, 0x4, R242 ;  /* 0x0000000417f27825 */ /* 0x000fca00078e02f2 */
[----:B------:R1:W-:Y:S04]  /*180d0*/  STL.64 [R1+0x3f0], R242 ;  /* 0x0003f0f201007387 */ /* 0x0003e80000100a00 */
[----:B------:R-:W-:Y:S01]  /*180e0*/  LDGSTS.E [R251+0x4c008], desc[UR8][R242.64], !P2 ;  /* 0x4c008000f2fb7fae */ /* 0x000fe2000d121848 */
[----:B------:R-:W-:-:S03]  /*180f0*/  ISETP.GE.U32.AND P2, PT, R252, 0x7fffff24, PT ;  /* 0x7fffff24fc00780c */ /* 0x000fc60003f46070 */
[----:B-1----:R-:W3:Y:S01]  /*18100*/  LDL.LU.64 R244, [R1+0x130] ;  /* 0x0001300001f47983 */ /* 0x002ee20000300a00 */
[----:B------:R-:W-:-:S03]  /*18110*/  VIADD R252, R226, 0xffffff62 ;  /* 0xffffff62e2fc7836 */ /* 0x000fc60000000000 */
[----:B------:R-:W3:Y:S01]  /*18120*/  LDL.LU.64 R242, [R1+0x120] ;  /* 0x0001200001f27983 */ /* 0x000ee20000300a00 */
[----:B--2---:R-:W-:-:S04]  /*18130*/  IMAD.WIDE R224, R23, 0x4, R224 ;  /* 0x0000000417e07825 */ /* 0x004fc800078e02e0 */
[C---:B----4-:R-:W-:Y:S01]  /*18140*/  IMAD.WIDE R152, R23.reuse, 0x4, R152 ;  /* 0x0000000417987825 */ /* 0x050fe200078e0298 */
[----:B------:R1:W-:Y:S03]  /*18150*/  STL.64 [R1+0x3e8], R224 ;  /* 0x0003e8e001007387 */ /* 0x0003e60000100a00 */
[C---:B------:R-:W-:Y:S01]  /*18160*/  IMAD.WIDE R6, R23.reuse, 0x4, R6 ;  /* 0x0000000417067825 */ /* 0x040fe200078e0206 */
[----:B------:R-:W-:Y:S04]  /*18170*/  STL.64 [R1+0x3e0], R152 ;  /* 0x0003e09801007387 */ /* 0x000fe80000100a00 */
[----:B------:R-:W-:Y:S01]  /*18180*/  STL.64 [R1+0x3d8], R6 ;  /* 0x0003d80601007387 */ /* 0x000fe20000100a00 */
[----:B------:R-:W-:-:S03]  /*18190*/  IMAD.WIDE R4, R23, 0x4, R4 ;  /* 0x0000000417047825 */ /* 0x000fc600078e0204 */
[----:B------:R-:W2:Y:S04]  /*181a0*/  LDL.LU.64 R226, [R1+0x110] ;  /* 0x0001100001e27983 */ /* 0x000ea80000300a00 */
[----:B------:R-:W-:Y:S04]  /*181b0*/  LDGSTS.E [R251+0x4000c], desc[UR8][R224.64], !P3 ;  /* 0x4000c000e0fb7fae */ /* 0x000fe8000d921848 */
[----:B------:R4:W-:Y:S04]  /*181c0*/  STL.64 [R1+0x3d0], R4 ;  /* 0x0003d00401007387 */ /* 0x0009e80000100a00 */
[----:B------:R-:W-:Y:S04]  /*181d0*/  LDGSTS.E [R251+0x4400c], desc[UR8][R152.64], !P3 ;  /* 0x4400c00098fb7fae */ /* 0x000fe8000d921848 */
[----:B-1----:R-:W2:Y:S04]  /*181e0*/  LDL.LU.64 R224, [R1+0x100] ;  /* 0x0001000001e07983 */ /* 0x002ea80000300a00 */
[----:B------:R-:W-:Y:S04]  /*181f0*/  LDGSTS.E [R251+0x4800c], desc[UR8][R6.64], !P3 ;  /* 0x4800c00006fb7fae */ /* 0x000fe8000d921848 */
[----:B------:R4:W-:Y:S01]  /*18200*/  LDGSTS.E [R251+0x4c00c], desc[UR8][R4.64], !P3 ;  /* 0x4c00c00004fb7fae */ /* 0x0009e2000d921848 */
[----:B------:R-:W-:-:S03]  /*18210*/  IMAD.WIDE R248, R23, 0x4, R238 ;  /* 0x0000000417f87825 */ /* 0x000fc600078e02ee */
[----:B------:R-:W2:Y:S01]  /*18220*/  LDL.LU.64 R238, [R1+0xf0] ;  /* 0x0000f00001ee7983 */ /* 0x000ea20000300a00 */
[----:B----4-:R-:W1:Y:S03]  /*18230*/  LDC R5, c[0x0][0x230] ;  /* 0x00008c00ff057b82 */ /* 0x010e660000000800 */
[----:B------:R4:W-:Y:S04]  /*18240*/  STL.64 [R1+0x1b0], R248 ;  /* 0x0001b0f801007387 */ /* 0x0009e80000100a00 */
[----:B------:R1:W-:Y:S01]  /*18250*/  LDGSTS.E [R251+0x50000], desc[UR8][R248.64], !P4 ;  /* 0x50000000f8fb7fae */ /* 0x0003e2000e121848 */
[C---:B------:R-:W-:Y:S01]  /*18260*/  IMAD.WIDE R246, R23.reuse, 0x4, R230 ;  /* 0x0000000417f67825 */ /* 0x040fe200078e02e6 */
[----:B------:R-:W1:Y:S03]  /*18270*/  LDC R4, c[0x0][0x230] ;  /* 0x00008c00ff047b82 */ /* 0x000e660000000800 */
[C---:B------:R-:W-:Y:S01]  /*18280*/  IMAD.WIDE R152, R23.reuse, 0x4, R234 ;  /* 0x0000000417987825 */ /* 0x040fe200078e02ea */
[----:B------:R1:W-:Y:S04]  /*18290*/  LDGSTS.E [R251+0x54000], desc[UR8][R246.64], !P4 ;  /* 0x54000000f6fb7fae */ /* 0x0003e8000e121848 */
[----:B------:R-:W2:Y:S04]  /*182a0*/  LDL.LU.64 R234, [R1+0xe0] ;  /* 0x0000e00001ea7983 */ /* 0x000ea80000300a00 */
[----:B------:R4:W-:Y:S04]  /*182b0*/  STL.64 [R1+0x1a8], R246 ;  /* 0x0001a8f601007387 */ /* 0x0009e80000100a00 */
[----:B------:R1:W-:Y:S04]  /*182c0*/  STL.64 [R1+0x1a0], R152 ;  /* 0x0001a09801007387 */ /* 0x0003e80000100a00 */
[----:B------:R-:W2:Y:S04]  /*182d0*/  LDL.LU.64 R230, [R1+0xd0] ;  /* 0x0000d00001e67983 */ /* 0x000ea80000300a00 */
[----:B------:R2:W-:Y:S01]  /*182e0*/  LDGSTS.E [R251+0x58000], desc[UR8][R152.64], !P4 ;  /* 0x5800000098fb7fae */ /* 0x0005e2000e121848 */
[----:B---3--:R-:W-:-:S03]  /*182f0*/  IMAD.WIDE R6, R23, 0x4, R154 ;  /* 0x0000000417067825 */ /* 0x008fc600078e029a */
[----:B------:R-:W3:Y:S04]  /*18300*/  LDL.LU.64 R154, [R1+0xc0] ;  /* 0x0000c000019a7983 */ /* 0x000ee80000300a00 */
[----:B------:R1:W-:Y:S04]  /*18310*/  STL.64 [R1+0x198], R6 ;  /* 0x0001980601007387 */ /* 0x0003e80000100a00 */
[----:B----4-:R-:W4:Y:S04]  /*18320*/  LDL.LU.64 R248, [R1+0xb0] ;  /* 0x0000b00001f87983 */ /* 0x010f280000300a00 */
[----:B------:R-:W4:Y:S04]  /*18330*/  LDL.LU.64 R246, [R1+0xa0] ;  /* 0x0000a00001f67983 */ /* 0x000f280000300a00 */
[----:B------:R4:W-:Y:S01]  /*18340*/  LDGSTS.E [R251+0x5c000], desc[UR8][R6.64], !P4 ;  /* 0x5c00000006fb7fae */ /* 0x0009e2000e121848 */
[----:B------:R-:W-:-:S05]  /*18350*/  IMAD.WIDE R244, R23, 0x4, R244 ;  /* 0x0000000417f47825 */ /* 0x000fca00078e02f4 */
[----:B------:R2:W-:Y:S01]  /*18360*/  STL.64 [R1+0x190], R244 ;  /* 0x000190f401007387 */ /* 0x0005e20000100a00 */
[----:B------:R-:W-:-:S03]  /*18370*/  IMAD.WIDE R242, R23, 0x4, R242 ;  /* 0x0000000417f27825 */ /* 0x000fc600078e02f2 */
[----:B-1----:R-:W4:Y:S04]  /*18380*/  LDL.LU.64 R152, [R1+0x90] ;  /* 0x0000900001987983 */ /* 0x002f280000300a00 */
[----:B------:R-:W-:Y:S04]  /*18390*/  STL.64 [R1+0x188], R242 ;  /* 0x000188f201007387 */ /* 0x000fe80000100a00 */
[----:B------:R-:W4:Y:S04]  /*183a0*/  LDL.LU.64 R6, [R1+0x80] ;  /* 0x0000800001067983 */ /* 0x000f280000300a00 */
[----:B------:R-:W-:Y:S04]  /*183b0*/  LDGSTS.E [R251+0x50004], desc[UR8][R244.64], !P5 ;  /* 0x50004000f4fb7fae */ /* 0x000fe8000e921848 */
[----:B------:R-:W-:Y:S01]  /*183c0*/  LDGSTS.E [R251+0x54004], desc[UR8][R242.64], !P5 ;  /* 0x54004000f2fb7fae */ /* 0x000fe2000e921848 */
[----:B--2---:R-:W-:-:S05]  /*183d0*/  IMAD.WIDE R226, R23, 0x4, R226 ;  /* 0x0000000417e27825 */ /* 0x004fca00078e02e2 */
[----:B------:R-:W-:Y:S04]  /*183e0*/  STL.64 [R1+0x180], R226 ;  /* 0x000180e201007387 */ /* 0x000fe80000100a00 */
[----:B------:R-:W-:Y:S01]  /*183f0*/  LDGSTS.E [R251+0x58004], desc[UR8][R226.64], !P5 ;  /* 0x58004000e2fb7fae */ /* 0x000fe2000e921848 */
[----:B------:R-:W-:-:S05]  /*18400*/  IMAD.WIDE R224, R23, 0x4, R224 ;  /* 0x0000000417e07825 */ /* 0x000fca00078e02e0 */
[----:B------:R1:W-:Y:S04]  /*18410*/  STL.64 [R1+0x178], R224 ;  /* 0x000178e001007387 */ /* 0x0003e80000100a00 */
[----:B------:R-:W-:Y:S04]  /*18420*/  LDGSTS.E [R251+0x5c004], desc[UR8][R224.64], !P5 ;  /* 0x5c004000e0fb7fae */ /* 0x000fe8000e921848 */
[----:B------:R-:W2:Y:S04]  /*18430*/  LDL.LU.64 R244, [R1+0x768] ;  /* 0x0007680001f47983 */ /* 0x000ea80000300a00 */
[----:B-1----:R-:W2:Y:S04]  /*18440*/  LDL.LU.64 R224, [R1+0x3c0] ;  /* 0x0003c00001e07983 */ /* 0x002ea80000300a00 */
[----:B------:R-:W2:Y:S04]  /*18450*/  LDL.LU.64 R242, [R1+0x758] ;  /* 0x0007580001f27983 */ /* 0x000ea80000300a00 */
[----:B------:R-:W2:Y:S01]  /*18460*/  LDL.LU.64 R226, [R1+0x3b0] ;  /* 0x0003b00001e27983 */ /* 0x000ea20000300a00 */
[----:B------:R-:W-:-:S05]  /*18470*/  IMAD.WIDE R238, R23, 0x4, R238 ;  /* 0x0000000417ee7825 */ /* 0x000fca00078e02ee */
[----:B------:R1:W-:Y:S04]  /*18480*/  STL.64 [R1+0x170], R238 ;  /* 0x000170ee01007387 */ /* 0x0003e80000100a00 */
[----:B------:R-:W-:Y:S01]  /*18490*/  LDGSTS.E [R251+0x50008], desc[UR8][R238.64], !P6 ;  /* 0x50008000eefb7fae */ /* 0x000fe2000f121848 */
[----:B------:R-:W-:-:S05]  /*184a0*/  IMAD.WIDE R234, R23, 0x4, R234 ;  /* 0x0000000417ea7825 */ /* 0x000fca00078e02ea */
[----:B------:R1:W-:Y:S04]  /*184b0*/  STL.64 [R1+0x168], R234 ;  /* 0x000168ea01007387 */ /* 0x0003e80000100a00 */
[----:B------:R-:W-:Y:S01]  /*184c0*/  LDGSTS.E [R251+0x54008], desc[UR8][R234.64], !P6 ;  /* 0x54008000eafb7fae */ /* 0x000fe2000f121848 */
[----:B------:R-:W-:-:S05]  /*184d0*/  IMAD.WIDE R230, R23, 0x4, R230 ;  /* 0x0000000417e67825 */ /* 0x000fca00078e02e6 */
[----:B------:R1:W-:Y:S04]  /*184e0*/  STL.64 [R1+0x160], R230 ;  /* 0x000160e601007387 */ /* 0x0003e80000100a00 */
[----:B------:R-:W-:Y:S01]  /*184f0*/  LDGSTS.E [R251+0x58008], desc[UR8][R230.64], !P6 ;  /* 0x58008000e6fb7fae */ /* 0x000fe2000f121848 */
[----:B---3--:R-:W-:-:S05]  /*18500*/  IMAD.WIDE R154, R23, 0x4, R154 ;  /* 0x00000004179a7825 */ /* 0x008fca00078e029a */
[----:B------:R3:W-:Y:S04]  /*18510*/  STL.64 [R1+0x158], R154 ;  /* 0x0001589a01007387 */ /* 0x0007e80000100a00 */
[----:B-1----:R-:W2:Y:S04]  /*18520*/  LDL.LU.64 R238, [R1+0x750] ;  /* 0x0007500001ee7983 */ /* 0x002ea80000300a00 */
[----:B------:R-:W2:Y:S04]  /*18530*/  LDL.LU.64 R234, [R1+0x748] ;  /* 0x0007480001ea7983 */ /* 0x000ea80000300a00 */
[----:B------:R-:W2:Y:S04]  /*18540*/  LDL.LU.64 R230, [R1+0x740] ;  /* 0x0007400001e67983 */ /* 0x000ea80000300a00 */
[----:B------:R-:W-:Y:S04]  /*18550*/  LDGSTS.E [R251+0x5c008], desc[UR8][R154.64], !P6 ;  /* 0x5c0080009afb7fae */ /* 0x000fe8000f121848 */
[----:B---3--:R-:W3:Y:S01]  /*18560*/  LDL.LU.64 R154, [R1+0x678] ;  /* 0x00067800019a7983 */ /* 0x008ee20000300a00 */
[----:B----4-:R-:W-:Y:S01]  /*18570*/  IMAD.WIDE R248, R23, 0x4, R248 ;  /* 0x0000000417f87825 */ /* 0x010fe200078e02f8 */
[----:B------:R-:W-:-:S03]  /*18580*/  ISETP.GE.U32.AND P3, PT, R252, 0x7fffff23, PT ;  /* 0x7fffff23fc00780c */ /* 0x000fc60003f66070 */
[----:B------:R-:W-:Y:S01]  /*18590*/  IMAD.WIDE R246, R23, 0x4, R246 ;  /* 0x0000000417f67825 */ /* 0x000fe200078e02f6 */
[----:B------:R-:W-:Y:S03]  /*185a0*/  STL.64 [R1+0x150], R248 ;  /* 0x000150f801007387 */ /* 0x000fe60000100a00 */
[----:B------:R-:W-:Y:S01]  /*185b0*/  VIADD R252, R3, 0xffffff61 ;  /* 0xffffff6103fc7836 */ /* 0x000fe20000000000 */
[----:B------:R-:W-:Y:S01]  /*185c0*/  LDGSTS.E [R251+0x5000c], desc[UR8][R248.64], !P1 ;  /* 0x5000c000f8fb7fae */ /* 0x000fe2000c921848 */
[----:B------:R-:W1:Y:S03]  /*185d0*/  LDC R3, c[0x0][0x230] ;  /* 0x00008c00ff037b82 */ /* 0x000e660000000800 */
[----:B------:R-:W-:Y:S04]  /*185e0*/  STL.64 [R1+0x148], R246 ;  /* 0x000148f601007387 */ /* 0x000fe80000100a00 */
[----:B------:R2:W-:Y:S01]  /*185f0*/  LDGSTS.E [R251+0x5400c], desc[UR8][R246.64], !P1 ;  /* 0x5400c000f6fb7fae */ /* 0x0005e2000c921848 */
[----:B------:R-:W-:Y:S01]  /*18600*/  ISETP.GE.U32.AND P4, PT, R252, 0x7fffff22, PT ;  /* 0x7fffff22fc00780c */ /* 0x000fe20003f86070 */
[----:B------:R-:W-:-:S02]  /*18610*/  VIADD R252, R2, 0xffffff60 ;  /* 0xffffff6002fc7836 */ /* 0x000fc40000000000 */
[----:B------:R-:W4:Y:S03]  /*18620*/  LDC R2, c[0x0][0x230] ;  /* 0x00008c00ff027b82 */ /* 0x000f260000000800 */
[----:B------:R-:W-:Y:S02]  /*18630*/  ISETP.GE.U32.AND P5, PT, R252, 0x7fffff21, PT ;  /* 0x7fffff21fc00780c */ /* 0x000fe40003fa6070 */
[----:B------:R-:W-:-:S04]  /*18640*/  IADD3 R252, R5, -0xbd, RZ ;  /* 0xffffff4305fc7810 */ /* 0x000fc80007ffe0ff */
[----:B------:R-:W-:Y:S01]  /*18650*/  ISETP.GE.U32.AND P6, PT, R252, 0x7fffff04, PT ;  /* 0x7fffff04fc00780c */ /* 0x000fe20003fc6070 */
[----:B------:R-:W-:-:S04]  /*18660*/  IMAD.WIDE R152, R23, 0x4, R152 ;  /* 0x0000000417987825 */ /* 0x000fc800078e0298 */
[----:B------:R-:W-:Y:S01]  /*18670*/  IMAD.WIDE R6, R23, 0x4, R6 ;  /* 0x0000000417067825 */ /* 0x000fe200078e0206 */
[----:B------:R4:W-:Y:S03]  /*18680*/  STL.64 [R1+0x140], R152 ;  /* 0x0001409801007387 */ /* 0x0009e60000100a00 */
[----:B-1----:R-:W-:Y:S01]  /*18690*/  VIADD R252, R3, 0xffffff42 ;  /* 0xffffff4203fc7836 */ /* 0x002fe20000000000 */
[----:B------:R1:W-:Y:S01]  /*186a0*/  STL.64 [R1+0x138], R6 ;  /* 0x0001380601007387 */ /* 0x0003e20000100a00 */
[----:B------:R-:W3:Y:S03]  /*186b0*/  LDC R3, c[0x0][0x230] ;  /* 0x00008c00ff037b82 */ /* 0x000ee60000000800 */
[----:B------:R-:W-:Y:S04]  /*186c0*/  LDGSTS.E [R251+0x5800c], desc[UR8][R152.64], !P1 ;  /* 0x5800c00098fb7fae */ /* 0x000fe8000c921848 */
[----:B------:R1:W-:Y:S04]  /*186d0*/  STL.64 [R1+0x1c10], R250 ;  /* 0x001c10fa01007387 */ /* 0x0003e80000100a00 */
[----:B------:R-:W-:Y:S01]  /*186e0*/  LDGSTS.E [R251+0x5c00c], desc[UR8][R6.64], !P1 ;  /* 0x5c00c00006fb7fae */ /* 0x000fe2000c921848 */
[----:B------:R-:W-:-:S03]  /*186f0*/  ISETP.GE.U32.AND P1, PT, R252, 0x7fffff03, PT ;  /* 0x7fffff03fc00780c */ /* 0x000fc60003f26070 */
[----:B----4-:R-:W4:Y:S01]  /*18700*/  LDL.LU.64 R152, [R1+0x738] ;  /* 0x0007380001987983 */ /* 0x010f220000300a00 */
[----:B------:R-:W-:Y:S02]  /*18710*/  VIADD R252, R4, 0xffffff41 ;  /* 0xffffff4104fc7836 */ /* 0x000fe40000000000 */
[----:B--2---:R-:W-:-:S04]  /*18720*/  IMAD.WIDE R246, R23, 0x4, R224 ;  /* 0x0000000417f67825 */ /* 0x004fc800078e02e0 */
[C---:B------:R-:W-:Y:S02]  /*18730*/  IMAD.WIDE R224, R23.reuse, 0x4, R226 ;  /* 0x0000000417e07825 */ /* 0x040fe400078e02e2 */
[----:B------:R-:W2:Y:S02]  /*18740*/  S2R R227, SR_TID.X ;  /* 0x0000000000e37919 */ /* 0x000ea40000002100 */
[----:B------:R-:W-:-:S04]  /*18750*/  IMAD.WIDE R248, R23, 0x4, R244 ;  /* 0x0000000417f87825 */ /* 0x000fc800078e02f4 */
[----:B------:R-:W-:Y:S01]  /*18760*/  IMAD.WIDE R242, R23, 0x4, R242 ;  /* 0x0000000417f27825 */ /* 0x000fe200078e02f2 */
[----:B------:R-:W-:Y:S04]  /*18770*/  STL.64 [R1+0x3c8], R248 ;  /* 0x0003c8f801007387 */ /* 0x000fe80000100a00 */
[----:B------:R2:W-:Y:S04]  /*18780*/  STL.64 [R1+0x3c0], R246 ;  /* 0x0003c0f601007387 */ /* 0x0005e80000100a00 */
[----:B-1----:R-:W4:Y:S04]  /*18790*/  LDL.LU.64 R6, [R1+0x668] ;  /* 0x0006680001067983 */ /* 0x002f280000300a00 */
[----:B------:R-:W-:Y:S04]  /*187a0*/  LDGSTS.E [R157+0x40000], desc[UR8][R248.64], !P2 ;  /* 0x40000000f89d7fae */ /* 0x000fe8000d121848 */
[----:B------:R-:W-:Y:S04]  /*187b0*/  STL.64 [R1+0x3b8], R242 ;  /* 0x0003b8f201007387 */ /* 0x000fe80000100a00 */
[----:B------:R1:W-:Y:S04]  /*187c0*/  LDGSTS.E [R157+0x44000], desc[UR8][R246.64], !P2 ;  /* 0x44000000f69d7fae */ /* 0x0003e8000d121848 */
[----:B------:R-:W4:Y:S01]  /*187d0*/  LDL.LU.64 R4, [R1+0x660] ;  /* 0x0006600001047983 */ /* 0x000f220000300a00 */
[----:B------:R-:W-:Y:S01]  /*187e0*/  VIADD R250, R2, 0xffffff40 ;  /* 0xffffff4002fa7836 */ /* 0x000fe20000000000 */
[----:B--2---:R-:W-:Y:S01]  /*187f0*/  LOP3.LUT R227, R227, 0x3f, RZ, 0xc0, !PT ;  /* 0x0000003fe3e37812 */ /* 0x004fe200078ec0ff */
[----:B------:R-:W2:Y:S01]  /*18800*/  LDC R2, c[0x0][0x230] ;  /* 0x00008c00ff027b82 */ /* 0x000ea20000000800 */
[----:B------:R1:W-:Y:S04]  /*18810*/  STL.64 [R1+0x3b0], R224 ;  /* 0x0003b0e001007387 */ /* 0x0003e80000100a00 */
[----:B------:R-:W2:Y:S04]  /*18820*/  LDL.LU.64 R244, [R1+0x658] ;  /* 0x0006580001f47983 */ /* 0x000ea80000300a00 */
[----:B------:R-:W-:Y:S04]  /*18830*/  LDGSTS.E [R157+0x48000], desc[UR8][R242.64], !P2 ;  /* 0x48000000f29d7fae */ /* 0x000fe8000d121848 */
[----:B------:R2:W-:Y:S01]  /*18840*/  LDGSTS.E [R157+0x4c000], desc[UR8][R224.64], !P2 ;  /* 0x4c000000e09d7fae */ /* 0x0005e2000d121848 */
[----:B------:R-:W-:Y:S01]  /*18850*/  ISETP.GE.AND P2, PT, R227, R250, PT ;  /* 0x000000fae300720c */ /* 0x000fe20003f46270 */
[----:B-1----:R-:W-:-:S04]  /*18860*/  IMAD.WIDE R246, R23, 0x4, R238 ;  /* 0x0000000417f67825 */ /* 0x002fc800078e02ee */
[C---:B------:R-:W-:Y:S01]  /*18870*/  IMAD.WIDE R234, R23.reuse, 0x4, R234 ;  /* 0x0000000417ea7825 */ /* 0x040fe200078e02ea */
[----:B------:R-:W-:Y:S03]  /*18880*/  STL.64 [R1+0x690], R246 ;  /* 0x000690f601007387 */ /* 0x000fe60000100a00 */
[C---:B------:R-:W-:Y:S01]  /*18890*/  IMAD.WIDE R230, R23.reuse, 0x4, R230 ;  /* 0x0000000417e67825 */ /* 0x040fe200078e02e6 */
[----:B------:R-:W2:Y:S04]  /*188a0*/  LDL.LU.64 R224, [R1+0x730] ;  /* 0x0007300001e07983 */ /* 0x000ea80000300a00 */
[----:B------:R-:W-:Y:S04]  /*188b0*/  STL.64 [R1+0x688], R234 ;  /* 0x000688ea01007387 */ /* 0x000fe80000100a00 */
[----:B------:R-:W2:Y:S04]  /*188c0*/  LDL.LU.64 R242, [R1+0x648] ;  /* 0x0006480001f27983 */ /* 0x000ea80000300a00 */
[----:B------:R1:W-:Y:S01]  /*188d0*/  STL.64 [R1+0x680], R230 ;  /* 0x000680e601007387 */ /* 0x0003e20000100a00 */
[----:B---3--:R-:W-:-:S03]  /*188e0*/  IMAD.WIDE R154, R23, 0x4, R154 ;  /* 0x00000004179a7825 */ /* 0x008fc600078e029a */
[----:B------:R-:W3:Y:S04]  /*188f0*/  LDL.LU.64 R226, [R1+0x638] ;  /* 0x0006380001e27983 */ /* 0x000ee80000300a00 */
[----:B------:R1:W-:Y:S04]  /*18900*/  STL.64 [R1+0x678], R154 ;  /* 0x0006789a01007387 */ /* 0x0003e80000100a00 */
[----:B------:R-:W3:Y:S04]  /*18910*/  LDL.LU.64 R238, [R1+0x630] ;  /* 0x0006300001ee7983 */ /* 0x000ee80000300a00 */
[----:B------:R-:W-:Y:S04]  /*18920*/  LDGSTS.E [R157+0x40004], desc[UR8][R246.64], !P3 ;  /* 0x40004000f69d7fae */ /* 0x000fe8000d921848 */
[----:B------:R-:W-:Y:S04]  /*18930*/  LDGSTS.E [R157+0x44004], desc[UR8][R234.64], !P3 ;  /* 0x44004000ea9d7fae */ /* 0x000fe8000d921848 */
[----:B------:R3:W-:Y:S04]  /*18940*/  LDGSTS.E [R157+0x48004], desc[UR8][R230.64], !P3 ;  /* 0x48004000e69d7fae */ /* 0x0007e8000d921848 */
[----:B------:R3:W-:Y:S04]  /*18950*/  LDGSTS.E [R157+0x4c004], desc[UR8][R154.64], !P3 ;  /* 0x4c0040009a9d7fae */ /* 0x0007e8000d921848 */
[----:B-1----:R-:W3:Y:S04]  /*18960*/  LDL.LU.64 R230, [R1+0x70] ;  /* 0x0000700001e67983 */ /* 0x002ee80000300a00 */
[----:B------:R-:W3:Y:S04]  /*18970*/  LDL.LU.64 R234, [R1+0x60] ;  /* 0x0000600001ea7983 */ /* 0x000ee80000300a00 */
[----:B------:R-:W3:Y:S04]  /*18980*/  LDL.LU.64 R154, [R1+0x50] ;  /* 0x00005000019a7983 */ /* 0x000ee80000300a00 */
[----:B------:R-:W3:Y:S01]  /*18990*/  LDL.LU.64 R246, [R1+0x40] ;  /* 0x0000400001f67983 */ /* 0x000ee20000300a00 */
[----:B----4-:R-:W-:-:S05]  /*189a0*/  IMAD.WIDE R152, R23, 0x4, R152 ;  /* 0x0000000417987825 */ /* 0x010fca00078e0298 */
[----:B------:R1:W-:Y:S04]  /*189b0*/  STL.64 [R1+0x670], R152 ;  /* 0x0006709801007387 */ /* 0x0003e80000100a00 */
[----:B------:R-:W-:Y:S01]  /*189c0*/  LDGSTS.E [R157+0x40008], desc[UR8][R152.64], !P4 ;  /* 0x40008000989d7fae */ /* 0x000fe2000e121848 */
[----:B------:R-:W-:-:S05]  /*189d0*/  IMAD.WIDE R6, R23, 0x4, R6 ;  /* 0x0000000417067825 */ /* 0x000fca00078e0206 */
[----:B------:R4:W-:Y:S04]  /*189e0*/  STL.64 [R1+0x668], R6 ;  /* 0x0006680601007387 */ /* 0x0009e80000100a00 */
[----:B------:R-:W-:Y:S01]  /*189f0*/  LDGSTS.E [R157+0x44008], desc[UR8][R6.64], !P4 ;  /* 0x44008000069d7fae */ /* 0x000fe2000e121848 */
[----:B------:R-:W-:-:S05]  /*18a00*/  IMAD.WIDE R4, R23, 0x4, R4 ;  /* 0x0000000417047825 */ /* 0x000fca00078e0204 */
[----:B------:R4:W-:Y:S01]  /*18a10*/  STL.64 [R1+0x660], R4 ;  /* 0x0006600401007387 */ /* 0x0009e20000100a00 */
[----:B--2---:R-:W-:-:S03]  /*18a20*/  IMAD.WIDE R244, R23, 0x4, R244 ;  /* 0x0000000417f47825 */ /* 0x004fc600078e02f4 */
[----:B------:R-:W2:Y:S04]  /*18a30*/  LDL.LU.64 R248, [R1+0x30] ;  /* 0x0000300001f87983 */ /* 0x000ea80000300a00 */
[----:B------:R4:W-:Y:S04]  /*18a40*/  STL.64 [R1+0x658], R244 ;  /* 0x000658f401007387 */ /* 0x0009e80000100a00 */
[----:B-1----:R-:W2:Y:S04]  /*18a50*/  LDL.LU.64 R152, [R1+0x20] ;  /* 0x0000200001987983 */ /* 0x002ea80000300a00 */
[----:B----4-:R-:W4:Y:S04]  /*18a60*/  LDL.LU.64 R6, [R1+0x1c98] ;  /* 0x001c980001067983 */ /* 0x010f280000300a00 */
[----:B------:R-:W-:Y:S04]  /*18a70*/  LDGSTS.E [R157+0x48008], desc[UR8][R4.64], !P4 ;  /* 0x48008000049d7fae */ /* 0x000fe8000e121848 */
[----:B------:R-:W-:Y:S04]  /*18a80*/  LDGSTS.E [R157+0x4c008], desc[UR8][R244.64], !P4 ;  /* 0x4c008000f49d7fae */ /* 0x000fe8000e121848 */
[----:B------:R-:W4:Y:S04]  /*18a90*/  LDL.LU.64 R4, [R1+0x1c90] ;  /* 0x001c900001047983 */ /* 0x000f280000300a00 */
[----:B------:R-:W4:Y:S01]  /*18aa0*/  LDL.LU.64 R244, [R1+0x1c88] ;  /* 0x001c880001f47983 */ /* 0x000f220000300a00 */
[----:B------:R-:W-:-:S04]  /*18ab0*/  IMAD.WIDE R224, R23, 0x4, R224 ;  /* 0x0000000417e07825 */ /* 0x000fc800078e02e0 */
[C---:B------:R-:W-:Y:S01]  /*18ac0*/  IMAD.WIDE R242, R23.reuse, 0x4, R242 ;  /* 0x0000000417f27825 */ /* 0x040fe200078e02f2 */
[----:B------:R1:W-:Y:S04]  /*18ad0*/  STL.64 [R1+0x650], R224 ;  /* 0x000650e001007387 */ /* 0x0003e80000100a00 */
[----:B------:R1:W-:Y:S01]  /*18ae0*/  STL.64 [R1+0x648], R242 ;  /* 0x000648f201007387 */ /* 0x0003e20000100a00 */
[----:B---3--:R-:W-:-:S03]  /*18af0*/  IMAD.WIDE R226, R23, 0x4, R226 ;  /* 0x0000000417e27825 */ /* 0x008fc600078e02e2 */
[----:B------:R-:W-:Y:S04]  /*18b00*/  LDGSTS.E [R157+0x4000c], desc[UR8][R224.64], !P5 ;  /* 0x4000c000e09d7fae */ /* 0x000fe8000e921848 */
[----:B------:R-:W-:Y:S01]  /*18b10*/  LDGSTS.E [R157+0x4400c], desc[UR8][R242.64], !P5 ;  /* 0x4400c000f29d7fae */ /* 0x000fe2000e921848 */
[----:B------:R-:W-:-:S03]  /*18b20*/  IMAD.WIDE R238, R23, 0x4, R238 ;  /* 0x0000000417ee7825 */ /* 0x000fc600078e02ee */
[----:B------:R-:W-:Y:S04]  /*18b30*/  LDGSTS.E [R157+0x4800c], desc[UR8][R226.64], !P5 ;  /* 0x4800c000e29d7fae */ /* 0x000fe8000e921848 */
[----:B-1----:R-:W3:Y:S04]  /*18b40*/  LDL.LU.64 R224, [R1+0x1c80] ;  /* 0x001c800001e07983 */ /* 0x002ee80000300a00 */
[----:B------:R1:W-:Y:S04]  /*18b50*/  STL.64 [R1+0x640], R226 ;  /* 0x000640e201007387 */ /* 0x0003e80000100a00 */
[----:B------:R-:W3:Y:S04]  /*18b60*/  LDL.LU.64 R242, [R1+0x1c78] ;  /* 0x001c780001f27983 */ /* 0x000ee80000300a00 */
[----:B------:R1:W-:Y:S04]  /*18b70*/  STL.64 [R1+0x638], R238 ;  /* 0x000638ee01007387 */ /* 0x0003e80000100a00 */
[----:B-1----:R-:W3:Y:S01]  /*18b80*/  LDL.LU.64 R226, [R1+0x1c70] ;  /* 0x001c700001e27983 */ /* 0x002ee20000300a00 */
[----:B------:R-:W-:-:S03]  /*18b90*/  IMAD.WIDE R230, R23, 0x4, R230 ;  /* 0x0000000417e67825 */ /* 0x000fc600078e02e6 */
[----:B------:R-:W-:Y:S01]  /*18ba0*/  LDGSTS.E [R157+0x4c00c], desc[UR8][R238.64], !P5 ;  /* 0x4c00c000ee9d7fae */ /* 0x000fe2000e921848 */
[----:B------:R-:W-:-:S03]  /*18bb0*/  IMAD.WIDE R234, R23, 0x4, R234 ;  /* 0x0000000417ea7825 */ /* 0x000fc600078e02ea */
[----:B------:R-:W-:Y:S01]  /*18bc0*/  LDGSTS.E [R157+0x50000], desc[UR8][R230.64], !P6 ;  /* 0x50000000e69d7fae */ /* 0x000fe2000f121848 */
[----:B------:R-:W-:-:S03]  /*18bd0*/  IMAD.WIDE R154, R23, 0x4, R154 ;  /* 0x00000004179a7825 */ /* 0x000fc600078e029a */
[----:B------:R-:W-:Y:S01]  /*18be0*/  LDGSTS.E [R157+0x54000], desc[UR8][R234.64], !P6 ;  /* 0x54000000ea9d7fae */ /* 0x000fe2000f121848 */
[----:B------:R-:W-:-:S03]  /*18bf0*/  IMAD.WIDE R246, R23, 0x4, R246 ;  /* 0x0000000417f67825 */ /* 0x000fc600078e02f6 */
[----:B------:R-:W3:Y:S04]  /*18c00*/  LDL.LU.64 R238, [R1+0x1c68] ;  /* 0x001c680001ee7983 */ /* 0x000ee80000300a00 */
[----:B------:R1:W-:Y:S04]  /*18c10*/  STL.64 [R1+0x630], R230 ;  /* 0x000630e601007387 */ /* 0x0003e80000100a00 */
[----:B------:R1:W-:Y:S04]  /*18c20*/  STL.64 [R1+0x628], R234 ;  /* 0x000628ea01007387 */ /* 0x0003e80000100a00 */
[----:B------:R-:W-:Y:S04]  /*18c30*/  LDGSTS.E [R157+0x58000], desc[UR8][R154.64], !P6 ;  /* 0x580000009a9d7fae */ /* 0x000fe8000f121848 */
[----:B-1----:R-:W3:Y:S04]  /*18c40*/  LDL.LU.64 R230, [R1+0x1c60] ;  /* 0x001c600001e67983 */ /* 0x002ee80000300a00 */
[----:B------:R1:W-:Y:S04]  /*18c50*/  STL.64 [R1+0x620], R154 ;  /* 0x0006209a01007387 */ /* 0x0003e80000100a00 */
[----:B------:R-:W3:Y:S04]  /*18c60*/  LDL.LU.64 R234, [R1+0x1c58] ;  /* 0x001c580001ea7983 */ /* 0x000ee80000300a00 */
[----:B------:R2:W-:Y:S04]  /*18c70*/  STL.64 [R1+0x618], R246 ;  /* 0x000618f601007387 */ /* 0x0005e80000100a00 */
[----:B-1----:R-:W3:Y:S01]  /*18c80*/  LDL.LU.64 R154, [R1+0x1c50] ;  /* 0x001c5000019a7983 */ /* 0x002ee20000300a00 */
[----:B------:R-:W-:Y:S01]  /*18c90*/  UISETP.GT.AND UP1, UPT, UR4, 0xff, UPT ;  /* 0x000000ff0400788c */ /* 0x000fe2000bf24270 */
[----:B------:R-:W-:-:S02]  /*18ca0*/  ISETP.GE.U32.AND P3, PT, R252, 0x7fffff02, PT ;  /* 0x7fffff02fc00780c */ /* 0x000fc40003f66070 */
[----:B------:R-:W-:Y:S01]  /*18cb0*/  SEL R252, RZ, 0x4, P2 ;  /* 0x00000004fffc7807 */ /* 0x000fe20001000000 */
[----:B------:R1:W-:Y:S02]  /*18cc0*/  LDGSTS.E [R157+0x5c000], desc[UR8][R246.64], !P6 ;  /* 0x5c000000f69d7fae */ /* 0x0003e4000f121848 */
[----:B------:R-:W-:-:S04]  /*18cd0*/  PLOP3.LUT P2, PT, PT, PT, UP1, 0x80, 0x0 ;  /* 0x000000000000781c */ /* 0x000fc80003f4f018 */
[----:B------:R-:W-:-:S04]  /*18ce0*/  SEL R252, R252, RZ, P2 ;  /* 0x000000fffcfc7207 */ /* 0x000fc80001000000 */
[----:B------:R-:W-:Y:S01]  /*18cf0*/  ISETP.NE.U32.AND P2, PT, R252, RZ, PT ;  /* 0x000000fffc00720c */ /* 0x000fe20003f45070 */
[----:B------:R-:W-:Y:S02]  /*18d00*/  VIADD R252, R3, 0xffffff3f ;  /* 0xffffff3f03fc7836 */ /* 0x000fe40000000000 */
[----:B------:R-:W3:Y:S03]  /*18d10*/  LDC R3, c[0x0][0x230] ;  /* 0x00008c00ff037b82 */ /* 0x000ee60000000800 */
[----:B------:R-:W-:Y:S01]  /*18d20*/  ISETP.GE.U32.AND P5, PT, R252, 0x7fffff00, PT ;  /* 0x7fffff00fc00780c */ /* 0x000fe20003fa6070 */
[----:B------:R-:W-:-:S04]  /*18d30*/  VIADD R252, R2, 0xffffff3e ;  /* 0xffffff3e02fc7836 */ /* 0x000fc80000000000 */
[----:B------:R-:W3:Y:S01]  /*18d40*/  LDC R2, c[0x0][0x230] ;  /* 0x00008c00ff027b82 */ /* 0x000ee20000000800 */
[----:B------:R-:W-:-:S07]  /*18d50*/  ISETP.GE.U32.AND P6, PT, R252, 0x7ffffeff, PT ;  /* 0x7ffffefffc00780c */ /* 0x000fce0003fc6070 */
[----:B------:R-:W3:Y:S01]  /*18d60*/  LDC R252, c[0x0][0x230] ;  /* 0x00008c00fffc7b82 */ /* 0x000ee20000000800 */
[----:B------:R-:W-:-:S07]  /*18d70*/  ISETP.GE.U32.AND P4, PT, R250, 0x7fffff01, PT ;  /* 0x7fffff01fa00780c */ /* 0x000fce0003f86070 */
[----:B------:R-:W3:Y:S01]  /*18d80*/  LDC R250, c[0x0][0x230] ;  /* 0x00008c00fffa7b82 */ /* 0x000ee20000000800 */
[----:B--2---:R-:W-:-:S04]  /*18d90*/  IMAD.WIDE R248, R23, 0x4, R248 ;  /* 0x0000000417f87825 */ /* 0x004fc800078e02f8 */
[C---:B-1----:R-:W-:Y:S01]  /*18da0*/  IMAD.WIDE R246, R23.reuse, 0x4, R152 ;  /* 0x0000000417f67825 */ /* 0x042fe200078e0298 */
[----:B------:R-:W-:Y:S04]  /*18db0*/  STL.64 [R1+0x610], R248 ;  /* 0x000610f801007387 */ /* 0x000fe80000100a00 */
[----:B------:R-:W-:Y:S04]  /*18dc0*/  LDGSTS.E [R157+0x50004], desc[UR8][R248.64], !P1 ;  /* 0x50004000f89d7fae */ /* 0x000fe8000c921848 */
[----:B------:R1:W-:Y:S04]  /*18dd0*/  STL.64 [R1+0x608], R246 ;  /* 0x000608f601007387 */ /* 0x0003e80000100a00 */
[----:B------:R1:W-:Y:S02]  /*18de0*/  LDGSTS.E [R157+0x54004], desc[UR8][R246.64], !P1 ;  /* 0x54004000f69d7fae */ /* 0x0003e4000c921848 */
[----:B-1----:R-:W1:Y:S01]  /*18df0*/  LDC R246, c[0x0][0x230] ;  /* 0x00008c00fff67b82 */ /* 0x002e620000000800 */
[----:B----4-:R-:W-:-:S04]  /*18e00*/  IMAD.WIDE R6, R23, 0x4, R6 ;  /* 0x0000000417067825 */ /* 0x010fc800078e0206 */
[----:B------:R-:W-:-:S04]  /*18e10*/  IMAD.WIDE R248, R22, 0x4, R202 ;  /* 0x0000000416f87825 */ /* 0x000fc800078e02ca */
[----:B---3--:R-:W-:-:S04]  /*18e20*/  IMAD.WIDE R224, R23, 0x4, R224 ;  /* 0x0000000417e07825 */ /* 0x008fc800078e02e0 */
[----:B------:R-:W-:-:S04]  /*18e30*/  IMAD.WIDE R238, R23, 0x4, R238 ;  /* 0x0000000417ee7825 */ /* 0x000fc800078e02ee */
[----:B------:R-:W-:-:S04]  /*18e40*/  IMAD.WIDE R230, R23, 0x4, R230 ;  /* 0x0000000417e67825 */ /* 0x000fc800078e02e6 */
[----:B------:R-:W-:-:S04]  /*18e50*/  IMAD.WIDE R152, R23, 0x4, R234 ;  /* 0x0000000417987825 */ /* 0x000fc800078e02ea */
[----:B------:R-:W-:-:S05]  /*18e60*/  IMAD.WIDE R154, R23, 0x4, R154 ;  /* 0x00000004179a7825 */ /* 0x000fca00078e029a */
[----:B------:R2:W-:Y:S04]  /*18e70*/  STL.64 [R1+0x600], R154 ;  /* 0x0006009a01007387 */ /* 0x0005e80000100a00 */
[----:B------:R2:W-:Y:S04]  /*18e80*/  LDGSTS.E [R157+0x58004], desc[UR8][R154.64], !P1 ;  /* 0x580040009a9d7fae */ /* 0x0005e8000c921848 */
[----:B------:R3:W-:Y:S04]  /*18e90*/  STL.64 [R1+0x5f8], R152 ;  /* 0x0005f89801007387 */ /* 0x0007e80000100a00 */
[----:B------:R3:W-:Y:S01]  /*18ea0*/  LDGSTS.E [R157+0x5c004], desc[UR8][R152.64], !P1 ;  /* 0x5c004000989d7fae */ /* 0x0007e2000c921848 */
[----:B--2---:R-:W-:-:S03]  /*18eb0*/  IMAD.WIDE R154, R23, 0x4, R226 ;  /* 0x00000004179a7825 */ /* 0x004fc600078e02e2 */
[----:B------:R-:W-:Y:S04]  /*18ec0*/  STL.64 [R1+0x5f0], R230 ;  /* 0x0005f0e601007387 */ /* 0x000fe80000100a00 */
[----:B------:R-:W-:Y:S01]  /*18ed0*/  LDGSTS.E [R157+0x50008], desc[UR8][R230.64], !P3 ;  /* 0x50008000e69d7fae */ /* 0x000fe2000d921848 */
[----:B---3--:R-:W-:-:S03]  /*18ee0*/  IMAD.WIDE R152, R23, 0x4, R242 ;  /* 0x0000000417987825 */ /* 0x008fc600078e02f2 */
[----:B------:R-:W-:Y:S04]  /*18ef0*/  STL.64 [R1+0x5e8], R238 ;  /* 0x0005e8ee01007387 */ /* 0x000fe80000100a00 */
[----:B------:R-:W-:Y:S04]  /*18f00*/  LDGSTS.E [R157+0x54008], desc[UR8][R238.64], !P3 ;  /* 0x54008000ee9d7fae */ /* 0x000fe8000d921848 */
        /* <DEDUP_REMOVED lines=8> */
[----:B------:R-:W-:Y:S01]  /*18f90*/  STL.64 [R1+0x120], R154 ;  /* 0x0001209a01007387 */ /* 0x000fe20000100a00 */
[----:B------:R-:W-:-:S03]  /*18fa0*/  VIADD R4, R252, 0xffffff1f ;  /* 0xffffff1ffc047836 */ /* 0x000fc60000000000 */
[----:B------:R-:W-:Y:S04]  /*18fb0*/  LDGSTS.E [R157+0x5400c], desc[UR8][R154.64], !P4 ;  /* 0x5400c0009a9d7fae */ /* 0x000fe8000e121848 */
[----:B------:R-:W-:Y:S04]  /*18fc0*/  STL.64 [R1+0x110], R152 ;  /* 0x0001109801007387 */ /* 0x000fe80000100a00 */
[----:B------:R-:W-:Y:S04]  /*18fd0*/  LDGSTS.E [R157+0x5800c], desc[UR8][R152.64], !P4 ;  /* 0x5800c000989d7fae */ /* 0x000fe8000e121848 */
[----:B------:R2:W-:Y:S04]  /*18fe0*/  STL.64 [R1+0x100], R6 ;  /* 0x0001000601007387 */ /* 0x0005e80000100a00 */
[----:B------:R2:W-:Y:S01]  /*18ff0*/  LDGSTS.E [R157+0x5c00c], desc[UR8][R6.64], !P4 ;  /* 0x5c00c000069d7fae */ /* 0x0005e2000e121848 */
[----:B------:R-:W-:Y:S01]  /*19000*/  ISETP.GE.U32.AND P4, PT, R4, 0x7ffffee0, PT ;  /* 0x7ffffee00400780c */ /* 0x000fe20003f86070 */
[----:B------:R-:W-:Y:S01]  /*19010*/  IMAD.WIDE R4, R22, 0x4, R214 ;  /* 0x0000000416047825 */ /* 0x000fe200078e02d6 */
[----:B------:R-:W-:Y:S01]  /*19020*/  IADD3 R252, R2, -0xe2, RZ ;  /* 0xffffff1e02fc7810 */ /* 0x000fe20007ffe0ff */
[----:B------:R-:W-:Y:S02]  /*19030*/  STL.64 [R1+0x1c30], R156 ;  /* 0x001c309c01007387 */ /* 0x000fe40000100a00 */
[----:B------:R-:W-:-:S02]  /*19040*/  VIADD R226, R3, 0xffffff3c ;  /* 0xffffff3c03e27836 */ /* 0x000fc40000000000 */
[----:B-1----:R1:W-:Y:S01]  /*19050*/  STL [R1+0x1c38], R246 ;  /* 0x001c38f601007387 */ /* 0x0023e20000100800 */
[----:B--2---:R-:W-:-:S03]  /*19060*/  IMAD.WIDE R6, R22, 0x4, R216 ;  /* 0x0000000416067825 */ /* 0x004fc600078e02d8 */
[----:B------:R-:W0:Y:S01]  /*19070*/  LDGDEPBAR ;  /* 0x00000000000079af */ /* 0x000e220000000000 */
[----:B------:R-:W-:-:S03]  /*19080*/  IMAD.WIDE R2, R22, 0x4, R212 ;  /* 0x0000000416027825 */ /* 0x000fc600078e02d4 */
[----:B------:R-:W-:Y:S04]  /*19090*/  STL.64 [R1+0xf0], R6 ;  /* 0x0000f00601007387 */ /* 0x000fe80000100a00 */
[----:B------:R2:W-:Y:S01]  /*190a0*/  STL.64 [R1+0xe0], R4 ;  /* 0x0000e00401007387 */ /* 0x0005e20000100a00 */
[----:B------:R-:W-:Y:S02]  /*190b0*/  VIADD R234, R250, 0xffffff3d ;  /* 0xffffff3dfaea7836 */ /* 0x000fe40000000000 */
[C---:B------:R-:W-:Y:S01]  /*190c0*/  IMAD.WIDE R250, R22.reuse, 0x4, R210 ;  /* 0x0000000416fa7825 */ /* 0x040fe200078e02d2 */
[----:B------:R3:W-:Y:S03]  /*190d0*/  STL.64 [R1+0xd0], R2 ;  /* 0x0000d00201007387 */ /* 0x0007e60000100a00 */
[----:B-1----:R-:W-:-:S04]  /*190e0*/  IMAD.WIDE R246, R22, 0x4, R204 ;  /* 0x0000000416f67825 */ /* 0x002fc800078e02cc */
[----:B--2---:R-:W-:-:S04]  /*190f0*/  IMAD.WIDE R4, R22, 0x4, R208 ;  /* 0x0000000416047825 */ /* 0x004fc800078e02d0 */
[C---:B---3--:R-:W-:Y:S01]  /*19100*/  IMAD.WIDE R2, R22.reuse, 0x4, R206 ;  /* 0x0000000416027825 */ /* 0x048fe200078e02ce */
[----:B------:R1:W-:Y:S04]  /*19110*/  STL.64 [R1+0xb0], R4 ;  /* 0x0000b00401007387 */ /* 0x0003e80000100a00 */
[----:B------:R-:W-:Y:S04]  /*19120*/  STL.64 [R1+0xc0], R250 ;  /* 0x0000c0fa01007387 */ /* 0x000fe80000100a00 */
[----:B------:R2:W-:Y:S01]  /*19130*/  STL.64 [R1+0xa0], R2 ;  /* 0x0000a00201007387 */ /* 0x0005e20000100a00 */
[----:B-1----:R-:W-:-:S03]  /*19140*/  IMAD.WIDE R4, R22, 0x4, R200 ;  /* 0x0000000416047825 */ /* 0x002fc600078e02c8 */
[----:B------:R-:W-:Y:S04]  /*19150*/  STL.64 [R1+0x1c40], R250 ;  /* 0x001c40fa01007387 */ /* 0x000fe80000100a00 */
[----:B------:R-:W-:Y:S01]  /*19160*/  STL.64 [R1+0x90], R246 ;  /* 0x000090f601007387 */ /* 0x000fe20000100a00 */
[----:B--2---:R-:W-:-:S03]  /*19170*/  IMAD.WIDE R2, R22, 0x4, R198 ;  /* 0x0000000416027825 */ /* 0x004fc600078e02c6 */
[----:B------:R-:W-:Y:S04]  /*19180*/  STL.64 [R1+0x70], R4 ;  /* 0x0000700401007387 */ /* 0x000fe80000100a00 */
[----:B------:R-:W2:Y:S04]  /*19190*/  LDL.LU.64 R198, [R1+0x88] ;  /* 0x0000880001c67983 */ /* 0x000ea80000300a00 */
[----:B------:R-:W3:Y:S04]  /*191a0*/  LDL.LU.64 R200, [R1+0x98] ;  /* 0x0000980001c87983 */ /* 0x000ee80000300a00 */
[----:B------:R1:W-:Y:S04]  /*191b0*/  STL.64 [R1+0x60], R2 ;  /* 0x0000600201007387 */ /* 0x0003e80000100a00 */
[----:B------:R-:W4:Y:S04]  /*191c0*/  LDL.LU.64 R202, [R1+0xa8] ;  /* 0x0000a80001ca7983 */ /* 0x000f280000300a00 */
[----:B------:R-:W2:Y:S04]  /*191d0*/  LDL.LU.64 R204, [R1+0xb8] ;  /* 0x0000b80001cc7983 */ /* 0x000ea80000300a00 */
[----:B------:R-:W3:Y:S04]  /*191e0*/  LDL.LU.64 R206, [R1+0xc8] ;  /* 0x0000c80001ce7983 */ /* 0x000ee80000300a00 */
[----:B------:R-:W4:Y:S04]  /*191f0*/  LDL.LU.64 R208, [R1+0xd8] ;  /* 0x0000d80001d07983 */ /* 0x000f280000300a00 */
[----:B------:R-:W4:Y:S01]  /*19200*/  LDL.LU.64 R210, [R1+0xe8] ;  /* 0x0000e80001d27983 */ /* 0x000f220000300a00 */
[----:B------:R-:W-:-:S03]  /*19210*/  IMAD.WIDE R156, R22, 0x4, R196 ;  /* 0x00000004169c7825 */ /* 0x000fc600078e02c4 */
[----:B------:R-:W3:Y:S04]  /*19220*/  LDL.LU.64 R212, [R1+0xf8] ;  /* 0x0000f80001d47983 */ /* 0x000ee80000300a00 */
[----:B------:R-:W4:Y:S01]  /*19230*/  LDL.LU.64 R214, [R1+0x108] ;  /* 0x0001080001d67983 */ /* 0x000f220000300a00 */
[----:B------:R-:W-:-:S03]  /*19240*/  IMAD.WIDE R154, R22, 0x4, R194 ;  /* 0x00000004169a7825 */ /* 0x000fc600078e02c2 */
[----:B------:R-:W4:Y:S01]  /*19250*/  LDL.LU.64 R216, [R1+0x118] ;  /* 0x0001180001d87983 */ /* 0x000f220000300a00 */
[----:B-1----:R-:W-:-:S03]  /*19260*/  IMAD.WIDE R2, R22, 0x4, R192 ;  /* 0x0000000416027825 */ /* 0x002fc600078e02c0 */
[----:B------:R-:W4:Y:S04]  /*19270*/  LDL.LU.64 R224, [R1+0x128] ;  /* 0x0001280001e07983 */ /* 0x000f280000300a00 */
[----:B------:R-:W2:Y:S01]  /*19280*/  LDL.LU.64 R196, [R1+0x78] ;  /* 0x0000780001c47983 */ /* 0x000ea20000300a00 */
[----:B------:R-:W-:-:S03]  /*19290*/  IMAD.WIDE R250, R22, 0x4, R190 ;  /* 0x0000000416fa7825 */ /* 0x000fc600078e02be */
[----:B------:R-:W-:Y:S01]  /*192a0*/  STL.64 [R1+0x80], R248 ;  /* 0x000080f801007387 */ /* 0x000fe20000100a00 */
[----:B------:R-:W-:-:S03]  /*192b0*/  IMAD.WIDE R152, R22, 0x4, R188 ;  /* 0x0000000416987825 */ /* 0x000fc600078e02bc */
[----:B------:R-:W4:Y:S04]  /*192c0*/  LDL.LU.64 R194, [R1+0x68] ;  /* 0x0000680001c27983 */ /* 0x000f280000300a00 */
[----:B------:R-:W4:Y:S01]  /*192d0*/  LDL.LU.64 R192, [R1+0x58] ;  /* 0x0000580001c07983 */ /* 0x000f220000300a00 */
[----:B------:R-:W-:-:S03]  /*192e0*/  IMAD.WIDE R244, R22, 0x4, R186 ;  /* 0x0000000416f47825 */ /* 0x000fc600078e02ba */
[----:B------:R-:W-:Y:S01]  /*192f0*/  STL.64 [R1+0x50], R156 ;  /* 0x0000509c01007387 */ /* 0x000fe20000100a00 */
[----:B------:R-:W-:-:S03]  /*19300*/  IMAD.WIDE R242, R22, 0x4, R184 ;  /* 0x0000000416f27825 */ /* 0x000fc600078e02b8 */
[----:B------:R-:W4:Y:S04]  /*19310*/  LDL.LU.64 R190, [R1+0x48] ;  /* 0x0000480001be7983 */ /* 0x000f280000300a00 */
[----:B------:R-:W3:Y:S01]  /*19320*/  LDL.LU.64 R188, [R1+0x38] ;  /* 0x0000380001bc7983 */ /* 0x000ee20000300a00 */
[----:B------:R-:W-:-:S03]  /*19330*/  IMAD.WIDE R238, R22, 0x4, R182 ;  /* 0x0000000416ee7825 */ /* 0x000fc600078e02b6 */
[----:B------:R1:W-:Y:S01]  /*19340*/  STL.64 [R1+0x30], R2 ;  /* 0x0000300201007387 */ /* 0x0003e20000100a00 */
[----:B------:R-:W-:-:S03]  /*19350*/  ISETP.GE.U32.AND P1, PT, R234, 0x7ffffefe, PT ;  /* 0x7ffffefeea00780c */ /* 0x000fc60003f26070 */
[----:B------:R-:W4:Y:S01]  /*19360*/  LDL.LU.64 R186, [R1+0x28] ;  /* 0x0000280001ba7983 */ /* 0x000f220000300a00 */
[----:B------:R-:W-:-:S03]  /*19370*/  ISETP.GE.U32.AND P3, PT, R226, 0x7ffffefd, PT ;  /* 0x7ffffefde200780c */ /* 0x000fc60003f66070 */
[----:B------:R-:W4:Y:S01]  /*19380*/  LDL.LU.64 R184, [R1+0x18] ;  /* 0x0000180001b87983 */ /* 0x000f220000300a00 */
[----:B------:R-:W-:-:S03]  /*19390*/  IMAD.WIDE R234, R22, 0x4, R180 ;  /* 0x0000000416ea7825 */ /* 0x000fc600078e02b4 */
[----:B------:R-:W-:Y:S01]  /*193a0*/  STL.64 [R1+0x20], R250 ;  /* 0x000020fa01007387 */ /* 0x000fe20000100a00 */
[----:B------:R-:W-:-:S03]  /*193b0*/  IMAD.WIDE R226, R22, 0x4, R176 ;  /* 0x0000000416e27825 */ /* 0x000fc600078e02b0 */
[----:B------:R-:W4:Y:S01]  /*193c0*/  LDL.LU.64 R182, [R1+0x8] ;  /* 0x0000080001b67983 */ /* 0x000f220000300a00 */
[----:B------:R-:W-:-:S03]  /*193d0*/  IMAD.WIDE R176, R22, 0x4, R236 ;  /* 0x0000000416b07825 */ /* 0x000fc600078e02ec */
[----:B------:R-:W-:Y:S01]  /*193e0*/  STL.64 [R1+0x10], R152 ;  /* 0x0000109801007387 */ /* 0x000fe20000100a00 */
[----:B------:R-:W-:-:S03]  /*193f0*/  IMAD.WIDE R6, R22, 0x4, R232 ;  /* 0x0000000416067825 */ /* 0x000fc600078e02e8 */
[----:B------:R-:W2:Y:S01]  /*19400*/  LDL.LU.64 R180, [R1] ;  /* 0x0000000001b47983 */ /* 0x000ea20000300a00 */
[----:B------:R-:W-:-:S03]  /*19410*/  IMAD.WIDE R4, R22, 0x4, R228 ;  /* 0x0000000416047825 */ /* 0x000fc600078e02e4 */
[----:B------:R-:W3:Y:S04]  /*19420*/  LDL.64 R236, [R1+0xf0] ;  /* 0x0000f00001ec7983 */ /* 0x000ee80000100a00 */
[----:B------:R-:W4:Y:S04]  /*19430*/  LDL.64 R232, [R1+0xb0] ;  /* 0x0000b00001e87983 */ /* 0x000f280000100a00 */
[----:B------:R-:W2:Y:S01]  /*19440*/  LDL.64 R228, [R1+0x70] ;  /* 0x0000700001e47983 */ /* 0x000ea20000100a00 */
[----:B------:R-:W-:-:S04]  /*19450*/  IMAD.WIDE R168, R22, 0x4, R168 ;  /* 0x0000000416a87825 */ /* 0x000fc800078e02a8 */
[----:B------:R-:W-:-:S04]  /*19460*/  IMAD.WIDE R160, R22, 0x4, R160 ;  /* 0x0000000416a07825 */ /* 0x000fc800078e02a0 */
[----:B------:R-:W-:-:S04]  /*19470*/  IMAD.WIDE R146, R22, 0x4, R146 ;  /* 0x0000000416927825 */ /* 0x000fc800078e0292 */
[C---:B------:R-:W-:Y:S01]  /*19480*/  IMAD.WIDE R138, R22.reuse, 0x4, R138 ;  /* 0x00000004168a7825 */ /* 0x040fe200078e028a */
[----:B---3--:R-:W-:Y:S04]  /*19490*/  LDGSTS.E [R0+-0x40000], desc[UR8][R236.64], P0 ;  /* 0xc0000000ec007fae */ /* 0x008fe80008121848 */
[----:B----4-:R-:W-:Y:S04]  /*194a0*/  LDGSTS.E [R0+-0x3fc00], desc[UR8][R232.64], P0 ;  /* 0xc0400000e8007fae */ /* 0x010fe80008121848 */
[----:B--2---:R-:W-:Y:S04]  /*194b0*/  LDGSTS.E [R0+-0x3f800], desc[UR8][R228.64], P0 ;  /* 0xc0800000e4007fae */ /* 0x004fe80008121848 */
[----:B------:R-:W-:Y:S01]  /*194c0*/  LDGSTS.E [R0+-0x3f400], desc[UR8][R2.64], P0 ;  /* 0xc0c0000002007fae */ /* 0x000fe20008121848 */
[----:B------:R-:W-:-:S03]  /*194d0*/  IMAD.WIDE R130, R22, 0x4, R130 ;  /* 0x0000000416827825 */ /* 0x000fc600078e0282 */
[----:B------:R-:W-:Y:S01]  /*194e0*/  LDGSTS.E [R0+-0x3f000], desc[UR8][R242.64], P0 ;  /* 0xc1000000f2007fae */ /* 0x000fe20008121848 */
[----:B------:R-:W-:-:S03]  /*194f0*/  IMAD.WIDE R122, R22, 0x4, R122 ;  /* 0x00000004167a7825 */ /* 0x000fc600078e027a */
[----:B------:R-:W-:Y:S04]  /*19500*/  LDGSTS.E [R0+-0x3ec00], desc[UR8][R226.64], P0 ;  /* 0xc1400000e2007fae */ /* 0x000fe80008121848 */
[----:B-1----:R-:W2:Y:S04]  /*19510*/  LDL.LU.64 R2, [R1+0x1c48] ;  /* 0x001c480001027983 */ /* 0x002ea80000300a00 */
[----:B------:R-:W2:Y:S04]  /*19520*/  LDL.64 R236, [R1+0xe0] ;  /* 0x0000e00001ec7983 */ /* 0x000ea80000100a00 */
[----:B------:R-:W3:Y:S04]  /*19530*/  LDL.64 R232, [R1+0xa0] ;  /* 0x0000a00001e87983 */ /* 0x000ee80000100a00 */
[----:B------:R-:W4:Y:S01]  /*19540*/  LDL.64 R228, [R1+0x60] ;  /* 0x0000600001e47983 */ /* 0x000f220000100a00 */
        /* <DEDUP_REMOVED lines=23> */
[----:B------:R-:W-:Y:S01]  /*196c0*/  STL.64 [R1+0x1b70], R242 ;  /* 0x001b70f201007387 */ /* 0x000fe20000100a00 */
[----:B------:R-:W-:-:S03]  /*196d0*/  IMAD.WIDE R220, R22, 0x4, R220 ;  /* 0x0000000416dc7825 */ /* 0x000fc600078e02dc */
[----:B------:R-:W-:Y:S01]  /*196e0*/  LDGSTS.E [R0+-0x3bc00], desc[UR8][R68.64], P0 ;  /* 0xc440000044007fae */ /* 0x000fe20008121848 */
[----:B------:R-:W-:-:S03]  /*196f0*/  IMAD.WIDE R222, R22, 0x4, R222 ;  /* 0x0000000416de7825 */ /* 0x000fc600078e02de */
[----:B------:R-:W-:Y:S04]  /*19700*/  STL.64 [R1+0x1b78], R226 ;  /* 0x001b78e201007387 */ /* 0x000fe80000100a00 */
[----:B------:R-:W-:Y:S01]  /*19710*/  LDGSTS.E [R0+-0x3b800], desc[UR8][R70.64], P0 ;  /* 0xc480000046007fae */ /* 0x000fe20008121848 */
[----:B------:R-:W-:-:S03]  /*19720*/  IMAD.WIDE R180, R22, 0x4, R180 ;  /* 0x0000000416b47825 */ /* 0x000fc600078e02b4 */
[----:B------:R-:W-:Y:S04]  /*19730*/  STL.64 [R1+0x1b80], R168 ;  /* 0x001b80a801007387 */ /* 0x000fe80000100a00 */
[----:B------:R1:W-:Y:S01]  /*19740*/  LDGSTS.E [R0+-0x3b400], desc[UR8][R72.64], P0 ;  /* 0xc4c0000048007fae */ /* 0x0003e20008121848 */
[----:B------:R-:W-:-:S03]  /*19750*/  IMAD.WIDE R188, R22, 0x4, R188 ;  /* 0x0000000416bc7825 */ /* 0x000fc600078e02bc */
[----:B------:R-:W-:Y:S04]  /*19760*/  STL.64 [R1+0x1b88], R160 ;  /* 0x001b88a001007387 */ /* 0x000fe80000100a00 */
        /* <DEDUP_REMOVED lines=27> */
[----:B------:R-:W-:Y:S04]  /*19920*/  STL.64 [R1+0x1bf8], R74 ;  /* 0x001bf84a01007387 */ /* 0x000fe80000100a00 */
[----:B------:R-:W-:Y:S04]  /*19930*/  STL.64 [R1+0x1c00], R76 ;  /* 0x001c004c01007387 */ /* 0x000fe80000100a00 */
[----:B------:R1:W-:Y:S01]  /*19940*/  STL.64 [R1+0x1c08], R78 ;  /* 0x001c084e01007387 */ /* 0x0003e20000100a00 */
[C---:B------:R-:W-:Y:S01]  /*19950*/  IMAD.WIDE R174, R22.reuse, 0x4, R174 ;  /* 0x0000000416ae7825 */ /* 0x040fe200078e02ae */
[----:B-1----:R-:W1:Y:S03]  /*19960*/  LDC R72, c[0x0][0x230] ;  /* 0x00008c00ff487b82 */ /* 0x002e660000000800 */
[----:B------:R-:W-:-:S04]  /*19970*/  IMAD.WIDE R166, R22, 0x4, R166 ;  /* 0x0000000416a67825 */ /* 0x000fc800078e02a6 */
[C---:B------:R-:W-:Y:S01]  /*19980*/  IMAD.WIDE R158, R22.reuse, 0x4, R158 ;  /* 0x00000004169e7825 */ /* 0x040fe200078e029e */
[----:B------:R-:W1:Y:S03]  /*19990*/  LDC R73, c[0x0][0x230] ;  /* 0x00008c00ff497b82 */ /* 0x000e660000000800 */
[----:B------:R-:W-:-:S04]  /*199a0*/  IMAD.WIDE R144, R22, 0x4, R144 ;  /* 0x0000000416907825 */ /* 0x000fc800078e0290 */
[C---:B------:R-:W-:Y:S01]  /*199b0*/  IMAD.WIDE R136, R22.reuse, 0x4, R136 ;  /* 0x0000000416887825 */ /* 0x040fe200078e0288 */
[----:B------:R-:W1:Y:S01]  /*199c0*/  LDC R79, c[0x0][0x230] ;  /* 0x00008c00ff4f7b82 */ /* 0x000e620000000800 */
[----:B--2---:R-:W-:Y:S02]  /*199d0*/  LDGSTS.E [R2+-0x3ff00], desc[UR8][R236.64], P0 ;  /* 0xc0100000ec027fae */ /* 0x004fe40008121848 */
[----:B------:R-:W-:-:S05]  /*199e0*/  IMAD.WIDE R128, R22, 0x4, R128 ;  /* 0x0000000416807825 */ /* 0x000fca00078e0280 */
[----:B------:R-:W2:Y:S01]  /*199f0*/  LDC R78, c[0x0][0x230] ;  /* 0x00008c00ff4e7b82 */ /* 0x000ea20000000800 */
[----:B---3--:R-:W-:Y:S04]  /*19a00*/  LDGSTS.E [R2+-0x3fb00], desc[UR8][R232.64], P0 ;  /* 0xc0500000e8027fae */ /* 0x008fe80008121848 */
[----:B----4-:R-:W-:Y:S04]  /*19a10*/  LDGSTS.E [R2+-0x3f700], desc[UR8][R228.64], P0 ;  /* 0xc0900000e4027fae */ /* 0x010fe80008121848 */
[----:B------:R-:W-:Y:S01]  /*19a20*/  LDGSTS.E [R2+-0x3f300], desc[UR8][R250.64], P0 ;  /* 0xc0d00000fa027fae */ /* 0x000fe20008121848 */
[----:B------:R-:W-:-:S03]  /*19a30*/  IMAD.WIDE R120, R22, 0x4, R120 ;  /* 0x0000000416787825 */ /* 0x000fc600078e0278 */
[----:B------:R-:W-:Y:S01]  /*19a40*/  LDGSTS.E [R2+-0x3ef00], desc[UR8][R238.64], P0 ;  /* 0xc1100000ee027fae */ /* 0x000fe20008121848 */
[----:B------:R-:W-:-:S03]  /*19a50*/  IMAD.WIDE R112, R22, 0x4, R112 ;  /* 0x0000000416707825 */ /* 0x000fc600078e0270 */
[----:B------:R-:W-:Y:S04]  /*19a60*/  LDGSTS.E [R2+-0x3eb00], desc[UR8][R174.64], P0 ;  /* 0xc1500000ae027fae */ /* 0x000fe80008121848 */
[----:B------:R-:W3:Y:S04]  /*19a70*/  LDL.LU.64 R250, [R1+0x1c40] ;  /* 0x001c400001fa7983 */ /* 0x000ee80000300a00 */
        /* <DEDUP_REMOVED lines=37> */
[----:B------:R-:W-:Y:S04]  /*19cd0*/  LDGSTS.E [R2+-0x39f00], desc[UR8][R24.64], P0 ;  /* 0xc610000018027fae */ /* 0x000fe80008121848 */
[----:B------:R-:W-:Y:S04]  /*19ce0*/  LDGSTS.E [R2+-0x39b00], desc[UR8][R26.64], P0 ;  /* 0xc65000001a027fae */ /* 0x000fe80008121848 */
[----:B------:R-:W-:Y:S04]  /*19cf0*/  LDGSTS.E [R2+-0x39700], desc[UR8][R6.64], P0 ;  /* 0xc690000006027fae */ /* 0x000fe80008121848 */
[----:B------:R1:W-:Y:S04]  /*19d00*/  STL.64 [R1+0x1b38], R238 ;  /* 0x001b38ee01007387 */ /* 0x0003e80000100a00 */
        /* <DEDUP_REMOVED lines=10> */
[----:B------:R-:W-:Y:S04]  /*19db0*/  STL.64 [R1+0x1b68], R128 ;  /* 0x001b688001007387 */ /* 0x000fe80000100a00 */
[----:B----4-:R4:W-:Y:S04]  /*19dc0*/  LDGSTS.E [R3+-0x3fe00], desc[UR8][R228.64], P0 ;  /* 0xc0200000e4037fae */ /* 0x0109e80008121848 */
[----:B------:R1:W-:Y:S04]  /*19dd0*/  LDGSTS.E [R3+-0x3fa00], desc[UR8][R246.64], P0 ;  /* 0xc0600000f6037fae */ /* 0x0003e80008121848 */
[----:B------:R-:W-:Y:S04]  /*19de0*/  LDGSTS.E [R3+-0x3f600], desc[UR8][R156.64], P0 ;  /* 0xc0a000009c037fae */ /* 0x000fe80008121848 */
[----:B------:R-:W-:Y:S01]  /*19df0*/  LDGSTS.E [R3+-0x3f200], desc[UR8][R152.64], P0 ;  /* 0xc0e0000098037fae */ /* 0x000fe20008121848 */
[C---:B------:R-:W-:Y:S01]  /*19e00*/  IMAD.WIDE R172, R22.reuse, 0x4, R172 ;  /* 0x0000000416ac7825 */ /* 0x040fe200078e02ac */
[----:B----4-:R-:W4:Y:S02]  /*19e10*/  LDC R229, c[0x0][0x230] ;  /* 0x00008c00ffe57b82 */ /* 0x010f240000000800 */
[----:B------:R-:W2:Y:S04]  /*19e20*/  LDL.LU R246, [R1+0x1c38] ;  /* 0x001c380001f67983 */ /* 0x000ea80000300800 */
[----:B------:R-:W2:Y:S04]  /*19e30*/  LDL.LU.64 R156, [R1+0x1c30] ;  /* 0x001c3000019c7983 */ /* 0x000ea80000300a00 */
[----:B------:R-:W3:Y:S01]  /*19e40*/  LDL.LU.64 R152, [R1+0x1c28] ;  /* 0x001c280001987983 */ /* 0x000ee20000300a00 */
        /* <DEDUP_REMOVED lines=53> */
[----:B---3--:R3:W-:Y:S04]  /*1a1a0*/  LDGSTS.E [R153+-0x3fd00], desc[UR8][R250.64], P0 ;  /* 0xc0300000fa997fae */ /* 0x0087e80008121848 */
[----:B------:R2:W-:Y:S01]  /*1a1b0*/  LDGSTS.E [R153+-0x3f900], desc[UR8][R248.64], P0 ;  /* 0xc0700000f8997fae */ /* 0x0005e20008121848 */
[----:B------:R-:W-:-:S03]  /*1a1c0*/  IMAD.WIDE R230, R22, 0x4, R178 ;  /* 0x0000000416e67825 */ /* 0x000fc600078e02b2 */
[----:B------:R-:W-:Y:S04]  /*1a1d0*/  LDGSTS.E [R153+-0x3f500], desc[UR8][R154.64], P0 ;  /* 0xc0b000009a997fae */ /* 0x000fe80008121848 */
[----:B------:R-:W3:Y:S04]  /*1a1e0*/  LDL.LU.64 R250, [R1+0x5d0] ;  /* 0x0005d00001fa7983 */ /* 0x000ee80000300a00 */
[----:B------:R-:W2:Y:S04]  /*1a1f0*/  LDL.LU.64 R232, [R1+0xb90] ;  /* 0x000b900001e87983 */ /* 0x000ea80000300a00 */
[----:B------:R-:W2:Y:S04]  /*1a200*/  LDL.LU.64 R236, [R1+0xb88] ;  /* 0x000b880001ec7983 */ /* 0x000ea80000300a00 */
[----:B------:R-:W4:Y:S04]  /*1a210*/  LDL.LU.64 R248, [R1+0xb80] ;  /* 0x000b800001f87983 */ /* 0x000f280000300a00 */
[----:B------:R-:W3:Y:S04]  /*1a220*/  LDL.LU.64 R130, [R1+0xb78] ;  /* 0x000b780001827983 */ /* 0x000ee80000300a00 */
[----:B------:R-:W2:Y:S04]  /*1a230*/  LDL.LU.64 R146, [R1+0xb70] ;  /* 0x000b700001927983 */ /* 0x000ea80000300a00 */
[----:B------:R-:W2:Y:S04]  /*1a240*/  LDL.LU.64 R168, [R1+0xb68] ;  /* 0x000b680001a87983 */ /* 0x000ea80000300a00 */
[----:B------:R-:W2:Y:S01]  /*1a250*/  LDL.LU.64 R242, [R1+0xb60] ;  /* 0x000b600001f27983 */ /* 0x000ea20000300a00 */
        /* <DEDUP_REMOVED lines=8> */
[----:B------:R-:W-:-:S04]  /*1a2e0*/  IMAD.WIDE R140, R22, 0x4, R140 ;  /* 0x00000004168c7825 */ /* 0x000fc800078e028c */
[C---:B------:R-:W-:Y:S01]  /*1a2f0*/  IMAD.WIDE R132, R22.reuse, 0x4, R132 ;  /* 0x0000000416847825 */ /* 0x040fe200078e0284 */
[----:B-1----:R-:W1:Y:S03]  /*1a300*/  S2R R247, SR_TID.X ;  /* 0x0000000000f77919 */ /* 0x002e660000002100 */
[C---:B------:R-:W-:Y:S01]  /*1a310*/  IMAD.WIDE R124, R22.reuse, 0x4, R124 ;  /* 0x00000004167c7825 */ /* 0x040fe200078e027c */
[----:B------:R-:W-:Y:S03]  /*1a320*/  LDGSTS.E [R153+-0x3e100], desc[UR8][R148.64], P0 ;  /* 0xc1f0000094997fae */ /* 0x000fe60008121848 */
        /* <DEDUP_REMOVED lines=38> */
[----:B------:R-:W-:Y:S01]  /*1a590*/  IMAD.WIDE R224, R22, 0x4, R224 ;  /* 0x0000000416e07825 */ /* 0x000fe200078e02e0 */
[----:B------:R-:W-:Y:S04]  /*1a5a0*/  LDGSTS.E [R153+-0x39100], desc[UR8][R186.64], P0 ;  /* 0xc6f00000ba997fae */ /* 0x000fe80008121848 */
[----:B------:R-:W-:Y:S04]  /*1a5b0*/  LDGSTS.E [R153+-0x38d00], desc[UR8][R194.64], P0 ;  /* 0xc7300000c2997fae */ /* 0x000fe80008121848 */
[----:B------:R-:W-:Y:S04]  /*1a5c0*/  LDGSTS.E [R153+-0x38900], desc[UR8][R202.64], P0 ;  /* 0xc7700000ca997fae */ /* 0x000fe80008121848 */
[----:B------:R-:W-:Y:S04]  /*1a5d0*/  LDGSTS.E [R153+-0x38500], desc[UR8][R210.64], P0 ;  /* 0xc7b00000d2997fae */ /* 0x000fe80008121848 */
[----:B------:R-:W-:Y:S01]  /*1a5e0*/  LDGSTS.E [R153+-0x38100], desc[UR8][R224.64], P0 ;  /* 0xc7f00000e0997fae */ /* 0x000fe20008121848 */
[----:B----4-:R-:W-:-:S03]  /*1a5f0*/  IMAD.WIDE R240, R23, 0x4, R248 ;  /* 0x0000000417f07825 */ /* 0x010fc600078e02f8 */
[----:B------:R-:W0:Y:S01]  /*1a600*/  LDGDEPBAR ;  /* 0x00000000000079af */ /* 0x000e220000000000 */
[----:B---3--:R-:W-:-:S03]  /*1a610*/  IMAD.WIDE R76, R23, 0x4, R130 ;  /* 0x00000004174c7825 */ /* 0x008fc600078e0282 */
[----:B------:R-:W3:Y:S01]  /*1a620*/  LDL.LU.64 R248, [R1+0xb58] ;  /* 0x000b580001f87983 */ /* 0x000ee20000300a00 */
[----:B--2---:R-:W-:-:S03]  /*1a630*/  IMAD.WIDE R74, R23, 0x4, R146 ;  /* 0x00000004174a7825 */ /* 0x004fc600078e0292 */
[----:B------:R-:W2:Y:S01]  /*1a640*/  LDL.LU.64 R226, [R1+0xb38] ;  /* 0x000b380001e27983 */ /* 0x000ea20000300a00 */
[----:B------:R-:W-:-:S03]  /*1a650*/  IMAD.WIDE R70, R23, 0x4, R168 ;  /* 0x0000000417467825 */ /* 0x000fc600078e02a8 */
[----:B------:R-:W4:Y:S04]  /*1a660*/  LDL.LU.64 R160, [R1+0xb18] ;  /* 0x000b180001a07983 */ /* 0x000f280000300a00 */
[----:B------:R-:W4:Y:S04]  /*1a670*/  LDL.LU.64 R138, [R1+0xaf8] ;  /* 0x000af800018a7983 */ /* 0x000f280000300a00 */
[----:B------:R-:W4:Y:S04]  /*1a680*/  LDL.LU.64 R130, [R1+0xad8] ;  /* 0x000ad80001827983 */ /* 0x000f280000300a00 */
[----:B------:R-:W-:Y:S04]  /*1a690*/  STL.64 [R1+0xe00], R76 ;  /* 0x000e004c01007387 */ /* 0x000fe80000100a00 */
[----:B------:R-:W-:Y:S04]  /*1a6a0*/  STL.64 [R1+0xe08], R74 ;  /* 0x000e084a01007387 */ /* 0x000fe80000100a00 */
[----:B------:R3:W-:Y:S04]  /*1a6b0*/  STL.64 [R1+0xe10], R70 ;  /* 0x000e104601007387 */ /* 0x0007e80000100a00 */
[----:B------:R-:W4:Y:S01]  /*1a6c0*/  LDL.LU.64 R114, [R1+0xab8] ;  /* 0x000ab80001727983 */ /* 0x000f220000300a00 */
[----:B------:R-:W-:Y:S01]  /*1a6d0*/  ISETP.GE.U32.AND P0, PT, R252, 0x7ffffedf, PT ;  /* 0x7ffffedffc00780c */ /* 0x000fe20003f06070 */
[----:B------:R-:W-:-:S02]  /*1a6e0*/  VIADD R252, R229, 0xffffff1d ;  /* 0xffffff1de5fc7836 */ /* 0x000fc40000000000 */
[----:B------:R-:W-:-:S04]  /*1a6f0*/  IMAD.WIDE R228, R23, 0x4, R250 ;  /* 0x0000000417e47825 */ /* 0x000fc800078e02fa */
[C---:B-1----:R-:W-:Y:S01]  /*1a700*/  IMAD.SHL.U32 R251, R247.reuse, 0x10, RZ ;  /* 0x00000010f7fb7824 */ /* 0x042fe200078e00ff */
[----:B------:R-:W-:-:S04]  /*1a710*/  LOP3.LUT R247, R247, 0x7f, RZ, 0xc0, !PT ;  /* 0x0000007ff7f77812 */ /* 0x000fc800078ec0ff */
[----:B------:R-:W-:-:S05]  /*1a720*/  LOP3.LUT R251, R251, 0x70, RZ, 0xc0, !PT ;  /* 0x00000070fbfb7812 */ /* 0x000fca00078ec0ff */
[----:B------:R-:W-:Y:S02]  /*1a730*/  IMAD R251, R247, 0x80, R251 ;  /* 0x00000080f7fb7824 */ /* 0x000fe400078e02fb */
[----:B------:R-:W-:-:S04]  /*1a740*/  IMAD.WIDE R232, R23, 0x4, R232 ;  /* 0x0000000417e87825 */ /* 0x000fc800078e02e8 */
[----:B------:R-:W-:Y:S01]  /*1a750*/  VIADD R251, R251, UR5 ;  /* 0x00000005fbfb7c36 */ /* 0x000fe20008000000 */
[----:B------:R-:W-:Y:S01]  /*1a760*/  BAR.SYNC.DEFER_BLOCKING 0x0 ;  /* 0x0000000000007b1d */ /* 0x000fe20000010000 */
[----:B------:R-:W-:-:S04]  /*1a770*/  IMAD.WIDE R236, R23, 0x4, R236 ;  /* 0x0000000417ec7825 */ /* 0x000fc800078e02ec */
[----:B------:R-:W-:-:S05]  /*1a780*/  IMAD.WIDE R68, R23, 0x4, R242 ;  /* 0x0000000417447825 */ /* 0x000fca00078e02f2 */
[----:B------:R1:W-:Y:S04]  /*1a790*/  STL.64 [R1+0xe18], R68 ;  /* 0x000e184401007387 */ /* 0x0003e80000100a00 */
[----:B------:R-:W-:Y:S01]  /*1a7a0*/  @!PT LDS RZ, [RZ] ;  /* 0x00000000fffff984 */ /* 0x000fe20000000800 */
[----:B------:R-:W-:Y:S01]  /*1a7b0*/  @!PT LDS RZ, [RZ] ;  /* 0x00000000fffff984 */ /* 0x000fe20000000800 */
[----:B------:R-:W-:Y:S01]  /*1a7c0*/  @!PT LDS RZ, [RZ] ;  /* 0x00000000fffff984 */ /* 0x000fe20000000800 */
[----:B------:R-:W-:Y:S04]  /*1a7d0*/  LDGSTS.E [R251+0x60000], desc[UR8][R228.64], !P5 ;  /* 0x60000000e4fb7fae */ /* 0x000fe8000e921848 */
[----:B------:R-:W-:Y:S04]  /*1a7e0*/  LDGSTS.E [R251+0x64000], desc[UR8][R232.64], !P5 ;  /* 0x64000000e8fb7fae */ /* 0x000fe8000e921848 */
[----:B------:R-:W-:Y:S04]  /*1a7f0*/  LDGSTS.E [R251+0x68000], desc[UR8][R236.64], !P5 ;  /* 0x68000000ecfb7fae */ /* 0x000fe8000e921848 */
[----:B------:R-:W-:Y:S01]  /*1a800*/  LDGSTS.E [R251+0x6c000], desc[UR8][R240.64], !P5 ;  /* 0x6c000000f0fb7fae */ /* 0x000fe2000e921848 */
[----:B------:R-:W-:Y:S01]  /*1a810*/  ISETP.GE.U32.AND P5, PT, R252, 0x7ffffede, PT ;  /* 0x7ffffedefc00780c */ /* 0x000fe20003fa6070 */
[----:B------:R-:W-:-:S02]  /*1a820*/  VIADD R252, R246, 0xffffff1c ;  /* 0xffffff1cf6fc7836 */ /* 0x000fc40000000000 */
        /* <DEDUP_REMOVED lines=10> */
[----:B------:R-:W-:Y:S04]  /*1a8d0*/  LDGSTS.E [R251+0x60004], desc[UR8][R76.64], !P6 ;  /* 0x600040004cfb7fae */ /* 0x000fe8000f121848 */
[----:B------:R-:W-:Y:S04]  /*1a8e0*/  LDGSTS.E [R251+0x64004], desc[UR8][R74.64], !P6 ;  /* 0x640040004afb7fae */ /* 0x000fe8000f121848 */
[----:B------:R1:W-:Y:S04]  /*1a8f0*/  LDGSTS.E [R251+0x68004], desc[UR8][R70.64], !P6 ;  /* 0x6800400046fb7fae */ /* 0x0003e8000f121848 */
[----:B------:R4:W-:Y:S01]  /*1a900*/  LDGSTS.E [R251+0x6c004], desc[UR8][R68.64], !P6 ;  /* 0x6c00400044fb7fae */ /* 0x0009e2000f121848 */
[C---:B---3--:R-:W-:Y:S01]  /*1a910*/  IMAD.WIDE R248, R23.reuse, 0x4, R248 ;  /* 0x0000000417f87825 */ /* 0x048fe200078e02f8 */
[----:B-1----:R-:W1:Y:S03]  /*1a920*/  LDC R70, c[0x0][0x230] ;  /* 0x00008c00ff467b82 */ /* 0x002e660000000800 */
[C---:B--2---:R-:W-:Y:S01]  /*1a930*/  IMAD.WIDE R226, R23.reuse, 0x4, R226 ;  /* 0x0000000417e27825 */ /* 0x044fe200078e02e2 */
[----:B------:R2:W-:Y:S03]  /*1a940*/  STL.64 [R1+0xe20], R248 ;  /* 0x000e20f801007387 */ /* 0x0005e60000100a00 */
[C---:B----4-:R-:W-:Y:S01]  /*1a950*/  IMAD.WIDE R160, R23.reuse, 0x4, R160 ;  /* 0x0000000417a07825 */ /* 0x050fe200078e02a0 */
[----:B------:R-:W-:Y:S01]  /*1a960*/  LDGSTS.E [R251+0x60008], desc[UR8][R248.64], !P1 ;  /* 0x60008000f8fb7fae */ /* 0x000fe2000c921848 */
[----:B------:R-:W3:Y:S02]  /*1a970*/  LDC R68, c[0x0][0x230] ;  /* 0x00008c00ff447b82 */ /* 0x000ee40000000800 */
[----:B------:R-:W-:-:S04]  /*1a980*/  IMAD.WIDE R138, R23, 0x4, R138 ;  /* 0x00000004178a7825 */ /* 0x000fc800078e028a */
[C---:B------:R-:W-:Y:S02]  /*1a990*/  IMAD.WIDE R122, R23.reuse, 0x4, R130 ;  /* 0x00000004177a7825 */ /* 0x040fe400078e0282 */
[----:B------:R-:W4:Y:S01]  /*1a9a0*/  LDL.LU.64 R130, [R1+0xae8] ;  /* 0x000ae80001827983 */ /* 0x000f220000300a00 */
[----:B------:R-:W3:Y:S03]  /*1a9b0*/  LDC R69, c[0x0][0x230] ;  /* 0x00008c00ff457b82 */ /* 0x000ee60000000800 */
[----:B------:R-:W2:Y:S04]  /*1a9c0*/  LDL.LU.64 R128, [R1+0xae0] ;  /* 0x000ae00001807983 */ /* 0x000ea80000300a00 */
[----:B------:R-:W-:Y:S01]  /*1a9d0*/  STL.64 [R1+0x10a8], R226 ;  /* 0x0010a8e201007387 */ /* 0x000fe20000100a00 */
[----:B------:R-:W3:Y:S01]  /*1a9e0*/  LDC R71, c[0x0][0x230] ;  /* 0x00008c00ff477b82 */ /* 0x000ee20000000800 */
[----:B------:R-:W-:-:S02]  /*1a9f0*/  IMAD.WIDE R90, R23, 0x4, R114 ;  /* 0x00000004175a7825 */ /* 0x000fc400078e0272 */
[----:B------:R-:W3:Y:S04]  /*1aa00*/  LDL.LU.64 R114, [R1+0xad0] ;  /* 0x000ad00001727983 */ /* 0x000ee80000300a00 */
[----:B------:R-:W3:Y:S04]  /*1aa10*/  LDL.LU.64 R106, [R1+0xac8] ;  /* 0x000ac800016a7983 */ /* 0x000ee80000300a00 */
[----:B------:R-:W-:Y:S04]  /*1aa20*/  STL.64 [R1+0x1448], R160 ;  /* 0x001448a001007387 */ /* 0x000fe80000100a00 */
[----:B------:R-:W3:Y:S04]  /*1aa30*/  LDL.LU.64 R98, [R1+0xac0] ;  /* 0x000ac00001627983 */ /* 0x000ee80000300a00 */
[----:B------:R-:W3:Y:S04]  /*1aa40*/  LDL.LU.64 R82, [R1+0xab0] ;  /* 0x000ab00001527983 */ /* 0x000ee80000300a00 */
[----:B------:R1:W-:Y:S04]  /*1aa50*/  STL.64 [R1+0x1468], R138 ;  /* 0x0014688a01007387 */ /* 0x0003e80000100a00 */
[----:B------:R-:W3:Y:S04]  /*1aa60*/  LDL.LU.64 R76, [R1+0xaa8] ;  /* 0x000aa800014c7983 */ /* 0x000ee80000300a00 */
[----:B------:R-:W3:Y:S04]  /*1aa70*/  LDL.LU.64 R74, [R1+0xaa0] ;  /* 0x000aa000014a7983 */ /* 0x000ee80000300a00 */
[----:B------:R-:W-:Y:S01]  /*1aa80*/  STL.64 [R1+0x1488], R122 ;  /* 0x0014887a01007387 */ /* 0x000fe20000100a00 */
[----:B------:R-:W-:-:S04]  /*1aa90*/  IMAD.WIDE R246, R23, 0x4, R246 ;  /* 0x0000000417f67825 */ /* 0x000fc800078e02f6 */
        /* <DEDUP_REMOVED lines=16> */
[----:B------:R-:W-:Y:S01]  /*1aba0*/  IMAD.WIDE R136, R23, 0x4, R136 ;  /* 0x0000000417887825 */ /* 0x000fe200078e0288 */
[----:B------:R1:W-:Y:S04]  /*1abb0*/  STL.64 [R1+0x1458], R146 ;  /* 0x0014589201007387 */ /* 0x0003e80000100a00 */
[----:B------:R-:W-:Y:S04]  /*1abc0*/  LDGSTS.E [R251+0x64008], desc[UR8][R246.64], !P1 ;  /* 0x64008000f6fb7fae */ /* 0x000fe8000c921848 */
[----:B------:R-:W-:Y:S04]  /*1abd0*/  STL.64 [R1+0x1460], R144 ;  /* 0x0014609001007387 */ /* 0x000fe80000100a00 */
[----:B------:R-:W-:Y:S04]  /*1abe0*/  LDGSTS.E [R251+0x68008], desc[UR8][R242.64], !P1 ;  /* 0x68008000f2fb7fae */ /* 0x000fe8000c921848 */
[----:B------:R-:W-:Y:S04]  /*1abf0*/  STL.64 [R1+0x1470], R136 ;  /* 0x0014708801007387 */ /* 0x000fe80000100a00 */
[----:B------:R-:W-:Y:S04]  /*1ac00*/  LDGSTS.E [R251+0x6c008], desc[UR8][R238.64], !P1 ;  /* 0x6c008000eefb7fae */ /* 0x000fe8000c921848 */
        /* <DEDUP_REMOVED lines=8> */
[----:B------:R-:W-:Y:S01]  /*1ac90*/  LDGSTS.E [R251+0x70004], desc[UR8][R138.64], !P0 ;  /* 0x700040008afb7fae */ /* 0x000fe2000c121848 */
[----:B------:R-:W-:-:S03]  /*1aca0*/  ISETP.GE.U32.AND P6, PT, R252, 0x7ffffedd, PT ;  /* 0x7ffffeddfc00780c */ /* 0x000fc60003fc6070 */
[----:B------:R-:W-:Y:S01]  /*1acb0*/  LDGSTS.E [R251+0x74004], desc[UR8][R136.64], !P0 ;  /* 0x7400400088fb7fae */ /* 0x000fe2000c121848 */
[----:B----4-:R-:W-:-:S04]  /*1acc0*/  IMAD.WIDE R130, R23, 0x4, R130 ;  /* 0x0000000417827825 */ /* 0x010fc800078e0282 */
[C---:B--2---:R-:W-:Y:S01]  /*1acd0*/  IMAD.WIDE R128, R23.reuse, 0x4, R128 ;  /* 0x0000000417807825 */ /* 0x044fe200078e0280 */
[----:B------:R-:W-:Y:S04]  /*1ace0*/  STL.64 [R1+0x1478], R130 ;  /* 0x0014788201007387 */ /* 0x000fe80000100a00 */
[----:B------:R-:W-:Y:S04]  /*1acf0*/  STL.64 [R1+0x1480], R128 ;  /* 0x0014808001007387 */ /* 0x000fe80000100a00 */
[----:B------:R-:W-:Y:S01]  /*1ad00*/  LDGSTS.E [R251+0x78004], desc[UR8][R130.64], !P0 ;  /* 0x7800400082fb7fae */ /* 0x000fe2000c121848 */
[----:B---3--:R-:W-:-:S03]  /*1ad10*/  IMAD.WIDE R114, R23, 0x4, R114 ;  /* 0x0000000417727825 */ /* 0x008fc600078e0272 */
[----:B------:R-:W-:Y:S01]  /*1ad20*/  LDGSTS.E [R251+0x7c004], desc[UR8][R128.64], !P0 ;  /* 0x7c00400080fb7fae */ /* 0x000fe2000c121848 */
[----:B------:R-:W-:-:S03]  /*1ad30*/  IMAD.WIDE R106, R23, 0x4, R106 ;  /* 0x00000004176a7825 */ /* 0x000fc600078e026a */
[----:B------:R-:W-:Y:S01]  /*1ad40*/  STL.64 [R1+0x1490], R114 ;  /* 0x0014907201007387 */ /* 0x000fe20000100a00 */
[----:B------:R-:W-:-:S03]  /*1ad50*/  IMAD.WIDE R98, R23, 0x4, R98 ;  /* 0x0000000417627825 */ /* 0x000fc600078e0262 */
[----:B------:R-:W-:Y:S01]  /*1ad60*/  STL.64 [R1+0x1498], R106 ;  /* 0x0014986a01007387 */ /* 0x000fe20000100a00 */
[----:B------:R-:W-:-:S03]  /*1ad70*/  IMAD.WIDE R82, R23, 0x4, R82 ;  /* 0x0000000417527825 */ /* 0x000fc600078e0252 */
[----:B------:R-:W-:Y:S04]  /*1ad80*/  STL.64 [R1+0x14a0], R98 ;  /* 0x0014a06201007387 */ /* 0x000fe80000100a00 */
[----:B------:R-:W2:Y:S01]  /*1ad90*/  LDL.LU.64 R248, [R1+0x1c20] ;  /* 0x001c200001f87983 */ /* 0x000ea20000300a00 */
[----:B------:R-:W-:-:S03]  /*1ada0*/  IMAD.WIDE R76, R23, 0x4, R76 ;  /* 0x00000004174c7825 */ /* 0x000fc600078e024c */
[----:B------:R-:W-:Y:S01]  /*1adb0*/  STL.64 [R1+0x14b0], R82 ;  /* 0x0014b05201007387 */ /* 0x000fe20000100a00 */
[----:B------:R-:W-:-:S03]  /*1adc0*/  IMAD.WIDE R74, R23, 0x4, R74 ;  /* 0x00000004174a7825 */ /* 0x000fc600078e024a */
[----:B------:R3:W-:Y:S04]  /*1add0*/  STL.64 [R1+0x14b8], R76 ;  /* 0x0014b84c01007387 */ /* 0x0007e80000100a00 */
[----:B------:R4:W-:Y:S04]  /*1ade0*/  STL.64 [R1+0x14c0], R74 ;  /* 0x0014c04a01007387 */ /* 0x0009e80000100a00 */
[----:B-1----:R-:W3:Y:S04]  /*1adf0*/  LDL.LU.64 R138, [R1+0xa98] ;  /* 0x000a9800018a7983 */ /* 0x002ee80000300a00 */
[----:B------:R-:W4:Y:S04]  /*1ae00*/  LDL.LU.64 R160, [R1+0xa90] ;  /* 0x000a900001a07983 */ /* 0x000f280000300a00 */
[----:B------:R-:W2:Y:S04]  /*1ae10*/  LDL.LU.64 R226, [R1+0xa88] ;  /* 0x000a880001e27983 */ /* 0x000ea80000300a00 */
[----:B------:R-:W2:Y:S04]  /*1ae20*/  LDL.LU.64 R246, [R1+0xa80] ;  /* 0x000a800001f67983 */ /* 0x000ea80000300a00 */
[----:B------:R-:W2:Y:S04]  /*1ae30*/  LDL.LU.64 R146, [R1+0xa78] ;  /* 0x000a780001927983 */ /* 0x000ea80000300a00 */
[----:B------:R-:W2:Y:S04]  /*1ae40*/  LDL.LU.64 R168, [R1+0xa70] ;  /* 0x000a700001a87983 */ /* 0x000ea80000300a00 */
[----:B------:R-:W2:Y:S01]  /*1ae50*/  LDL.LU.64 R242, [R1+0xa68] ;  /* 0x000a680001f27983 */ /* 0x000ea20000300a00 */
[----:B------:R-:W-:-:S03]  /*1ae60*/  VIADD R72, R72, 0xffffff3b ;  /* 0xffffff3b48487836 */ /* 0x000fc60000000000 */
[----:B------:R-:W-:Y:S04]  /*1ae70*/  LDGSTS.E [R251+0x70008], desc[UR8][R122.64], !P5 ;  /* 0x700080007afb7fae */ /* 0x000fe8000e921848 */
[----:B------:R-:W-:Y:S04]  /*1ae80*/  LDGSTS.E [R251+0x74008], desc[UR8][R114.64], !P5 ;  /* 0x7400800072fb7fae */ /* 0x000fe8000e921848 */
[----:B------:R-:W-:Y:S04]  /*1ae90*/  LDGSTS.E [R251+0x78008], desc[UR8][R106.64], !P5 ;  /* 0x780080006afb7fae */ /* 0x000fe8000e921848 */
[----:B------:R-:W-:Y:S04]  /*1aea0*/  LDGSTS.E [R251+0x7c008], desc[UR8][R98.64], !P5 ;  /* 0x7c00800062fb7fae */ /* 0x000fe8000e921848 */
[----:B------:R-:W-:Y:S04]  /*1aeb0*/  LDGSTS.E [R251+0x7000c], desc[UR8][R90.64], !P6 ;  /* 0x7000c0005afb7fae */ /* 0x000fe8000f121848 */
[----:B------:R-:W-:Y:S01]  /*1aec0*/  LDGSTS.E [R251+0x7400c], desc[UR8][R82.64], !P6 ;  /* 0x7400c00052fb7fae */ /* 0x000fe2000f121848 */
[----:B------:R-:W-:-:S02]  /*1aed0*/  VIADD R252, R73, 0xffffff3a ;  /* 0xffffff3a49fc7836 */ /* 0x000fc40000000000 */
[----:B------:R-:W-:Y:S01]  /*1aee0*/  VIADD R70, R70, 0xffffff39 ;  /* 0xffffff3946467836 */ /* 0x000fe20000000000 */
[----:B------:R3:W-:Y:S01]  /*1aef0*/  LDGSTS.E [R251+0x7800c], desc[UR8][R76.64], !P6 ;  /* 0x7800c0004cfb7fae */ /* 0x0007e2000f121848 */
[----:B------:R-:W-:Y:S01]  /*1af00*/  VIADD R68, R68, 0xffffff1b ;  /* 0xffffff1b44447836 */ /* 0x000fe20000000000 */
[----:B------:R-:W-:Y:S01]  /*1af10*/  IADD3 R69, R69, -0xc8, RZ ;  /* 0xffffff3845457810 */ /* 0x000fe20007ffe0ff */
[----:B------:R-:W1:Y:S01]  /*1af20*/  LDC R73, c[0x0][0x230] ;  /* 0x00008c00ff497b82 */ /* 0x000e620000000800 */
[----:B------:R4:W-:Y:S01]  /*1af30*/  LDGSTS.E [R251+0x7c00c], desc[UR8][R74.64], !P6 ;  /* 0x7c00c0004afb7fae */ /* 0x0009e2000f121848 */
[----:B------:R-:W-:Y:S02]  /*1af40*/  ISETP.GE.U32.AND P6, PT, R72, 0x7ffffefc, PT ;  /* 0x7ffffefc4800780c */ /* 0x000fe40003fc6070 */
[----:B------:R-:W-:Y:S01]  /*1af50*/  ISETP.GE.U32.AND P0, PT, R252, 0x7ffffefb, PT ;  /* 0x7ffffefbfc00780c */ /* 0x000fe20003f06070 */
[----:B------:R-:W-:Y:S01]  /*1af60*/  VIADD R252, R71, 0xffffff1a ;  /* 0xffffff1a47fc7836 */ /* 0x000fe20000000000 */
[----:B------:R-:W-:-:S02]  /*1af70*/  ISETP.GE.U32.AND P1, PT, R70, 0x7ffffefa, PT ;  /* 0x7ffffefa4600780c */ /* 0x000fc40003f26070 */
[----:B------:R-:W-:Y:S01]  /*1af80*/  ISETP.GE.U32.AND P3, PT, R69, 0x7ffffef9, PT ;  /* 0x7ffffef94500780c */ /* 0x000fe20003f66070 */
[----:B------:R-:W1:Y:S01]  /*1af90*/  LDC R72, c[0x0][0x230] ;  /* 0x00008c00ff487b82 */ /* 0x000e620000000800 */
[----:B------:R-:W2:Y:S01]  /*1afa0*/  LDL.LU.64 R250, [R1+0xa60] ;  /* 0x000a600001fa7983 */ /* 0x000ea20000300a00 */
[----:B------:R-:W-:Y:S01]  /*1afb0*/  ISETP.GE.U32.AND P4, PT, R68, 0x7ffffedc, PT ;  /* 0x7ffffedc4400780c */ /* 0x000fe20003f86070 */
[----:B---3--:R-:W-:-:S04]  /*1afc0*/  IMAD.WIDE R76, R23, 0x4, R138 ;  /* 0x00000004174c7825 */ /* 0x008fc800078e028a */
[C---:B----4-:R-:W-:Y:S01]  /*1afd0*/  IMAD.WIDE R74, R23.reuse, 0x4, R160 ;  /* 0x00000004174a7825 */ /* 0x050fe200078e02a0 */
[----:B------:R3:W-:Y:S03]  /*1afe0*/  STL.64 [R1+0xe40], R76 ;  /* 0x000e404c01007387 */ /* 0x0007e60000100a00 */
[C---:B--2---:R-:W-:Y:S01]  /*1aff0*/  IMAD.WIDE R70, R23.reuse, 0x4, R226 ;  /* 0x0000000417467825 */ /* 0x044fe200078e02e2 */
[----:B------:R2:W-:Y:S03]  /*1b000*/  STL.64 [R1+0xe48], R74 ;  /* 0x000e484a01007387 */ /* 0x0005e60000100a00 */
[C---:B------:R-:W-:Y:S01]  /*1b010*/  IMAD.WIDE R68, R23.reuse, 0x4, R246 ;  /* 0x0000000417447825 */ /* 0x040fe200078e02f6 */
[----:B------:R3:W-:Y:S04]  /*1b020*/  LDGSTS.E [R249+0x60000], desc[UR8][R76.64], !P6 ;  /* 0x600000004cf97fae */ /* 0x0007e8000f121848 */
[----:B------:R-:W4:Y:S04]  /*1b030*/  LDL.LU.64 R246, [R1+0xa58] ;  /* 0x000a580001f67983 */ /* 0x000f280000300a00 */
[----:B------:R1:W-:Y:S04]  /*1b040*/  STL.64 [R1+0xfc8], R70 ;  /* 0x000fc84601007387 */ /* 0x0003e80000100a00 */
[----:B------:R1:W-:Y:S01]  /*1b050*/  STL.64 [R1+0x1018], R68 ;  /* 0x0010184401007387 */ /* 0x0003e20000100a00 */
[----:B---3--:R-:W-:-:S03]  /*1b060*/  IMAD.WIDE R76, R23, 0x4, R146 ;  /* 0x00000004174c7825 */ /* 0x008fc600078e0292 */
[----:B------:R2:W-:Y:S04]  /*1b070*/  LDGSTS.E [R249+0x64000], desc[UR8][R74.64], !P6 ;  /* 0x640000004af97fae */ /* 0x0005e8000f121848 */
[----:B------:R-:W3:Y:S04]  /*1b080*/  LDL.LU.64 R226, [R1+0xa38] ;  /* 0x000a380001e27983 */ /* 0x000ee80000300a00 */
[----:B------:R1:W-:Y:S01]  /*1b090*/  LDGSTS.E [R249+0x68000], desc[UR8][R70.64], !P6 ;  /* 0x6800000046f97fae */ /* 0x0003e2000f121848 */
[----:B--2---:R-:W-:-:S03]  /*1b0a0*/  IMAD.WIDE R74, R23, 0x4, R168 ;  /* 0x00000004174a7825 */ /* 0x004fc600078e02a8 */
[----:B------:R-:W2:Y:S04]  /*1b0b0*/  LDL.LU.64 R160, [R1+0xa18] ;  /* 0x000a180001a07983 */ /* 0x000ea80000300a00 */
[----:B------:R-:W2:Y:S01]  /*1b0c0*/  LDL.LU.64 R138, [R1+0x9f8] ;  /* 0x0009f800018a7983 */ /* 0x000ea20000300a00 */
[----:B-1----:R-:W-:-:S03]  /*1b0d0*/  IMAD.WIDE R70, R23, 0x4, R242 ;  /* 0x0000000417467825 */ /* 0x002fc600078e02f2 */
[----:B------:R-:W2:Y:S04]  /*1b0e0*/  LDL.LU.64 R122, [R1+0x9d8] ;  /* 0x0009d800017a7983 */ /* 0x000ea80000300a00 */
[----:B------:R-:W-:Y:S04]  /*1b0f0*/  STL.64 [R1+0x10e8], R76 ;  /* 0x0010e84c01007387 */ /* 0x000fe80000100a00 */
[----:B------:R-:W-:Y:S04]  /*1b100*/  STL.64 [R1+0x10f0], R74 ;  /* 0x0010f04a01007387 */ /* 0x000fe80000100a00 */
[----:B------:R1:W-:Y:S04]  /*1b110*/  STL.64 [R1+0x10f8], R70 ;  /* 0x0010f84601007387 */ /* 0x0003e80000100a00 */
[----:B------:R-:W2:Y:S04]  /*1b120*/  LDL.LU.64 R114, [R1+0x9b8] ;  /* 0x0009b80001727983 */ /* 0x000ea80000300a00 */
[----:B------:R1:W-:Y:S04]  /*1b130*/  LDGSTS.E [R249+0x6c000], desc[UR8][R68.64], !P6 ;  /* 0x6c00000044f97fae */ /* 0x0003e8000f121848 */
[----:B------:R-:W-:Y:S04]  /*1b140*/  LDGSTS.E [R249+0x60004], desc[UR8][R76.64], !P0 ;  /* 0x600040004cf97fae */ /* 0x000fe8000c121848 */
[----:B------:R-:W-:Y:S01]  /*1b150*/  LDGSTS.E [R249+0x64004], desc[UR8][R74.64], !P0 ;  /* 0x640040004af97fae */ /* 0x000fe2000c121848 */
[----:B-1----:R-:W-:-:S03]  /*1b160*/  IMAD.WIDE R68, R23, 0x4, R250 ;  /* 0x0000000417447825 */ /* 0x002fc600078e02fa */
[----:B------:R1:W-:Y:S04]  /*1b170*/  LDGSTS.E [R249+0x68004], desc[UR8][R70.64], !P0 ;  /* 0x6800400046f97fae */ /* 0x0003e8000c121848 */
[----:B------:R4:W-:Y:S04]  /*1b180*/  STL.64 [R1+0x1100], R68 ;  /* 0x0011004401007387 */ /* 0x0009e80000100a00 */
[----:B------:R-:W2:Y:S04]  /*1b190*/  LDL.LU.64 R250, [R1+0xa50] ;  /* 0x000a500001fa7983 */ /* 0x000ea80000300a00 */
[----:B------:R-:W2:Y:S01]  /*1b1a0*/  LDL.LU.64 R242, [R1+0xa48] ;  /* 0x000a480001f27983 */ /* 0x000ea20000300a00 */
[----:B------:R-:W-:Y:S01]  /*1b1b0*/  ISETP.GE.U32.AND P5, PT, R252, 0x7ffffedb, PT ;  /* 0x7ffffedbfc00780c */ /* 0x000fe20003fa6070 */
[----:B-1----:R-:W1:Y:S02]  /*1b1c0*/  LDC R71, c[0x0][0x230] ;  /* 0x00008c00ff477b82 */ /* 0x002e640000000800 */
[----:B------:R-:W2:Y:S04]  /*1b1d0*/  LDL.LU.64 R238, [R1+0xa40] ;  /* 0x000a400001ee7983 */ /* 0x000ea80000300a00 */
[----:B------:R-:W2:Y:S02]  /*1b1e0*/  LDL.LU.64 R174, [R1+0xa30] ;  /* 0x000a300001ae7983 */ /* 0x000ea40000300a00 */
[----:B------:R-:W1:Y:S02]  /*1b1f0*/  LDC R70, c[0x0][0x230] ;  /* 0x00008c00ff467b82 */ /* 0x000e640000000800 */
[----:B------:R-:W2:Y:S04]  /*1b200*/  LDL.LU.64 R168, [R1+0xa28] ;  /* 0x000a280001a87983 */ /* 0x000ea80000300a00 */
[----:B------:R-:W2:Y:S04]  /*1b210*/  LDL.LU.64 R166, [R1+0xa20] ;  /* 0x000a200001a67983 */ /* 0x000ea80000300a00 */
[----:B------:R-:W2:Y:S04]  /*1b220*/  LDL.LU.64 R158, [R1+0xa10] ;  /* 0x000a1000019e7983 */ /* 0x000ea80000300a00 */
[----:B------:R-:W2:Y:S04]  /*1b230*/  LDL.LU.64 R146, [R1+0xa08] ;  /* 0x000a080001927983 */ /* 0x000ea80000300a00 */
[----:B------:R-:W2:Y:S04]  /*1b240*/  LDL.LU.64 R144, [R1+0xa00] ;  /* 0x000a000001907983 */ /* 0x000ea80000300a00 */
[----:B------:R-:W2:Y:S04]  /*1b250*/  LDL.LU.64 R130, [R1+0x9f0] ;  /* 0x0009f00001827983 */ /* 0x000ea80000300a00 */
[----:B------:R4:W-:Y:S02]  /*1b260*/  LDGSTS.E [R249+0x6c004], desc[UR8][R68.64], !P0 ;  /* 0x6c00400044f97fae */ /* 0x0009e4000c121848 */
[C---:B----4-:R-:W-:Y:S01]  /*1b270*/  IMAD.WIDE R246, R23.reuse, 0x4, R246 ;  /* 0x0000000417f67825 */ /* 0x050fe200078e02f6 */
[----:B------:R-:W4:Y:S04]  /*1b280*/  LDC R69, c[0x0][0x230] ;  /* 0x00008c00ff457b82 */ /* 0x000f280000000800 */
[----:B------:R1:W-:Y:S04]  /*1b290*/  STL.64 [R1+0x1108], R246 ;  /* 0x001108f601007387 */ /* 0x0003e80000100a00 */
[----:B------:R-:W4:Y:S01]  /*1b2a0*/  LDL.LU.64 R136, [R1+0x9e8] ;  /* 0x0009e80001887983 */ /* 0x000f220000300a00 */
[----:B---3--:R-:W-:-:S03]  /*1b2b0*/  IMAD.WIDE R226, R23, 0x4, R226 ;  /* 0x0000000417e27825 */ /* 0x008fc600078e02e2 */
[----:B------:R-:W3:Y:S01]  /*1b2c0*/  LDL.LU.64 R128, [R1+0x9e0] ;  /* 0x0009e00001807983 */ /* 0x000ee20000300a00 */
[----:B------:R-:W1:Y:S03]  /*1b2d0*/  LDC R68, c[0x0][0x230] ;  /* 0x00008c00ff447b82 */ /* 0x000e660000000800 */
[----:B------:R-:W-:Y:S01]  /*1b2e0*/  STL.64 [R1+0x1128], R226 ;  /* 0x001128e201007387 */ /* 0x000fe20000100a00 */
[----:B--2---:R-:W-:-:S03]  /*1b2f0*/  IMAD.WIDE R160, R23, 0x4, R160 ;  /* 0x0000000417a07825 */ /* 0x004fc600078e02a0 */
[----:B------:R-:W-:Y:S01]  /*1b300*/  LDGSTS.E [R249+0x60008], desc[UR8][R246.64], !P1 ;  /* 0x60008000f6f97fae */ /* 0x000fe2000c921848 */
[----:B------:R-:W-:-:S04]  /*1b310*/  IMAD.WIDE R138, R23, 0x4, R138 ;  /* 0x00000004178a7825 */ /* 0x000fc800078e028a */
[C---:B------:R-:W-:Y:S02]  /*1b320*/  IMAD.WIDE R90, R23.reuse, 0x4, R114 ;  /* 0x00000004175a7825 */ /* 0x040fe400078e0272 */
[----:B------:R-:W2:Y:S04]  /*1b330*/  LDL.LU.64 R114, [R1+0x9d0] ;  /* 0x0009d00001727983 */ /* 0x000ea80000300a00 */
[----:B------:R-:W2:Y:S04]  /*1b340*/  LDL.LU.64 R106, [R1+0x9c8] ;  /* 0x0009c800016a7983 */ /* 0x000ea80000300a00 */
[----:B------:R-:W-:Y:S04]  /*1b350*/  STL.64 [R1+0x14c8], R160 ;  /* 0x0014c8a001007387 */ /* 0x000fe80000100a00 */
[----:B------:R-:W2:Y:S04]  /*1b360*/  LDL.LU.64 R98, [R1+0x9c0] ;  /* 0x0009c00001627983 */ /* 0x000ea80000300a00 */
[----:B------:R-:W2:Y:S04]  /*1b370*/  LDL.LU.64 R82, [R1+0x9b0] ;  /* 0x0009b00001527983 */ /* 0x000ea80000300a00 */
[----:B------:R-:W-:Y:S04]  /*1b380*/  STL.64 [R1+0x14e8], R138 ;  /* 0x0014e88a01007387 */ /* 0x000fe80000100a00 */
[----:B------:R-:W2:Y:S04]  /*1b390*/  LDL.LU.64 R76, [R1+0x9a8] ;  /* 0x0009a800014c7983 */ /* 0x000ea80000300a00 */
[----:B------:R-:W2:Y:S01]  /*1b3a0*/  LDL.LU.64 R74, [R1+0x9a0] ;  /* 0x0009a000014a7983 */ /* 0x000ea20000300a00 */
[----:B------:R-:W-:-:S04]  /*1b3b0*/  IMAD.WIDE R122, R23, 0x4, R122 ;  /* 0x00000004177a7825 */ /* 0x000fc800078e027a */
        /* <DEDUP_REMOVED lines=19> */
[----:B------:R-:W-:Y:S04]  /*1b4f0*/  LDGSTS.E [R249+0x64008], desc[UR8][R250.64], !P1 ;  /* 0x64008000faf97fae */ /* 0x000fe8000c921848 */
[----:B------:R-:W-:Y:S04]  /*1b500*/  STL.64 [R1+0x14d8], R146 ;  /* 0x0014d89201007387 */ /* 0x000fe80000100a00 */
[----:B------:R-:W-:Y:S04]  /*1b510*/  LDGSTS.E [R249+0x68008], desc[UR8][R242.64], !P1 ;  /* 0x68008000f2f97fae */ /* 0x000fe8000c921848 */
[----:B------:R-:W-:Y:S04]  /*1b520*/  STL.64 [R1+0x14e0], R144 ;  /* 0x0014e09001007387 */ /* 0x000fe80000100a00 */
[----:B------:R-:W-:Y:S04]  /*1b530*/  LDGSTS.E [R249+0x6c008], desc[UR8][R238.64], !P1 ;  /* 0x6c008000eef97fae */ /* 0x000fe8000c921848 */
[----:B------:R1:W-:Y:S04]  /*1b540*/  STL.64 [R1+0x14f0], R130 ;  /* 0x0014f08201007387 */ /* 0x0003e80000100a00 */
        /* <DEDUP_REMOVED lines=10> */
[----:B----4-:R-:W-:-:S04]  /*1b5f0*/  IMAD.WIDE R136, R23, 0x4, R136 ;  /* 0x0000000417887825 */ /* 0x010fc800078e0288 */
[----:B---3--:R-:W-:Y:S01]  /*1b600*/  IMAD.WIDE R128, R23, 0x4, R128 ;  /* 0x0000000417807825 */ /* 0x008fe200078e0280 */
[----:B------:R-:W-:Y:S04]  /*1b610*/  STL.64 [R1+0x14f8], R136 ;  /* 0x0014f88801007387 */ /* 0x000fe80000100a00 */
[----:B------:R-:W-:Y:S01]  /*1b620*/  STL.64 [R1+0x1500], R128 ;  /* 0x0015008001007387 */ /* 0x000fe20000100a00 */
[----:B------:R-:W-:Y:S02]  /*1b630*/  VIADD R252, R79, 0xffffff19 ;  /* 0xffffff194ffc7836 */ /* 0x000fe40000000000 */
[----:B------:R-:W-:Y:S01]  /*1b640*/  VIADD R72, R72, 0xffffff37 ;  /* 0xffffff3748487836 */ /* 0x000fe20000000000 */
[----:B------:R-:W-:Y:S01]  /*1b650*/  LDGSTS.E [R249+0x78004], desc[UR8][R136.64], !P5 ;  /* 0x7800400088f97fae */ /* 0x000fe2000e921848 */
[----:B--2---:R-:W-:-:S04]  /*1b660*/  IMAD.WIDE R114, R23, 0x4, R114 ;  /* 0x0000000417727825 */ /* 0x004fc800078e0272 */
[C---:B------:R-:W-:Y:S01]  /*1b670*/  IMAD.WIDE R106, R23.reuse, 0x4, R106 ;  /* 0x00000004176a7825 */ /* 0x040fe200078e026a */
[----:B------:R-:W-:Y:S03]  /*1b680*/  STL.64 [R1+0x1510], R114 ;  /* 0x0015107201007387 */ /* 0x000fe60000100a00 */
[C---:B------:R-:W-:Y:S01]  /*1b690*/  IMAD.WIDE R98, R23.reuse, 0x4, R98 ;  /* 0x0000000417627825 */ /* 0x040fe200078e0262 */
[----:B------:R-:W-:Y:S03]  /*1b6a0*/  STL.64 [R1+0x1518], R106 ;  /* 0x0015186a01007387 */ /* 0x000fe60000100a00 */
[C---:B------:R-:W-:Y:S01]  /*1b6b0*/  IMAD.WIDE R82, R23.reuse, 0x4, R82 ;  /* 0x0000000417527825 */ /* 0x040fe200078e0252 */
[----:B------:R-:W-:Y:S04]  /*1b6c0*/  STL.64 [R1+0x1520], R98 ;  /* 0x0015206201007387 */ /* 0x000fe80000100a00 */
[----:B-1----:R-:W2:Y:S01]  /*1b6d0*/  LDL.LU.64 R246, [R1+0x1c18] ;  /* 0x001c180001f67983 */ /* 0x002ea20000300a00 */
[----:B------:R-:W-:-:S03]  /*1b6e0*/  IMAD.WIDE R76, R23, 0x4, R76 ;  /* 0x00000004174c7825 */ /* 0x000fc600078e024c */
[----:B------:R-:W-:Y:S01]  /*1b6f0*/  STL.64 [R1+0x1530], R82 ;  /* 0x0015305201007387 */ /* 0x000fe20000100a00 */
[----:B------:R-:W-:-:S03]  /*1b700*/  IMAD.WIDE R74, R23, 0x4, R74 ;  /* 0x00000004174a7825 */ /* 0x000fc600078e024a */
[----:B------:R-:W-:Y:S04]  /*1b710*/  STL.64 [R1+0x1538], R76 ;  /* 0x0015384c01007387 */ /* 0x000fe80000100a00 */
[----:B------:R1:W-:Y:S04]  /*1b720*/  STL.64 [R1+0x1540], R74 ;  /* 0x0015404a01007387 */ /* 0x0003e80000100a00 */
[----:B------:R-:W3:Y:S04]  /*1b730*/  LDL.LU.64 R130, [R1+0x998] ;  /* 0x0009980001827983 */ /* 0x000ee80000300a00 */
[----:B------:R-:W4:Y:S04]  /*1b740*/  LDL.LU.64 R138, [R1+0x990] ;  /* 0x00099000018a7983 */ /* 0x000f280000300a00 */
[----:B------:R-:W2:Y:S04]  /*1b750*/  LDL.LU.64 R160, [R1+0x858] ;  /* 0x0008580001a07983 */ /* 0x000ea80000300a00 */
[----:B------:R-:W2:Y:S04]  /*1b760*/  LDL.LU.64 R250, [R1+0x850] ;  /* 0x0008500001fa7983 */ /* 0x000ea80000300a00 */
[----:B------:R-:W2:Y:S04]  /*1b770*/  LDL.LU.64 R146, [R1+0x848] ;  /* 0x0008480001927983 */ /* 0x000ea80000300a00 */
[----:B------:R-:W2:Y:S04]  /*1b780*/  LDL.LU.64 R168, [R1+0x7c0] ;  /* 0x0007c00001a87983 */ /* 0x000ea80000300a00 */
[----:B------:R-:W2:Y:S04]  /*1b790*/  LDL.LU.64 R226, [R1+0x7b0] ;  /* 0x0007b00001e27983 */ /* 0x000ea80000300a00 */
[----:B------:R-:W2:Y:S01]  /*1b7a0*/  LDL.LU.64 R242, [R1+0x7a0] ;  /* 0x0007a00001f27983 */ /* 0x000ea20000300a00 */
[----:B------:R-:W-:Y:S01]  /*1b7b0*/  ISETP.GE.U32.AND P6, PT, R252, 0x7ffffeda, PT ;  /* 0x7ffffedafc00780c */ /* 0x000fe20003fc6070 */
[----:B------:R-:W-:-:S02]  /*1b7c0*/  VIADD R252, R78, 0xffffff18 ;  /* 0xffffff184efc7836 */ /* 0x000fc40000000000 */
[----:B------:R-:W-:Y:S01]  /*1b7d0*/  LDGSTS.E [R249+0x7c004], desc[UR8][R128.64], !P5 ;  /* 0x7c00400080f97fae */ /* 0x000fe2000e921848 */
[----:B------:R-:W-:Y:S01]  /*1b7e0*/  VIADD R69, R69, 0xffffff35 ;  /* 0xffffff3545457836 */ /* 0x000fe20000000000 */
[----:B------:R-:W2:Y:S01]  /*1b7f0*/  LDC R78, c[0x0][0x230] ;  /* 0x00008c00ff4e7b82 */ /* 0x000ea20000000800 */
[----:B------:R-:W-:Y:S01]  /*1b800*/  ISETP.GE.U32.AND P0, PT, R252, 0x7ffffed9, PT ;  /* 0x7ffffed9fc00780c */ /* 0x000fe20003f06070 */
[----:B------:R-:W-:-:S06]  /*1b810*/  VIADD R252, R73, 0xffffff36 ;  /* 0xffffff3649fc7836 */ /* 0x000fcc0000000000 */
[----:B------:R-:W-:Y:S04]  /*1b820*/  LDGSTS.E [R249+0x70008], desc[UR8][R122.64], !P6 ;  /* 0x700080007af97fae */ /* 0x000fe8000f121848 */
[----:B------:R-:W-:Y:S01]  /*1b830*/  LDGSTS.E [R249+0x74008], desc[UR8][R114.64], !P6 ;  /* 0x7400800072f97fae */ /* 0x000fe2000f121848 */
[----:B------:R-:W-:-:S03]  /*1b840*/  VIADD R68, R68, 0xffffff34 ;  /* 0xffffff3444447836 */ /* 0x000fc60000000000 */
[----:B------:R-:W-:Y:S04]  /*1b850*/  LDGSTS.E [R249+0x78008], desc[UR8][R106.64], !P6 ;  /* 0x780080006af97fae */ /* 0x000fe8000f121848 */
[----:B------:R-:W-:Y:S01]  /*1b860*/  LDGSTS.E [R249+0x7c008], desc[UR8][R98.64], !P6 ;  /* 0x7c00800062f97fae */ /* 0x000fe2000f121848 */
[----:B------:R-:W-:-:S03]  /*1b870*/  ISETP.GE.U32.AND P6, PT, R72, 0x7ffffef8, PT ;  /* 0x7ffffef84800780c */ /* 0x000fc60003fc6070 */
[----:B------:R-:W-:Y:S04]  /*1b880*/  LDGSTS.E [R249+0x7000c], desc[UR8][R90.64], !P0 ;  /* 0x7000c0005af97fae */ /* 0x000fe8000c121848 */
[----:B------:R-:W-:Y:S04]  /*1b890*/  LDGSTS.E [R249+0x7400c], desc[UR8][R82.64], !P0 ;  /* 0x7400c00052f97fae */ /* 0x000fe8000c121848 */
[----:B------:R-:W-:Y:S01]  /*1b8a0*/  LDGSTS.E [R249+0x7800c], desc[UR8][R76.64], !P0 ;  /* 0x7800c0004cf97fae */ /* 0x000fe2000c121848 */
[----:B------:R-:W-:-:S03]  /*1b8b0*/  ISETP.GE.U32.AND P1, PT, R69, 0x7ffffef6, PT ;  /* 0x7ffffef64500780c */ /* 0x000fc60003f26070 */
[----:B------:R1:W-:Y:S01]  /*1b8c0*/  LDGSTS.E [R249+0x7c00c], desc[UR8][R74.64], !P0 ;  /* 0x7c00c0004af97fae */ /* 0x0003e2000c121848 */
[----:B------:R-:W-:Y:S02]  /*1b8d0*/  ISETP.GE.U32.AND P0, PT, R252, 0x7ffffef7, PT ;  /* 0x7ffffef7fc00780c */ /* 0x000fe40003f06070 */
[----:B------:R-:W-:Y:S02]  /*1b8e0*/  IADD3 R252, R71, -0xe9, RZ ;  /* 0xffffff1747fc7810 */ /* 0x000fe40007ffe0ff */
[----:B------:R-:W-:Y:S01]  /*1b8f0*/  ISETP.GE.U32.AND P3, PT, R68, 0x7ffffef5, PT ;  /* 0x7ffffef54400780c */ /* 0x000fe20003f66070 */
[----:B-1----:R-:W-:Y:S01]  /*1b900*/  VIADD R249, R70, 0xffffff16 ;  /* 0xffffff1646f97836 */ /* 0x002fe20000000000 */
[----:B------:R-:W1:Y:S08]  /*1b910*/  LDC R75, c[0x0][0x230] ;  /* 0x00008c00ff4b7b82 */ /* 0x000e700000000800 */
[----:B------:R-:W1:Y:S01]  /*1b920*/  LDC R74, c[0x0][0x230] ;  /* 0x00008c00ff4a7b82 */ /* 0x000e620000000800 */
        /* <DEDUP_REMOVED lines=11> */
[----:B------:R-:W3:Y:S04]  /*1b9e0*/  LDL.LU.64 R160, [R1+0x700] ;  /* 0x0007000001a07983 */ /* 0x000ee80000300a00 */
[----:B------:R2:W-:Y:S04]  /*1b9f0*/  LDGSTS.E [R248+0x64000], desc[UR8][R72.64], !P6 ;  /* 0x6400000048f87fae */ /* 0x0005e8000f121848 */
[----:B------:R1:W-:Y:S04]  /*1ba00*/  LDGSTS.E [R248+0x68000], desc[UR8][R70.64], !P6 ;  /* 0x6800000046f87fae */ /* 0x0003e8000f121848 */
[----:B------:R-:W3:Y:S01]  /*1ba10*/  LDL.LU.64 R130, [R1+0x6a0] ;  /* 0x0006a00001827983 */ /* 0x000ee20000300a00 */
[----:B--2---:R-:W-:-:S03]  /*1ba20*/  IMAD.WIDE R72, R23, 0x4, R168 ;  /* 0x0000000417487825 */ /* 0x004fc600078e02a8 */
[----:B------:R-:W2:Y:S01]  /*1ba30*/  LDL.LU.64 R138, [R1+0x390] ;  /* 0x00039000018a7983 */ /* 0x000ea20000300a00 */
[----:B-1----:R-:W-:-:S03]  /*1ba40*/  IMAD.WIDE R70, R23, 0x4, R226 ;  /* 0x0000000417467825 */ /* 0x002fc600078e02e2 */
[----:B------:R-:W2:Y:S04]  /*1ba50*/  LDL.LU.64 R122, [R1+0x370] ;  /* 0x00037000017a7983 */ /* 0x000ea80000300a00 */
[----:B------:R1:W-:Y:S04]  /*1ba60*/  STL.64 [R1+0x1010], R76 ;  /* 0x0010104c01007387 */ /* 0x0003e80000100a00 */
[----:B------:R1:W-:Y:S04]  /*1ba70*/  STL.64 [R1+0x1170], R72 ;  /* 0x0011704801007387 */ /* 0x0003e80000100a00 */
[----:B------:R1:W-:Y:S04]  /*1ba80*/  LDGSTS.E [R248+0x6c000], desc[UR8][R68.64], !P6 ;  /* 0x6c00000044f87fae */ /* 0x0003e8000f121848 */
[----:B------:R1:W-:Y:S04]  /*1ba90*/  STL.64 [R1+0x1178], R70 ;  /* 0x0011784601007387 */ /* 0x0003e80000100a00 */
[----:B------:R-:W2:Y:S01]  /*1baa0*/  LDL.LU.64 R106, [R1+0x350] ;  /* 0x00035000016a7983 */ /* 0x000ea20000300a00 */
[----:B-1----:R-:W-:-:S03]  /*1bab0*/  IMAD.WIDE R68, R23, 0x4, R242 ;  /* 0x0000000417447825 */ /* 0x002fc600078e02f2 */
[----:B------:R1:W-:Y:S04]  /*1bac0*/  LDGSTS.E [R248+0x60004], desc[UR8][R76.64], !P0 ;  /* 0x600040004cf87fae */ /* 0x0003e8000c121848 */
[----:B------:R1:W-:Y:S04]  /*1bad0*/  STL.64 [R1+0x1180], R68 ;  /* 0x0011804401007387 */ /* 0x0003e80000100a00 */
[----:B------:R-:W-:Y:S04]  /*1bae0*/  LDGSTS.E [R248+0x64004], desc[UR8][R72.64], !P0 ;  /* 0x6400400048f87fae */ /* 0x000fe8000c121848 */
[----:B------:R-:W2:Y:S01]  /*1baf0*/  LDL.LU.64 R242, [R1+0x770] ;  /* 0x0007700001f27983 */ /* 0x000ea20000300a00 */
[----:B------:R-:W-:Y:S01]  /*1bb00*/  ISETP.GE.U32.AND P5, PT, R249, 0x7ffffed7, PT ;  /* 0x7ffffed7f900780c */ /* 0x000fe20003fa6070 */
[----:B-1----:R-:W1:Y:S02]  /*1bb10*/  LDC R77, c[0x0][0x230] ;  /* 0x00008c00ff4d7b82 */ /* 0x002e640000000800 */
[----:B------:R1:W-:Y:S04]  /*1bb20*/  LDGSTS.E [R248+0x68004], desc[UR8][R70.64], !P0 ;  /* 0x6800400046f87fae */ /* 0x0003e8000c121848 */
[----:B------:R-:W2:Y:S01]  /*1bb30*/  LDL.LU.64 R72, [R1+0x760] ;  /* 0x0007600001487983 */ /* 0x000ea20000300a00 */
[----:B------:R-:W-:Y:S01]  /*1bb40*/  ISETP.GE.U32.AND P4, PT, R252, 0x7ffffed8, PT ;  /* 0x7ffffed8fc00780c */ /* 0x000fe20003f86070 */
[----:B------:R-:W-:Y:S01]  /*1bb50*/  VIADD R249, R78, 0xffffff15 ;  /* 0xffffff154ef97836 */ /* 0x000fe20000000000 */
[----:B------:R-:W2:Y:S01]  /*1bb60*/  LDC R252, c[0x0][0x230] ;  /* 0x00008c00fffc7b82 */ /* 0x000ea20000000800 */
[----:B------:R-:W2:Y:S04]  /*1bb70*/  LDL.LU.64 R226, [R1+0x710] ;  /* 0x0007100001e27983 */ /* 0x000ea80000300a00 */
[----:B------:R-:W2:Y:S03]  /*1bb80*/  LDL.LU.64 R168, [R1+0x6e0] ;  /* 0x0006e00001a87983 */ /* 0x000ea60000300a00 */
[----:B-1----:R-:W1:Y:S01]  /*1bb90*/  LDC R71, c[0x0][0x230] ;  /* 0x00008c00ff477b82 */ /* 0x002e620000000800 */
[----:B------:R-:W2:Y:S01]  /*1bba0*/  LDL.LU.64 R166, [R1+0x6d0] ;  /* 0x0006d00001a67983 */ /* 0x000ea20000300a00 */
[----:B------:R-:W-:Y:S01]  /*1bbb0*/  ISETP.GE.U32.AND P6, PT, R249, 0x7ffffed6, PT ;  /* 0x7ffffed6f900780c */ /* 0x000fe20003fc6070 */
[----:B------:R-:W-:-:S02]  /*1bbc0*/  VIADD R249, R75, 0xffffff14 ;  /* 0xffffff144bf97836 */ /* 0x000fc40000000000 */
[----:B------:R1:W-:Y:S03]  /*1bbd0*/  LDGSTS.E [R248+0x6c004], desc[UR8][R68.64], !P0 ;  /* 0x6c00400044f87fae */ /* 0x0003e6000c121848 */
[----:B------:R-:W-:Y:S01]  /*1bbe0*/  ISETP.GE.U32.AND P0, PT, R249, 0x7ffffed5, PT ;  /* 0x7ffffed5f900780c */ /* 0x000fe20003f06070 */
[----:B------:R-:W-:Y:S01]  /*1bbf0*/  VIADD R249, R74, 0xffffff32 ;  /* 0xffffff324af97836 */ /* 0x000fe20000000000 */
[----:B------:R-:W2:Y:S08]  /*1bc00*/  LDC R70, c[0x0][0x230] ;  /* 0x00008c00ff467b82 */ /* 0x000eb00000000800 */
[----:B-1----:R-:W1:Y:S08]  /*1bc10*/  LDC R68, c[0x0][0x230] ;  /* 0x00008c00ff447b82 */ /* 0x002e700000000800 */
[----:B------:R-:W1:Y:S08]  /*1bc20*/  LDC R69, c[0x0][0x230] ;  /* 0x00008c00ff457b82 */ /* 0x000e700000000800 */
[----:B------:R-:W1:Y:S01]  /*1bc30*/  LDC R76, c[0x0][0x230] ;  /* 0x00008c00ff4c7b82 */ /* 0x000e620000000800 */
[----:B----4-:R-:W-:-:S05]  /*1bc40*/  IMAD.WIDE R250, R23, 0x4, R250 ;  /* 0x0000000417fa7825 */ /* 0x010fca00078e02fa */
[----:B------:R-:W-:Y:S01]  /*1bc50*/  LDGSTS.E [R248+0x60008], desc[UR8][R250.64], !P1 ;  /* 0x60008000faf87fae */ /* 0x000fe2000c921848 */
[----:B---3--:R-:W-:-:S03]  /*1bc60*/  IMAD.WIDE R174, R23, 0x4, R160 ;  /* 0x0000000417ae7825 */ /* 0x008fc600078e02a0 */
[----:B------:R-:W3:Y:S04]  /*1bc70*/  LDL.LU.64 R160, [R1+0x6b0] ;  /* 0x0006b00001a07983 */ /* 0x000ee80000300a00 */
[----:B------:R-:W4:Y:S04]  /*1bc80*/  LDL.LU.64 R146, [R1+0x3a8] ;  /* 0x0003a80001927983 */ /* 0x000f280000300a00 */
[----:B------:R-:W4:Y:S01]  /*1bc90*/  LDL.LU.64 R144, [R1+0x3a0] ;  /* 0x0003a00001907983 */ /* 0x000f220000300a00 */
[----:B------:R-:W-:-:S04]  /*1bca0*/  IMAD.WIDE R158, R23, 0x4, R130 ;  /* 0x00000004179e7825 */ /* 0x000fc800078e0282 */
[C---:B--2---:R-:W-:Y:S02]  /*1bcb0*/  IMAD.WIDE R136, R23.reuse, 0x4, R138 ;  /* 0x0000000417887825 */ /* 0x044fe400078e028a */
[----:B------:R-:W2:Y:S02]  /*1bcc0*/  LDL.LU.64 R138, [R1+0x398] ;  /* 0x00039800018a7983 */ /* 0x000ea40000300a00 */
[C---:B------:R-:W-:Y:S02]  /*1bcd0*/  IMAD.WIDE R114, R23.reuse, 0x4, R122 ;  /* 0x0000000417727825 */ /* 0x040fe400078e027a */
[----:B------:R-:W2:Y:S04]  /*1bce0*/  LDL.LU.64 R130, [R1+0x388] ;  /* 0x0003880001827983 */ /* 0x000ea80000300a00 */
[----:B------:R-:W-:Y:S04]  /*1bcf0*/  STL.64 [R1+0x1188], R250 ;  /* 0x001188fa01007387 */ /* 0x000fe80000100a00 */
[----:B------:R-:W2:Y:S04]  /*1bd00*/  LDL.LU.64 R128, [R1+0x380] ;  /* 0x0003800001807983 */ /* 0x000ea80000300a00 */
[----:B------:R-:W2:Y:S04]  /*1bd10*/  LDL.LU.64 R122, [R1+0x378] ;  /* 0x00037800017a7983 */ /* 0x000ea80000300a00 */
[----:B------:R-:W-:Y:S01]  /*1bd20*/  STL.64 [R1+0x11a8], R174 ;  /* 0x0011a8ae01007387 */ /* 0x000fe20000100a00 */
[----:B------:R-:W-:-:S03]  /*1bd30*/  IMAD.WIDE R82, R23, 0x4, R106 ;  /* 0x0000000417527825 */ /* 0x000fc600078e026a */
[----:B------:R-:W2:Y:S04]  /*1bd40*/  LDL.LU.64 R106, [R1+0x368] ;  /* 0x00036800016a7983 */ /* 0x000ea80000300a00 */
[----:B------:R-:W2:Y:S04]  /*1bd50*/  LDL.LU.64 R98, [R1+0x360] ;  /* 0x0003600001627983 */ /* 0x000ea80000300a00 */
[----:B------:R-:W-:Y:S04]  /*1bd60*/  STL.64 [R1+0x1548], R158 ;  /* 0x0015489e01007387 */ /* 0x000fe80000100a00 */
[----:B------:R-:W2:Y:S04]  /*1bd70*/  LDL.LU.64 R90, [R1+0x358] ;  /* 0x00035800015a7983 */ /* 0x000ea80000300a00 */
[----:B------:R-:W2:Y:S04]  /*1bd80*/  LDL.LU.64 R78, [R1+0x348] ;  /* 0x00034800014e7983 */ /* 0x000ea80000300a00 */
[----:B------:R-:W-:Y:S01]  /*1bd90*/  STL.64 [R1+0x1568], R136 ;  /* 0x0015688801007387 */ /* 0x000fe20000100a00 */
[----:B------:R-:W-:-:S03]  /*1bda0*/  IMAD.WIDE R238, R23, 0x4, R72 ;  /* 0x0000000417ee7825 */ /* 0x000fc600078e0248 */
[----:B------:R-:W2:Y:S04]  /*1bdb0*/  LDL.LU.64 R74, [R1+0x340] ;  /* 0x00034000014a7983 */ /* 0x000ea80000300a00 */
[----:B------:R-:W2:Y:S01]  /*1bdc0*/  LDL.LU.64 R72, [R1+0x338] ;  /* 0x0003380001487983 */ /* 0x000ea20000300a00 */
[----:B------:R-:W-:-:S03]  /*1bdd0*/  IMAD.WIDE R242, R23, 0x4, R242 ;  /* 0x0000000417f27825 */ /* 0x000fc600078e02f2 */
[----:B------:R-:W-:Y:S01]  /*1bde0*/  STL.64 [R1+0x1588], R114 ;  /* 0x0015887201007387 */ /* 0x000fe20000100a00 */
[----:B------:R-:W-:-:S03]  /*1bdf0*/  IMAD.WIDE R226, R23, 0x4, R226 ;  /* 0x0000000417e27825 */ /* 0x000fc600078e02e2 */
[----:B------:R-:W-:Y:S01]  /*1be00*/  STL.64 [R1+0x1008], R242 ;  /* 0x001008f201007387 */ /* 0x000fe20000100a00 */
[----:B------:R-:W-:-:S03]  /*1be10*/  IMAD.WIDE R168, R23, 0x4, R168 ;  /* 0x0000000417a87825 */ /* 0x000fc600078e02a8 */
[----:B------:R-:W-:Y:S01]  /*1be20*/  STL.64 [R1+0x15a8], R82 ;  /* 0x0015a85201007387 */ /* 0x000fe20000100a00 */
[----:B------:R-:W-:-:S03]  /*1be30*/  IMAD.WIDE R166, R23, 0x4, R166 ;  /* 0x0000000417a67825 */ /* 0x000fc600078e02a6 */
[----:B------:R-:W-:Y:S04]  /*1be40*/  STL.64 [R1+0x1198], R238 ;  /* 0x001198ee01007387 */ /* 0x000fe80000100a00 */
[----:B------:R-:W-:Y:S04]  /*1be50*/  STL.64 [R1+0x11a0], R226 ;  /* 0x0011a0e201007387 */ /* 0x000fe80000100a00 */
[----:B------:R-:W-:Y:S04]  /*1be60*/  STL.64 [R1+0x11b0], R168 ;  /* 0x0011b0a801007387 */ /* 0x000fe80000100a00 */
[----:B------:R-:W-:Y:S04]  /*1be70*/  STL.64 [R1+0x11b8], R166 ;  /* 0x0011b8a601007387 */ /* 0x000fe80000100a00 */
[----:B------:R-:W-:Y:S04]  /*1be80*/  LDGSTS.E [R248+0x64008], desc[UR8][R242.64], !P1 ;  /* 0x64008000f2f87fae */ /* 0x000fe8000c921848 */
[----:B------:R-:W-:Y:S04]  /*1be90*/  LDGSTS.E [R248+0x68008], desc[UR8][R238.64], !P1 ;  /* 0x68008000eef87fae */ /* 0x000fe8000c921848 */
[----:B------:R-:W-:Y:S04]  /*1bea0*/  LDGSTS.E [R248+0x6c008], desc[UR8][R226.64], !P1 ;  /* 0x6c008000e2f87fae */ /* 0x000fe8000c921848 */
[----:B------:R-:W-:Y:S04]  /*1beb0*/  LDGSTS.E [R248+0x6000c], desc[UR8][R174.64], !P3 ;  /* 0x6000c000aef87fae */ /* 0x000fe8000d921848 */
[----:B------:R-:W-:Y:S04]  /*1bec0*/  LDGSTS.E [R248+0x6400c], desc[UR8][R168.64], !P3 ;  /* 0x6400c000a8f87fae */ /* 0x000fe8000d921848 */
[----:B------:R-:W-:Y:S01]  /*1bed0*/  LDGSTS.E [R248+0x6800c], desc[UR8][R166.64], !P3 ;  /* 0x6800c000a6f87fae */ /* 0x000fe2000d921848 */
[----:B---3--:R-:W-:-:S04]  /*1bee0*/  IMAD.WIDE R160, R23, 0x4, R160 ;  /* 0x0000000417a07825 */ /* 0x008fc800078e02a0 */
[C---:B----4-:R-:W-:Y:S01]  /*1bef0*/  IMAD.WIDE R146, R23.reuse, 0x4, R146 ;  /* 0x0000000417927825 */ /* 0x050fe200078e0292 */
[----:B------:R-:W-:Y:S03]  /*1bf00*/  STL.64 [R1+0x11c0], R160 ;  /* 0x0011c0a001007387 */ /* 0x000fe60000100a00 */
[C---:B------:R-:W-:Y:S01]  /*1bf10*/  IMAD.WIDE R144, R23.reuse, 0x4, R144 ;  /* 0x0000000417907825 */ /* 0x040fe200078e0290 */
[----:B------:R-:W-:Y:S04]  /*1bf20*/  STL.64 [R1+0x1550], R146 ;  /* 0x0015509201007387 */ /* 0x000fe80000100a00 */
[----:B------:R-:W-:Y:S01]  /*1bf30*/  STL.64 [R1+0x1558], R144 ;  /* 0x0015589001007387 */ /* 0x000fe20000100a00 */
[----:B--2---:R-:W-:-:S03]  /*1bf40*/  IMAD.WIDE R138, R23, 0x4, R138 ;  /* 0x00000004178a7825 */ /* 0x004fc600078e028a */
[----:B------:R-:W-:Y:S01]  /*1bf50*/  LDGSTS.E [R248+0x6c00c], desc[UR8][R160.64], !P3 ;  /* 0x6c00c000a0f87fae */ /* 0x000fe2000d921848 */
        /* <DEDUP_REMOVED lines=9> */
[----:B------:R-:W-:Y:S04]  /*1bff0*/  STL.64 [R1+0x1590], R106 ;  /* 0x0015906a01007387 */ /* 0x000fe80000100a00 */
[----:B------:R-:W-:Y:S01]  /*1c000*/  LDGSTS.E [R248+0x70000], desc[UR8][R158.64], !P4 ;  /* 0x700000009ef87fae */ /* 0x000fe2000e121848 */
[----:B------:R-:W-:-:S03]  /*1c010*/  IMAD.WIDE R90, R23, 0x4, R90 ;  /* 0x00000004175a7825 */ /* 0x000fc600078e025a */
[----:B------:R-:W-:Y:S01]  /*1c020*/  STL.64 [R1+0x1598], R98 ;  /* 0x0015986201007387 */ /* 0x000fe20000100a00 */
[----:B------:R-:W-:-:S03]  /*1c030*/  IMAD.WIDE R78, R23, 0x4, R78 ;  /* 0x00000004174e7825 */ /* 0x000fc600078e024e */
[----:B------:R-:W-:Y:S04]  /*1c040*/  LDGSTS.E [R248+0x74000], desc[UR8][R146.64], !P4 ;  /* 0x7400000092f87fae */ /* 0x000fe8000e121848 */
[----:B------:R-:W-:Y:S01]  /*1c050*/  STL.64 [R1+0x15a0], R90 ;  /* 0x0015a05a01007387 */ /* 0x000fe20000100a00 */
[----:B------:R-:W-:-:S03]  /*1c060*/  IMAD.WIDE R74, R23, 0x4, R74 ;  /* 0x00000004174a7825 */ /* 0x000fc600078e024a */
[----:B------:R-:W-:Y:S01]  /*1c070*/  LDGSTS.E [R248+0x78000], desc[UR8][R144.64], !P4 ;  /* 0x7800000090f87fae */ /* 0x000fe2000e121848 */
[----:B------:R-:W-:-:S03]  /*1c080*/  IMAD.WIDE R72, R23, 0x4, R72 ;  /* 0x0000000417487825 */ /* 0x000fc600078e0248 */
[----:B------:R-:W-:Y:S04]  /*1c090*/  STL.64 [R1+0x15b0], R78 ;  /* 0x0015b04e01007387 */ /* 0x000fe80000100a00 */
[----:B------:R-:W-:Y:S04]  /*1c0a0*/  LDGSTS.E [R248+0x7c000], desc[UR8][R138.64], !P4 ;  /* 0x7c0000008af87fae */ /* 0x000fe8000e121848 */
[----:B------:R3:W-:Y:S04]  /*1c0b0*/  STL.64 [R1+0x15b8], R74 ;  /* 0x0015b84a01007387 */ /* 0x0007e80000100a00 */
[----:B------:R-:W-:Y:S04]  /*1c0c0*/  LDGSTS.E [R248+0x70004], desc[UR8][R136.64], !P5 ;  /* 0x7000400088f87fae */ /* 0x000fe8000e921848 */
[----:B------:R4:W-:Y:S04]  /*1c0d0*/  STL.64 [R1+0x15c0], R72 ;  /* 0x0015c04801007387 */ /* 0x0009e80000100a00 */
[----:B------:R-:W-:Y:S01]  /*1c0e0*/  LDGSTS.E [R248+0x74004], desc[UR8][R130.64], !P5 ;  /* 0x7400400082f87fae */ /* 0x000fe2000e921848 */
[----:B------:R-:W-:-:S03]  /*1c0f0*/  VIADD R252, R252, 0xffffff33 ;  /* 0xffffff33fcfc7836 */ /* 0x000fc60000000000 */
[----:B------:R-:W-:Y:S04]  /*1c100*/  LDGSTS.E [R248+0x78004], desc[UR8][R128.64], !P5 ;  /* 0x7800400080f87fae */ /* 0x000fe8000e921848 */
[----:B------:R-:W-:Y:S04]  /*1c110*/  LDGSTS.E [R248+0x7c004], desc[UR8][R122.64], !P5 ;  /* 0x7c0040007af87fae */ /* 0x000fe8000e921848 */
[----:B--2---:R-:W3:Y:S04]  /*1c120*/  LDL.LU.64 R130, [R1+0x5c8] ;  /* 0x0005c80001827983 */ /* 0x004ee80000300a00 */
[----:B------:R-:W4:Y:S04]  /*1c130*/  LDL.LU.64 R138, [R1+0x5c0] ;  /* 0x0005c000018a7983 */ /* 0x000f280000300a00 */
[----:B------:R-:W2:Y:S04]  /*1c140*/  LDL.LU.64 R160, [R1+0x5b8] ;  /* 0x0005b80001a07983 */ /* 0x000ea80000300a00 */
[----:B------:R-:W2:Y:S04]  /*1c150*/  LDL.LU.64 R250, [R1+0x5b0] ;  /* 0x0005b00001fa7983 */ /* 0x000ea80000300a00 */
[----:B------:R-:W2:Y:S04]  /*1c160*/  LDL.LU.64 R146, [R1+0x5a8] ;  /* 0x0005a80001927983 */ /* 0x000ea80000300a00 */
[----:B------:R-:W2:Y:S04]  /*1c170*/  LDL.LU.64 R168, [R1+0x5a0] ;  /* 0x0005a00001a87983 */ /* 0x000ea80000300a00 */
[----:B------:R-:W2:Y:S04]  /*1c180*/  LDL.LU.64 R226, [R1+0x598] ;  /* 0x0005980001e27983 */ /* 0x000ea80000300a00 */
[----:B------:R-:W2:Y:S04]  /*1c190*/  LDL.LU.64 R242, [R1+0x590] ;  /* 0x0005900001f27983 */ /* 0x000ea80000300a00 */
[----:B------:R-:W-:Y:S04]  /*1c1a0*/  LDGSTS.E [R248+0x70008], desc[UR8][R114.64], !P6 ;  /* 0x7000800072f87fae */ /* 0x000fe8000f121848 */
[----:B------:R-:W-:Y:S01]  /*1c1b0*/  LDGSTS.E [R248+0x74008], desc[UR8][R106.64], !P6 ;  /* 0x740080006af87fae */ /* 0x000fe2000f121848 */
[----:B-1----:R-:W-:-:S03]  /*1c1c0*/  VIADD R68, R68, 0xffffff31 ;  /* 0xffffff3144447836 */ /* 0x002fc60000000000 */
[----:B------:R-:W-:Y:S04]  /*1c1d0*/  LDGSTS.E [R248+0x78008], desc[UR8][R98.64], !P6 ;  /* 0x7800800062f87fae */ /* 0x000fe8000f121848 */
[----:B------:R-:W-:Y:S01]  /*1c1e0*/  LDGSTS.E [R248+0x7c008], desc[UR8][R90.64], !P6 ;  /* 0x7c0080005af87fae */ /* 0x000fe2000f121848 */
[----:B------:R-:W-:-:S03]  /*1c1f0*/  ISETP.GE.U32.AND P6, PT, R252, 0x7ffffef4, PT ;  /* 0x7ffffef4fc00780c */ /* 0x000fc60003fc6070 */
[----:B------:R-:W-:Y:S04]  /*1c200*/  LDGSTS.E [R248+0x7000c], desc[UR8][R82.64], !P0 ;  /* 0x7000c00052f87fae */ /* 0x000fe8000c121848 */
[----:B------:R-:W-:Y:S01]  /*1c210*/  LDGSTS.E [R248+0x7400c], desc[UR8][R78.64], !P0 ;  /* 0x7400c0004ef87fae */ /* 0x000fe2000c121848 */
[----:B------:R-:W-:-:S03]  /*1c220*/  VIADD R252, R71, 0xffffff30 ;  /* 0xffffff3047fc7836 */ /* 0x000fc60000000000 */
[----:B------:R-:W-:Y:S01]  /*1c230*/  LDGSTS.E [R248+0x7800c], desc[UR8][R74.64], !P0 ;  /* 0x7800c0004af87fae */ /* 0x000fe2000c121848 */
[----:B------:R-:W-:-:S03]  /*1c240*/  ISETP.GE.U32.AND P1, PT, R68, 0x7ffffef2, PT ;  /* 0x7ffffef24400780c */ /* 0x000fc60003f26070 */
[----:B------:R1:W-:Y:S01]  /*1c250*/  LDGSTS.E [R248+0x7c00c], desc[UR8][R72.64], !P0 ;  /* 0x7c00c00048f87fae */ /* 0x0003e2000c121848 */
[----:B------:R-:W-:Y:S01]  /*1c260*/  ISETP.GE.U32.AND P0, PT, R249, 0x7ffffef3, PT ;  /* 0x7ffffef3f900780c */ /* 0x000fe20003f06070 */
[----:B------:R-:W-:Y:S01]  /*1c270*/  VIADD R249, R70, 0xffffff13 ;  /* 0xffffff1346f97836 */ /* 0x000fe20000000000 */
[----:B-1----:R-:W-:Y:S01]  /*1c280*/  IADD3 R248, R69, -0xee, RZ ;  /* 0xffffff1245f87810 */ /* 0x002fe20007ffe0ff */
[----:B---3--:R-:W-:-:S04]  /*1c290*/  IMAD.WIDE R74, R23, 0x4, R130 ;  /* 0x00000004174a7825 */ /* 0x008fc800078e0282 */
[C---:B----4-:R-:W-:Y:S01]  /*1c2a0*/  IMAD.WIDE R72, R23.reuse, 0x4, R138 ;  /* 0x0000000417487825 */ /* 0x050fe200078e028a */
[----:B------:R1:W-:Y:S03]  /*1c2b0*/  STL.64 [R1+0xec8], R74 ;  /* 0x000ec84a01007387 */ /* 0x0003e60000100a00 */
[C---:B--2---:R-:W-:Y:S01]  /*1c2c0*/  IMAD.WIDE R70, R23.reuse, 0x4, R160 ;  /* 0x0000000417467825 */ /* 0x044fe200078e02a0 */
[----:B------:R2:W-:Y:S03]  /*1c2d0*/  STL.64 [R1+0xef8], R72 ;  /* 0x000ef84801007387 */ /* 0x0005e60000100a00 */
[C---:B------:R-:W-:Y:S01]  /*1c2e0*/  IMAD.WIDE R68, R23.reuse, 0x4, R250 ;  /* 0x0000000417447825 */ /* 0x040fe200078e02fa */
[----:B------:R1:W-:Y:S04]  /*1c2f0*/  LDGSTS.E [R247+0x60000], desc[UR8][R74.64], !P6 ;  /* 0x600000004af77fae */ /* 0x0003e8000f121848 */
[----:B------:R-:W3:Y:S04]  /*1c300*/  LDL.LU.64 R250, [R1+0x588] ;  /* 0x0005880001fa7983 */ /* 0x000ee80000300a00 */
[----:B------:R4:W-:Y:S04]  /*1c310*/  STL.64 [R1+0xf38], R70 ;  /* 0x000f384601007387 */ /* 0x0009e80000100a00 */
[----:B------:R4:W-:Y:S01]  /*1c320*/  STL.64 [R1+0xf78], R68 ;  /* 0x000f784401007387 */ /* 0x0009e20000100a00 */
[----:B-1----:R-:W-:-:S03]  /*1c330*/  IMAD.WIDE R74, R23, 0x4, R146 ;  /* 0x00000004174a7825 */ /* 0x002fc600078e0292 */
[----:B------:R-:W3:Y:S04]  /*1c340*/  LDL.LU.64 R160, [R1+0x568] ;  /* 0x0005680001a07983 */ /* 0x000ee80000300a00 */
[----:B------:R2:W-:Y:S04]  /*1c350*/  LDGSTS.E [R247+0x64000], desc[UR8][R72.64], !P6 ;  /* 0x6400000048f77fae */ /* 0x0005e8000f121848 */
[----:B------:R4:W-:Y:S04]  /*1c360*/  LDGSTS.E [R247+0x68000], desc[UR8][R70.64], !P6 ;  /* 0x6800000046f77fae */ /* 0x0009e8000f121848 */
[----:B------:R-:W3:Y:S01]  /*1c370*/  LDL.LU.64 R130, [R1+0x330] ;  /* 0x0003300001827983 */ /* 0x000ee20000300a00 */
[----:B--2---:R-:W-:-:S03]  /*1c380*/  IMAD.WIDE R72, R23, 0x4, R168 ;  /* 0x0000000417487825 */ /* 0x004fc600078e02a8 */
[----:B------:R-:W2:Y:S01]  /*1c390*/  LDL.LU.64 R138, [R1+0x310] ;  /* 0x00031000018a7983 */ /* 0x000ea20000300a00 */
[----:B----4-:R-:W-:-:S03]  /*1c3a0*/  IMAD.WIDE R70, R23, 0x4, R226 ;  /* 0x0000000417467825 */ /* 0x010fc600078e02e2 */
[----:B------:R-:W4:Y:S04]  /*1c3b0*/  LDL.LU.64 R122, [R1+0x2f0] ;  /* 0x0002f000017a7983 */ /* 0x000f280000300a00 */
[----:B------:R-:W-:Y:S04]  /*1c3c0*/  STL.64 [R1+0xfb8], R74 ;  /* 0x000fb84a01007387 */ /* 0x000fe80000100a00 */
[----:B------:R1:W-:Y:S04]  /*1c3d0*/  STL.64 [R1+0x1000], R72 ;  /* 0x0010004801007387 */ /* 0x0003e80000100a00 */
[----:B------:R1:W-:Y:S04]  /*1c3e0*/  LDGSTS.E [R247+0x6c000], desc[UR8][R68.64], !P6 ;  /* 0x6c00000044f77fae */ /* 0x0003e8000f121848 */
[----:B------:R1:W-:Y:S04]  /*1c3f0*/  STL.64 [R1+0x11f8], R70 ;  /* 0x0011f84601007387 */ /* 0x0003e80000100a00 */
[----:B------:R-:W4:Y:S01]  /*1c400*/  LDL.LU.64 R106, [R1+0x2d0] ;  /* 0x0002d000016a7983 */ /* 0x000f220000300a00 */
[----:B-1----:R-:W-:-:S03]  /*1c410*/  IMAD.WIDE R68, R23, 0x4, R242 ;  /* 0x0000000417447825 */ /* 0x002fc600078e02f2 */
[----:B------:R-:W-:Y:S04]  /*1c420*/  LDGSTS.E [R247+0x60004], desc[UR8][R74.64], !P0 ;  /* 0x600040004af77fae */ /* 0x000fe8000c121848 */
[----:B------:R1:W-:Y:S04]  /*1c430*/  STL.64 [R1+0x1200], R68 ;  /* 0x0012004401007387 */ /* 0x0003e80000100a00 */
[----:B------:R-:W-:Y:S04]  /*1c440*/  LDGSTS.E [R247+0x64004], desc[UR8][R72.64], !P0 ;  /* 0x6400400048f77fae */ /* 0x000fe8000c121848 */
[----:B------:R-:W4:Y:S01]  /*1c450*/  LDL.LU.64 R242, [R1+0x580] ;  /* 0x0005800001f27983 */ /* 0x000f220000300a00 */
[----:B------:R-:W-:-:S02]  /*1c460*/  ISETP.GE.U32.AND P3, PT, R252, 0x7ffffef1, PT ;  /* 0x7ffffef1fc00780c */ /* 0x000fc40003f66070 */
[----:B------:R-:W-:Y:S01]  /*1c470*/  ISETP.GE.U32.AND P4, PT, R249, 0x7ffffed4, PT ;  /* 0x7ffffed4f900780c */ /* 0x000fe20003f86070 */
[----:B------:R1:W-:Y:S01]  /*1c480*/  LDGSTS.E [R247+0x68004], desc[UR8][R70.64], !P0 ;  /* 0x6800400046f77fae */ /* 0x0003e2000c121848 */
[----:B------:R-:W-:Y:S01]  /*1c490*/  ISETP.GE.U32.AND P5, PT, R248, 0x7ffffed3, PT ;  /* 0x7ffffed3f800780c */ /* 0x000fe20003fa6070 */
[----:B------:R-:W4:Y:S02]  /*1c4a0*/  LDC R249, c[0x0][0x230] ;  /* 0x00008c00fff97b82 */ /* 0x000f240000000800 */
[----:B------:R-:W4:Y:S04]  /*1c4b0*/  LDL.LU.64 R72, [R1+0x578] ;  /* 0x0005780001487983 */ /* 0x000f280000300a00 */
[----:B------:R-:W4:Y:S02]  /*1c4c0*/  LDL.LU.64 R226, [R1+0x570] ;  /* 0x0005700001e27983 */ /* 0x000f240000300a00 */
[----:B------:R-:W4:Y:S02]  /*1c4d0*/  LDC R252, c[0x0][0x230] ;  /* 0x00008c00fffc7b82 */ /* 0x000f240000000800 */
[----:B------:R-:W4:Y:S04]  /*1c4e0*/  LDL.LU.64 R168, [R1+0x560] ;  /* 0x0005600001a87983 */ /* 0x000f280000300a00 */
[----:B------:R-:W4:Y:S02]  /*1c4f0*/  LDL.LU.64 R166, [R1+0x558] ;  /* 0x0005580001a67983 */ /* 0x000f240000300a00 */
[----:B-1----:R-:W1:Y:S02]  /*1c500*/  LDC R71, c[0x0][0x230] ;  /* 0x00008c00ff477b82 */ /* 0x002e640000000800 */
[----:B------:R3:W-:Y:S02]  /*1c510*/  LDGSTS.E [R247+0x6c004], desc[UR8][R68.64], !P0 ;  /* 0x6c00400044f77fae */ /* 0x0007e4000c121848 */
[----:B---3--:R-:W-:-:S04]  /*1c520*/  IMAD.WIDE R250, R23, 0x4, R250 ;  /* 0x0000000417fa7825 */ /* 0x008fc800078e02fa */
[----:B------:R-:W3:Y:S01]  /*1c530*/  LDC R70, c[0x0][0x230] ;  /* 0x00008c00ff467b82 */ /* 0x000ee20000000800 */
[----:B------:R-:W-:Y:S01]  /*1c540*/  LDGSTS.E [R247+0x60008], desc[UR8][R250.64], !P1 ;  /* 0x60008000faf77fae */ /* 0x000fe2000c921848 */
[----:B------:R-:W-:-:S06]  /*1c550*/  IMAD.WIDE R174, R23, 0x4, R160 ;  /* 0x0000000417ae7825 */ /* 0x000fcc00078e02a0 */
[----:B------:R-:W3:Y:S01]  /*1c560*/  LDC R69, c[0x0][0x230] ;  /* 0x00008c00ff457b82 */ /* 0x000ee20000000800 */
[----:B------:R-:W3:Y:S04]  /*1c570*/  LDL.LU.64 R160, [R1+0x550] ;  /* 0x0005500001a07983 */ /* 0x000ee80000300a00 */
[----:B------:R-:W3:Y:S01]  /*1c580*/  LDL.LU.64 R146, [R1+0x328] ;  /* 0x0003280001927983 */ /* 0x000ee20000300a00 */
[----:B------:R-:W-:-:S03]  /*1c590*/  IMAD.WIDE R158, R23, 0x4, R130 ;  /* 0x00000004179e7825 */ /* 0x000fc600078e0282 */
[----:B------:R-:W3:Y:S01]  /*1c5a0*/  LDL.LU.64 R144, [R1+0x320] ;  /* 0x0003200001907983 */ /* 0x000ee20000300a00 */
[----:B------:R-:W1:Y:S01]  /*1c5b0*/  LDC R68, c[0x0][0x230] ;  /* 0x00008c00ff447b82 */ /* 0x000e620000000800 */
[C---:B--2---:R-:W-:Y:S02]  /*1c5c0*/  IMAD.WIDE R136, R23.reuse, 0x4, R138 ;  /* 0x0000000417887825 */ /* 0x044fe400078e028a */
[----:B------:R-:W2:Y:S02]  /*1c5d0*/  LDL.LU.64 R138, [R1+0x318] ;  /* 0x00031800018a7983 */ /* 0x000ea40000300a00 */
[C---:B----4-:R-:W-:Y:S02]  /*1c5e0*/  IMAD.WIDE R114, R23.reuse, 0x4, R122 ;  /* 0x0000000417727825 */ /* 0x050fe400078e027a */
[----:B------:R-:W4:Y:S04]  /*1c5f0*/  LDL.LU.64 R130, [R1+0x308] ;  /* 0x0003080001827983 */ /* 0x000f280000300a00 */
[----:B------:R-:W-:Y:S04]  /*1c600*/  STL.64 [R1+0x1208], R250 ;  /* 0x001208fa01007387 */ /* 0x000fe80000100a00 */
[----:B------:R-:W4:Y:S04]  /*1c610*/  LDL.LU.64 R128, [R1+0x300] ;  /* 0x0003000001807983 */ /* 0x000f280000300a00 */
[----:B------:R-:W4:Y:S04]  /*1c620*/  LDL.LU.64 R122, [R1+0x2f8] ;  /* 0x0002f800017a7983 */ /* 0x000f280000300a00 */
[----:B------:R-:W-:Y:S01]  /*1c630*/  STL.64 [R1+0x1228], R174 ;  /* 0x001228ae01007387 */ /* 0x000fe20000100a00 */
[----:B------:R-:W-:-:S03]  /*1c640*/  IMAD.WIDE R82, R23, 0x4, R106 ;  /* 0x0000000417527825 */ /* 0x000fc600078e026a */
[----:B------:R-:W4:Y:S04]  /*1c650*/  LDL.LU.64 R106, [R1+0x2e8] ;  /* 0x0002e800016a7983 */ /* 0x000f280000300a00 */
[----:B------:R-:W4:Y:S04]  /*1c660*/  LDL.LU.64 R98, [R1+0x2e0] ;  /* 0x0002e00001627983 */ /* 0x000f280000300a00 */
[----:B------:R-:W-:Y:S04]  /*1c670*/  STL.64 [R1+0x15c8], R158 ;  /* 0x0015c89e01007387 */ /* 0x000fe80000100a00 */
[----:B------:R-:W4:Y:S04]  /*1c680*/  LDL.LU.64 R90, [R1+0x2d8] ;  /* 0x0002d800015a7983 */ /* 0x000f280000300a00 */
[----:B------:R-:W4:Y:S04]  /*1c690*/  LDL.LU.64 R78, [R1+0x2c8] ;  /* 0x0002c800014e7983 */ /* 0x000f280000300a00 */
[----:B------:R-:W-:Y:S01]  /*1c6a0*/  STL.64 [R1+0x15e8], R136 ;  /* 0x0015e88801007387 */ /* 0x000fe20000100a00 */
[----:B------:R-:W-:-:S03]  /*1c6b0*/  IMAD.WIDE R238, R23, 0x4, R72 ;  /* 0x0000000417ee7825 */ /* 0x000fc600078e0248 */
[----:B------:R-:W4:Y:S04]  /*1c6c0*/  LDL.LU.64 R74, [R1+0x2c0] ;  /* 0x0002c000014a7983 */ /* 0x000f280000300a00 */
[----:B------:R-:W4:Y:S01]  /*1c6d0*/  LDL.LU.64 R72, [R1+0x2b8] ;  /* 0x0002b80001487983 */ /* 0x000f220000300a00 */
        /* <DEDUP_REMOVED lines=18> */
[C---:B------:R-:W-:Y:S01]  /*1c800*/  IMAD.WIDE R146, R23.reuse, 0x4, R146 ;  /* 0x0000000417927825 */ /* 0x040fe200078e0292 */
[----:B------:R-:W-:Y:S03]  /*1c810*/  STL.64 [R1+0x1240], R160 ;  /* 0x001240a001007387 */ /* 0x000fe60000100a00 */
[C---:B------:R-:W-:Y:S01]  /*1c820*/  IMAD.WIDE R144, R23.reuse, 0x4, R144 ;  /* 0x0000000417907825 */ /* 0x040fe200078e0290 */
[----:B------:R-:W-:Y:S03]  /*1c830*/  STL.64 [R1+0x15d0], R146 ;  /* 0x0015d09201007387 */ /* 0x000fe60000100a00 */
[C---:B--2---:R-:W-:Y:S01]  /*1c840*/  IMAD.WIDE R138, R23.reuse, 0x4, R138 ;  /* 0x00000004178a7825 */ /* 0x044fe200078e028a */
[----:B------:R-:W-:Y:S03]  /*1c850*/  STL.64 [R1+0x15d8], R144 ;  /* 0x0015d89001007387 */ /* 0x000fe60000100a00 */
[C---:B----4-:R-:W-:Y:S01]  /*1c860*/  IMAD.WIDE R130, R23.reuse, 0x4, R130 ;  /* 0x0000000417827825 */ /* 0x050fe200078e0282 */
        /* <DEDUP_REMOVED lines=8> */
[----:B------:R-:W-:Y:S04]  /*1c8f0*/  LDGSTS.E [R247+0x6c00c], desc[UR8][R160.64], !P3 ;  /* 0x6c00c000a0f77fae */ /* 0x000fe8000d921848 */
[----:B------:R-:W-:Y:S01]  /*1c900*/  STL.64 [R1+0x1610], R106 ;  /* 0x0016106a01007387 */ /* 0x000fe20000100a00 */
[----:B------:R-:W-:-:S03]  /*1c910*/  IMAD.WIDE R90, R23, 0x4, R90 ;  /* 0x00000004175a7825 */ /* 0x000fc600078e025a */
[----:B------:R-:W-:Y:S01]  /*1c920*/  LDGSTS.E [R247+0x70000], desc[UR8][R158.64], !P4 ;  /* 0x700000009ef77fae */ /* 0x000fe2000e121848 */
[----:B------:R-:W-:-:S03]  /*1c930*/  IMAD.WIDE R78, R23, 0x4, R78 ;  /* 0x00000004174e7825 */ /* 0x000fc600078e024e */
[----:B------:R-:W-:Y:S04]  /*1c940*/  STL.64 [R1+0x1618], R98 ;  /* 0x0016186201007387 */ /* 0x000fe80000100a00 */
[----:B------:R-:W-:Y:S01]  /*1c950*/  LDGSTS.E [R247+0x74000], desc[UR8][R146.64], !P4 ;  /* 0x7400000092f77fae */ /* 0x000fe2000e121848 */
[----:B------:R-:W-:-:S03]  /*1c960*/  IMAD.WIDE R74, R23, 0x4, R74 ;  /* 0x00000004174a7825 */ /* 0x000fc600078e024a */
[----:B------:R-:W-:Y:S01]  /*1c970*/  STL.64 [R1+0x1620], R90 ;  /* 0x0016205a01007387 */ /* 0x000fe20000100a00 */
[----:B------:R-:W-:-:S03]  /*1c980*/  IMAD.WIDE R72, R23, 0x4, R72 ;  /* 0x0000000417487825 */ /* 0x000fc600078e0248 */
[----:B------:R-:W-:Y:S04]  /*1c990*/  LDGSTS.E [R247+0x78000], desc[UR8][R144.64], !P4 ;  /* 0x7800000090f77fae */ /* 0x000fe8000e121848 */
[----:B------:R-:W-:Y:S04]  /*1c9a0*/  STL.64 [R1+0x1630], R78 ;  /* 0x0016304e01007387 */ /* 0x000fe80000100a00 */
[----:B------:R-:W-:Y:S04]  /*1c9b0*/  LDGSTS.E [R247+0x7c000], desc[UR8][R138.64], !P4 ;  /* 0x7c0000008af77fae */ /* 0x000fe8000e121848 */
[----:B------:R3:W-:Y:S04]  /*1c9c0*/  STL.64 [R1+0x1638], R74 ;  /* 0x0016384a01007387 */ /* 0x0007e80000100a00 */
[----:B------:R-:W-:Y:S04]  /*1c9d0*/  LDGSTS.E [R247+0x70004], desc[UR8][R136.64], !P5 ;  /* 0x7000400088f77fae */ /* 0x000fe8000e921848 */
[----:B------:R4:W-:Y:S04]  /*1c9e0*/  STL.64 [R1+0x1640], R72 ;  /* 0x0016404801007387 */ /* 0x0009e80000100a00 */
[----:B------:R-:W-:Y:S01]  /*1c9f0*/  LDGSTS.E [R247+0x74004], desc[UR8][R130.64], !P5 ;  /* 0x7400400082f77fae */ /* 0x000fe2000e921848 */
[----:B------:R-:W-:-:S02]  /*1ca00*/  VIADD R248, R77, 0xffffff11 ;  /* 0xffffff114df87836 */ /* 0x000fc40000000000 */
[----:B------:R-:W-:Y:S01]  /*1ca10*/  VIADD R249, R249, 0xffffff2f ;  /* 0xffffff2ff9f97836 */ /* 0x000fe20000000000 */
[----:B------:R-:W-:Y:S01]  /*1ca20*/  LDGSTS.E [R247+0x78004], desc[UR8][R128.64], !P5 ;  /* 0x7800400080f77fae */ /* 0x000fe2000e921848 */
[----:B------:R-:W4:Y:S03]  /*1ca30*/  LDC R77, c[0x0][0x230] ;  /* 0x00008c00ff4d7b82 */ /* 0x000f260000000800 */
[----:B--2---:R-:W3:Y:S04]  /*1ca40*/  LDL.LU.64 R130, [R1+0x548] ;  /* 0x0005480001827983 */ /* 0x004ee80000300a00 */
        /* <DEDUP_REMOVED lines=10> */
[----:B------:R-:W2:Y:S02]  /*1caf0*/  LDC R76, c[0x0][0x230] ;  /* 0x00008c00ff4c7b82 */ /* 0x000ea40000000800 */
[----:B------:R-:W-:Y:S01]  /*1cb00*/  ISETP.GE.U32.AND P0, PT, R248, 0x7ffffed1, PT ;  /* 0x7ffffed1f800780c */ /* 0x000fe20003f06070 */
[----:B------:R-:W-:-:S06]  /*1cb10*/  VIADD R248, R252, 0xffffff2e ;  /* 0xffffff2efcf87836 */ /* 0x000fcc0000000000 */
[----:B------:R-:W-:Y:S04]  /*1cb20*/  LDGSTS.E [R247+0x70008], desc[UR8][R114.64], !P6 ;  /* 0x7000800072f77fae */ /* 0x000fe8000f121848 */
[----:B------:R-:W-:Y:S04]  /*1cb30*/  LDGSTS.E [R247+0x74008], desc[UR8][R106.64], !P6 ;  /* 0x740080006af77fae */ /* 0x000fe8000f121848 */
[----:B------:R-:W-:Y:S04]  /*1cb40*/  LDGSTS.E [R247+0x78008], desc[UR8][R98.64], !P6 ;  /* 0x7800800062f77fae */ /* 0x000fe8000f121848 */
[----:B------:R-:W-:Y:S01]  /*1cb50*/  LDGSTS.E [R247+0x7c008], desc[UR8][R90.64], !P6 ;  /* 0x7c0080005af77fae */ /* 0x000fe2000f121848 */
[----:B------:R-:W-:-:S03]  /*1cb60*/  ISETP.GE.U32.AND P6, PT, R249, 0x7ffffef0, PT ;  /* 0x7ffffef0f900780c */ /* 0x000fc60003fc6070 */
[----:B------:R-:W-:Y:S04]  /*1cb70*/  LDGSTS.E [R247+0x7000c], desc[UR8][R82.64], !P0 ;  /* 0x7000c00052f77fae */ /* 0x000fe8000c121848 */
[----:B------:R-:W-:Y:S01]  /*1cb80*/  LDGSTS.E [R247+0x7400c], desc[UR8][R78.64], !P0 ;  /* 0x7400c0004ef77fae */ /* 0x000fe2000c121848 */
[----:B-1----:R-:W-:-:S03]  /*1cb90*/  VIADD R252, R71, 0xffffff2d ;  /* 0xffffff2d47fc7836 */ /* 0x002fc60000000000 */
[----:B------:R-:W-:Y:S01]  /*1cba0*/  LDGSTS.E [R247+0x7800c], desc[UR8][R74.64], !P0 ;  /* 0x7800c0004af77fae */ /* 0x000fe2000c121848 */
[----:B------:R-:W-:-:S03]  /*1cbb0*/  VIADD R249, R70, 0xffffff2c ;  /* 0xffffff2c46f97836 */ /* 0x000fc60000000000 */
[----:B------:R1:W-:Y:S01]  /*1cbc0*/  LDGSTS.E [R247+0x7c00c], desc[UR8][R72.64], !P0 ;  /* 0x7c00c00048f77fae */ /* 0x0003e2000c121848 */
[----:B------:R-:W-:Y:S01]  /*1cbd0*/  ISETP.GE.U32.AND P0, PT, R248, 0x7ffffeef, PT ;  /* 0x7ffffeeff800780c */ /* 0x000fe20003f06070 */
[----:B------:R-:W-:Y:S02]  /*1cbe0*/  VIADD R248, R69, 0xffffff0f ;  /* 0xffffff0f45f87836 */ /* 0x000fe40000000000 */
[----:B-1----:R-:W-:Y:S02]  /*1cbf0*/  VIADD R247, R68, 0xffffff0e ;  /* 0xffffff0e44f77836 */ /* 0x002fe40000000000 */
        /* <DEDUP_REMOVED lines=35> */
[----:B------:R-:W4:Y:S01]  /*1ce30*/  LDL.LU.64 R226, [R1+0x4f0] ;  /* 0x0004f00001e27983 */ /* 0x000f220000300a00 */
[----:B------:R-:W-:Y:S01]  /*1ce40*/  ISETP.GE.U32.AND P5, PT, R247, 0x7ffffecf, PT ;  /* 0x7ffffecff700780c */ /* 0x000fe20003fa6070 */
[----:B------:R-:W4:Y:S02]  /*1ce50*/  LDC R248, c[0x0][0x230] ;  /* 0x00008c00fff87b82 */ /* 0x000f240000000800 */
[----:B------:R-:W4:Y:S04]  /*1ce60*/  LDL.LU.64 R168, [R1+0x4e0] ;  /* 0x0004e00001a87983 */ /* 0x000f280000300a00 */
[----:B------:R-:W4:Y:S02]  /*1ce70*/  LDL.LU.64 R166, [R1+0x4d8] ;  /* 0x0004d80001a67983 */ /* 0x000f240000300a00 */
[----:B-1----:R-:W1:Y:S02]  /*1ce80*/  LDC R71, c[0x0][0x230] ;  /* 0x00008c00ff477b82 */ /* 0x002e640000000800 */
[----:B------:R1:W-:Y:S06]  /*1ce90*/  LDGSTS.E [R246+0x6c004], desc[UR8][R68.64], !P0 ;  /* 0x6c00400044f67fae */ /* 0x0003ec000c121848 */
[----:B------:R-:W1:Y:S08]  /*1cea0*/  LDC R70, c[0x0][0x230] ;  /* 0x00008c00ff467b82 */ /* 0x000e700000000800 */
[----:B------:R-:W1:Y:S01]  /*1ceb0*/  LDC R252, c[0x0][0x230] ;  /* 0x00008c00fffc7b82 */ /* 0x000e620000000800 */
[----:B---3--:R-:W-:-:S04]  /*1cec0*/  IMAD.WIDE R250, R23, 0x4, R250 ;  /* 0x0000000417fa7825 */ /* 0x008fc800078e02fa */
[C---:B------:R-:W-:Y:S01]  /*1ced0*/  IMAD.WIDE R174, R23.reuse, 0x4, R160 ;  /* 0x0000000417ae7825 */ /* 0x040fe200078e02a0 */
[----:B------:R-:W-:Y:S03]  /*1cee0*/  LDGSTS.E [R246+0x60008], desc[UR8][R250.64], !P1 ;  /* 0x60008000faf67fae */ /* 0x000fe6000c921848 */
[C---:B------:R-:W-:Y:S01]  /*1cef0*/  IMAD.WIDE R158, R23.reuse, 0x4, R130 ;  /* 0x00000004179e7825 */ /* 0x040fe200078e0282 */
[----:B------:R-:W3:Y:S03]  /*1cf00*/  LDL.LU.64 R160, [R1+0x4d0] ;  /* 0x0004d00001a07983 */ /* 0x000ee60000300a00 */
[C---:B--2---:R-:W-:Y:S01]  /*1cf10*/  IMAD.WIDE R136, R23.reuse, 0x4, R138 ;  /* 0x0000000417887825 */ /* 0x044fe200078e028a */
[----:B------:R-:W2:Y:S03]  /*1cf20*/  LDL.LU.64 R146, [R1+0x2a8] ;  /* 0x0002a80001927983 */ /* 0x000ea60000300a00 */
[C---:B----4-:R-:W-:Y:S01]  /*1cf30*/  IMAD.WIDE R114, R23.reuse, 0x4, R122 ;  /* 0x0000000417727825 */ /* 0x050fe200078e027a */
[----:B------:R-:W4:Y:S03]  /*1cf40*/  LDL.LU.64 R144, [R1+0x2a0] ;  /* 0x0002a00001907983 */ /* 0x000f260000300a00 */
[C---:B------:R-:W-:Y:S01]  /*1cf50*/  IMAD.WIDE R82, R23.reuse, 0x4, R106 ;  /* 0x0000000417527825 */ /* 0x040fe200078e026a */
[----:B------:R-:W4:Y:S03]  /*1cf60*/  LDL.LU.64 R138, [R1+0x298] ;  /* 0x00029800018a7983 */ /* 0x000f260000300a00 */
[C---:B------:R-:W-:Y:S01]  /*1cf70*/  IMAD.WIDE R238, R23.reuse, 0x4, R72 ;  /* 0x0000000417ee7825 */ /* 0x040fe200078e0248 */
[----:B------:R-:W4:Y:S03]  /*1cf80*/  LDL.LU.64 R130, [R1+0x288] ;  /* 0x0002880001827983 */ /* 0x000f260000300a00 */
[C---:B------:R-:W-:Y:S01]  /*1cf90*/  IMAD.WIDE R242, R23.reuse, 0x4, R242 ;  /* 0x0000000417f27825 */ /* 0x040fe200078e02f2 */
[----:B------:R4:W-:Y:S03]  /*1cfa0*/  STL.64 [R1+0x1288], R250 ;  /* 0x001288fa01007387 */ /* 0x0009e60000100a00 */
[----:B------:R-:W-:Y:S01]  /*1cfb0*/  IMAD.WIDE R226, R23, 0x4, R226 ;  /* 0x0000000417e27825 */ /* 0x000fe200078e02e2 */
[----:B------:R-:W4:Y:S01]  /*1cfc0*/  LDL.LU.64 R128, [R1+0x280] ;  /* 0x0002800001807983 */ /* 0x000f220000300a00 */
[----:B------:R-:W-:Y:S01]  /*1cfd0*/  IADD3 R247, R77, -0xf3, RZ ;  /* 0xffffff0d4df77810 */ /* 0x000fe20007ffe0ff */
[----:B-1----:R-:W1:Y:S02]  /*1cfe0*/  LDC R69, c[0x0][0x230] ;  /* 0x00008c00ff457b82 */ /* 0x002e640000000800 */
[----:B------:R-:W4:Y:S04]  /*1cff0*/  LDL.LU.64 R122, [R1+0x278] ;  /* 0x00027800017a7983 */ /* 0x000f280000300a00 */
[----:B------:R-:W-:Y:S01]  /*1d000*/  STL.64 [R1+0x12a8], R174 ;  /* 0x0012a8ae01007387 */ /* 0x000fe20000100a00 */
[C---:B------:R-:W-:Y:S01]  /*1d010*/  IMAD.WIDE R168, R23.reuse, 0x4, R168 ;  /* 0x0000000417a87825 */ /* 0x040fe200078e02a8 */
[----:B------:R-:W1:Y:S02]  /*1d020*/  LDC R68, c[0x0][0x230] ;  /* 0x00008c00ff447b82 */ /* 0x000e640000000800 */
[----:B------:R-:W4:Y:S04]  /*1d030*/  LDL.LU.64 R106, [R1+0x268] ;  /* 0x00026800016a7983 */ /* 0x000f280000300a00 */
[----:B------:R-:W4:Y:S04]  /*1d040*/  LDL.LU.64 R98, [R1+0x260] ;  /* 0x0002600001627983 */ /* 0x000f280000300a00 */
[----:B------:R-:W-:Y:S04]  /*1d050*/  STL.64 [R1+0x1648], R158 ;  /* 0x0016489e01007387 */ /* 0x000fe80000100a00 */
[----:B------:R-:W4:Y:S04]  /*1d060*/  LDL.LU.64 R90, [R1+0x258] ;  /* 0x00025800015a7983 */ /* 0x000f280000300a00 */
[----:B------:R-:W4:Y:S04]  /*1d070*/  LDL.LU.64 R78, [R1+0x248] ;  /* 0x00024800014e7983 */ /* 0x000f280000300a00 */
[----:B------:R-:W-:Y:S04]  /*1d080*/  STL.64 [R1+0x1668], R136 ;  /* 0x0016688801007387 */ /* 0x000fe80000100a00 */
[----:B------:R-:W4:Y:S04]  /*1d090*/  LDL.LU.64 R74, [R1+0x240] ;  /* 0x00024000014a7983 */ /* 0x000f280000300a00 */
[----:B------:R-:W4:Y:S01]  /*1d0a0*/  LDL.LU.64 R72, [R1+0x238] ;  /* 0x0002380001487983 */ /* 0x000f220000300a00 */
[----:B------:R-:W-:-:S03]  /*1d0b0*/  IMAD.WIDE R166, R23, 0x4, R166 ;  /* 0x0000000417a67825 */ /* 0x000fc600078e02a6 */
[----:B------:R-:W-:Y:S04]  /*1d0c0*/  STL.64 [R1+0x1688], R114 ;  /* 0x0016887201007387 */ /* 0x000fe80000100a00 */
[----:B------:R-:W-:Y:S04]  /*1d0d0*/  STL.64 [R1+0xf68], R242 ;  /* 0x000f68f201007387 */ /* 0x000fe80000100a00 */
[----:B------:R-:W-:Y:S04]  /*1d0e0*/  STL.64 [R1+0x16a8], R82 ;  /* 0x0016a85201007387 */ /* 0x000fe80000100a00 */
        /* <DEDUP_REMOVED lines=11> */
[C---:B--2---:R-:W-:Y:S01]  /*1d1a0*/  IMAD.WIDE R146, R23.reuse, 0x4, R146 ;  /* 0x0000000417927825 */ /* 0x044fe200078e0292 */
[----:B------:R-:W-:Y:S03]  /*1d1b0*/  STL.64 [R1+0x12c0], R160 ;  /* 0x0012c0a001007387 */ /* 0x000fe60000100a00 */
[C---:B----4-:R-:W-:Y:S01]  /*1d1c0*/  IMAD.WIDE R144, R23.reuse, 0x4, R144 ;  /* 0x0000000417907825 */ /* 0x050fe200078e0290 */
[----:B------:R-:W-:Y:S04]  /*1d1d0*/  STL.64 [R1+0x1650], R146 ;  /* 0x0016509201007387 */ /* 0x000fe80000100a00 */
[----:B------:R-:W-:Y:S04]  /*1d1e0*/  STL.64 [R1+0x1658], R144 ;  /* 0x0016589001007387 */ /* 0x000fe80000100a00 */
[----:B------:R-:W-:Y:S04]  /*1d1f0*/  LDGSTS.E [R246+0x6c00c], desc[UR8][R160.64], !P3 ;  /* 0x6c00c000a0f67fae */ /* 0x000fe8000d921848 */
[----:B------:R-:W-:Y:S04]  /*1d200*/  LDGSTS.E [R246+0x70000], desc[UR8][R158.64], !P4 ;  /* 0x700000009ef67fae */ /* 0x000fe8000e121848 */
[----:B------:R-:W-:Y:S01]  /*1d210*/  LDGSTS.E [R246+0x74000], desc[UR8][R146.64], !P4 ;  /* 0x7400000092f67fae */ /* 0x000fe2000e121848 */
[----:B------:R-:W-:-:S03]  /*1d220*/  IMAD.WIDE R138, R23, 0x4, R138 ;  /* 0x00000004178a7825 */ /* 0x000fc600078e028a */
[----:B------:R-:W-:Y:S04]  /*1d230*/  LDGSTS.E [R246+0x78000], desc[UR8][R144.64], !P4 ;  /* 0x7800000090f67fae */ /* 0x000fe8000e121848 */
[----:B------:R-:W-:Y:S04]  /*1d240*/  STL.64 [R1+0x1660], R138 ;  /* 0x0016608a01007387 */ /* 0x000fe80000100a00 */
[----:B------:R-:W-:Y:S04]  /*1d250*/  LDGSTS.E [R246+0x7c000], desc[UR8][R138.64], !P4 ;  /* 0x7c0000008af67fae */ /* 0x000fe8000e121848 */
[----:B------:R-:W-:Y:S01]  /*1d260*/  LDGSTS.E [R246+0x70004], desc[UR8][R136.64], !P5 ;  /* 0x7000400088f67fae */ /* 0x000fe2000e921848 */
[----:B------:R-:W-:-:S04]  /*1d270*/  IMAD.WIDE R130, R23, 0x4, R130 ;  /* 0x0000000417827825 */ /* 0x000fc800078e0282 */
[C---:B------:R-:W-:Y:S01]  /*1d280*/  IMAD.WIDE R128, R23.reuse, 0x4, R128 ;  /* 0x0000000417807825 */ /* 0x040fe200078e0280 */
[----:B------:R2:W-:Y:S03]  /*1d290*/  STL.64 [R1+0x1670], R130 ;  /* 0x0016708201007387 */ /* 0x0005e60000100a00 */
        /* <DEDUP_REMOVED lines=9> */
[----:B------:R-:W-:Y:S04]  /*1d330*/  STL.64 [R1+0x16a0], R90 ;  /* 0x0016a05a01007387 */ /* 0x000fe80000100a00 */
[----:B------:R-:W4:Y:S01]  /*1d340*/  LDL.LU.64 R250, [R1+0x1c10] ;  /* 0x001c100001fa7983 */ /* 0x000f220000300a00 */
[----:B------:R-:W-:-:S03]  /*1d350*/  IMAD.WIDE R74, R23, 0x4, R74 ;  /* 0x00000004174a7825 */ /* 0x000fc600078e024a */
[----:B------:R-:W-:Y:S01]  /*1d360*/  STL.64 [R1+0x16b0], R78 ;  /* 0x0016b04e01007387 */ /* 0x000fe20000100a00 */
[----:B------:R-:W-:-:S03]  /*1d370*/  IMAD.WIDE R72, R23, 0x4, R72 ;  /* 0x0000000417487825 */ /* 0x000fc600078e0248 */
[----:B------:R1:W-:Y:S04]  /*1d380*/  STL.64 [R1+0x16b8], R74 ;  /* 0x0016b84a01007387 */ /* 0x0003e80000100a00 */
[----:B------:R1:W-:Y:S04]  /*1d390*/  STL.64 [R1+0x16c0], R72 ;  /* 0x0016c04801007387 */ /* 0x0003e80000100a00 */
[----:B------:R-:W-:Y:S04]  /*1d3a0*/  LDGSTS.E [R246+0x74004], desc[UR8][R130.64], !P5 ;  /* 0x7400400082f67fae */ /* 0x000fe8000e921848 */
[----:B------:R-:W-:Y:S04]  /*1d3b0*/  LDGSTS.E [R246+0x78004], desc[UR8][R128.64], !P5 ;  /* 0x7800400080f67fae */ /* 0x000fe8000e921848 */
[----:B------:R-:W-:Y:S04]  /*1d3c0*/  LDGSTS.E [R246+0x7c004], desc[UR8][R122.64], !P5 ;  /* 0x7c0040007af67fae */ /* 0x000fe8000e921848 */
[----:B--2---:R-:W2:Y:S04]  /*1d3d0*/  LDL.LU.64 R130, [R1+0x4c8] ;  /* 0x0004c80001827983 */ /* 0x004ea80000300a00 */
[----:B------:R-:W4:Y:S04]  /*1d3e0*/  LDL.LU.64 R146, [R1+0x4c0] ;  /* 0x0004c00001927983 */ /* 0x000f280000300a00 */
[----:B------:R-:W4:Y:S04]  /*1d3f0*/  LDL.LU.64 R168, [R1+0x4b8] ;  /* 0x0004b80001a87983 */ /* 0x000f280000300a00 */
[----:B------:R-:W4:Y:S04]  /*1d400*/  LDL.LU.64 R242, [R1+0x4b0] ;  /* 0x0004b00001f27983 */ /* 0x000f280000300a00 */
[----:B---3--:R-:W3:Y:S04]  /*1d410*/  LDL.LU.64 R122, [R1+0x4a8] ;  /* 0x0004a800017a7983 */ /* 0x008ee80000300a00 */
[----:B------:R-:W3:Y:S04]  /*1d420*/  LDL.LU.64 R138, [R1+0x4a0] ;  /* 0x0004a000018a7983 */ /* 0x000ee80000300a00 */
[----:B------:R-:W3:Y:S04]  /*1d430*/  LDL.LU.64 R160, [R1+0x498] ;  /* 0x0004980001a07983 */ /* 0x000ee80000300a00 */
[----:B------:R-:W3:Y:S01]  /*1d440*/  LDL.LU.64 R226, [R1+0x490] ;  /* 0x0004900001e27983 */ /* 0x000ee20000300a00 */
[----:B------:R-:W-:Y:S01]  /*1d450*/  ISETP.GE.U32.AND P6, PT, R247, 0x7ffffece, PT ;  /* 0x7ffffecef700780c */ /* 0x000fe20003fc6070 */
[----:B------:R-:W-:-:S02]  /*1d460*/  VIADD R247, R76, 0xffffff0c ;  /* 0xffffff0c4cf77836 */ /* 0x000fc40000000000 */
[----:B------:R-:W-:Y:S01]  /*1d470*/  VIADD R248, R248, 0xffffff2b ;  /* 0xffffff2bf8f87836 */ /* 0x000fe20000000000 */
[----:B------:R-:W3:Y:S02]  /*1d480*/  LDC R76, c[0x0][0x230] ;  /* 0x00008c00ff4c7b82 */ /* 0x000ee40000000800 */
        /* <DEDUP_REMOVED lines=9> */
[----:B------:R-:W-:-:S03]  /*1d520*/  VIADD R249, R71, 0xffffff29 ;  /* 0xffffff2947f97836 */ /* 0x000fc60000000000 */
[----:B------:R-:W-:Y:S01]  /*1d530*/  LDGSTS.E [R246+0x7800c], desc[UR8][R74.64], !P0 ;  /* 0x7800c0004af67fae */ /* 0x000fe2000c121848 */
[----:B------:R-:W-:-:S03]  /*1d540*/  VIADD R248, R70, 0xffffff28 ;  /* 0xffffff2846f87836 */ /* 0x000fc60000000000 */
[----:B------:R1:W-:Y:S01]  /*1d550*/  LDGSTS.E [R246+0x7c00c], desc[UR8][R72.64], !P0 ;  /* 0x7c00c00048f67fae */ /* 0x0003e2000c121848 */
[----:B------:R-:W-:Y:S01]  /*1d560*/  ISETP.GE.U32.AND P0, PT, R247, 0x7ffffeeb, PT ;  /* 0x7ffffeebf700780c */ /* 0x000fe20003f06070 */
[----:B-1----:R-:W-:Y:S02]  /*1d570*/  VIADD R247, R69, 0xffffff0b ;  /* 0xffffff0b45f77836 */ /* 0x002fe40000000000 */
[----:B------:R-:W-:Y:S02]  /*1d580*/  VIADD R246, R68, 0xffffff0a ;  /* 0xffffff0a44f67836 */ /* 0x000fe40000000000 */
[----:B--2---:R-:W-:-:S04]  /*1d590*/  IMAD.WIDE R74, R23, 0x4, R130 ;  /* 0x00000004174a7825 */ /* 0x004fc800078e0282 */
[C---:B----4-:R-:W-:Y:S01]  /*1d5a0*/  IMAD.WIDE R72, R23.reuse, 0x4, R146 ;  /* 0x0000000417487825 */ /* 0x050fe200078e0292 */
[----:B------:R3:W-:Y:S03]  /*1d5b0*/  STL.64 [R1+0xe78], R74 ;  /* 0x000e784a01007387 */ /* 0x0007e60000100a00 */
[C---:B------:R-:W-:Y:S01]  /*1d5c0*/  IMAD.WIDE R70, R23.reuse, 0x4, R168 ;  /* 0x0000000417467825 */ /* 0x040fe200078e02a8 */
[----:B------:R1:W-:Y:S03]  /*1d5d0*/  STL.64 [R1+0xe90], R72 ;  /* 0x000e904801007387 */ /* 0x0003e60000100a00 */
[C---:B------:R-:W-:Y:S01]  /*1d5e0*/  IMAD.WIDE R68, R23.reuse, 0x4, R242 ;  /* 0x0000000417447825 */ /* 0x040fe200078e02f2 */
[----:B------:R3:W-:Y:S04]  /*1d5f0*/  LDGSTS.E [R250+0x60000], desc[UR8][R74.64], !P6 ;  /* 0x600000004afa7fae */ /* 0x0007e8000f121848 */
[----:B------:R-:W2:Y:S04]  /*1d600*/  LDL.LU.64 R242, [R1+0x488] ;  /* 0x0004880001f27983 */ /* 0x000ea80000300a00 */
[----:B------:R4:W-:Y:S04]  /*1d610*/  STL.64 [R1+0xeb8], R70 ;  /* 0x000eb84601007387 */ /* 0x0009e80000100a00 */
[----:B------:R4:W-:Y:S01]  /*1d620*/  STL.64 [R1+0xee8], R68 ;  /* 0x000ee84401007387 */ /* 0x0009e20000100a00 */
[----:B---3--:R-:W-:-:S03]  /*1d630*/  IMAD.WIDE R74, R23, 0x4, R122 ;  /* 0x00000004174a7825 */ /* 0x008fc600078e027a */
[----:B------:R1:W-:Y:S04]  /*1d640*/  LDGSTS.E [R250+0x64000], desc[UR8][R72.64], !P6 ;  /* 0x6400000048fa7fae */ /* 0x0003e8000f121848 */
[----:B------:R-:W3:Y:S04]  /*1d650*/  LDL.LU.64 R168, [R1+0x468] ;  /* 0x0004680001a87983 */ /* 0x000ee80000300a00 */
[----:B------:R4:W-:Y:S01]  /*1d660*/  LDGSTS.E [R250+0x68000], desc[UR8][R70.64], !P6 ;  /* 0x6800000046fa7fae */ /* 0x0009e2000f121848 */
[----:B-1----:R-:W-:-:S03]  /*1d670*/  IMAD.WIDE R72, R23, 0x4, R138 ;  /* 0x0000000417487825 */ /* 0x002fc600078e028a */
[----:B------:R-:W3:Y:S04]  /*1d680*/  LDL.LU.64 R146, [R1+0x230] ;  /* 0x0002300001927983 */ /* 0x000ee80000300a00 */
[----:B------:R-:W3:Y:S01]  /*1d690*/  LDL.LU.64 R130, [R1+0x210] ;  /* 0x0002100001827983 */ /* 0x000ee20000300a00 */
[----:B----4-:R-:W-:-:S03]  /*1d6a0*/  IMAD.WIDE R70, R23, 0x4, R160 ;  /* 0x0000000417467825 */ /* 0x010fc600078e02a0 */
[----:B------:R1:W-:Y:S04]  /*1d6b0*/  LDGSTS.E [R250+0x6c000], desc[UR8][R68.64], !P6 ;  /* 0x6c00000044fa7fae */ /* 0x0003e8000f121848 */
[----:B------:R-:W4:Y:S04]  /*1d6c0*/  LDL.LU.64 R122, [R1+0x1f0] ;  /* 0x0001f000017a7983 */ /* 0x000f280000300a00 */
[----:B------:R-:W-:Y:S01]  /*1d6d0*/  STL.64 [R1+0xf28], R74 ;  /* 0x000f284a01007387 */ /* 0x000fe20000100a00 */
[----:B-1----:R-:W-:-:S03]  /*1d6e0*/  IMAD.WIDE R68, R23, 0x4, R226 ;  /* 0x0000000417447825 */ /* 0x002fc600078e02e2 */
[----:B------:R-:W-:Y:S04]  /*1d6f0*/  STL.64 [R1+0xf60], R72 ;  /* 0x000f604801007387 */ /* 0x000fe80000100a00 */
[----:B------:R-:W-:Y:S04]  /*1d700*/  STL.64 [R1+0xf98], R70 ;  /* 0x000f984601007387 */ /* 0x000fe80000100a00 */
[----:B------:R-:W4:Y:S04]  /*1d710*/  LDL.LU.64 R98, [R1+0x1d0] ;  /* 0x0001d00001627983 */ /* 0x000f280000300a00 */
[----:B------:R1:W-:Y:S04]  /*1d720*/  STL.64 [R1+0xfe0], R68 ;  /* 0x000fe04401007387 */ /* 0x0003e80000100a00 */
        /* <DEDUP_REMOVED lines=12> */
[----:B------:R-:W-:Y:S01]  /*1d7f0*/  LDGSTS.E [R250+0x68004], desc[UR8][R70.64], !P0 ;  /* 0x6800400046fa7fae */ /* 0x000fe2000c121848 */
[----:B------:R-:W-:-:S02]  /*1d800*/  ISETP.GE.U32.AND P1, PT, R249, 0x7ffffeea, PT ;  /* 0x7ffffeeaf900780c */ /* 0x000fc40003f26070 */
[----:B------:R-:W-:Y:S01]  /*1d810*/  ISETP.GE.U32.AND P3, PT, R248, 0x7ffffee9, PT ;  /* 0x7ffffee9f800780c */ /* 0x000fe20003f66070 */
[----:B------:R1:W-:Y:S01]  /*1d820*/  LDGSTS.E [R250+0x6c004], desc[UR8][R68.64], !P0 ;  /* 0x6c00400044fa7fae */ /* 0x0003e2000c121848 */
[----:B------:R-:W-:Y:S01]  /*1d830*/  ISETP.GE.U32.AND P4, PT, R247, 0x7ffffecc, PT ;  /* 0x7ffffeccf700780c */ /* 0x000fe20003f86070 */
[----:B------:R-:W4:Y:S01]  /*1d840*/  LDC R248, c[0x0][0x230] ;  /* 0x00008c00fff87b82 */ /* 0x000f220000000800 */
[----:B------:R-:W-:-:S07]  /*1d850*/  ISETP.GE.U32.AND P5, PT, R246, 0x7ffffecb, PT ;  /* 0x7ffffecbf600780c */ /* 0x000fce0003fa6070 */
[----:B------:R-:W4:Y:S01]  /*1d860*/  LDC R247, c[0x0][0x230] ;  /* 0x00008c00fff77b82 */ /* 0x000f220000000800 */
[----:B--2---:R-:W-:-:S07]  /*1d870*/  IMAD.WIDE R242, R23, 0x4, R242 ;  /* 0x0000000417f27825 */ /* 0x004fce00078e02f2 */
[----:B-1----:R-:W1:Y:S01]  /*1d880*/  LDC R69, c[0x0][0x230] ;  /* 0x00008c00ff457b82 */ /* 0x002e620000000800 */
[----:B------:R-:W-:Y:S04]  /*1d890*/  STL.64 [R1+0x1030], R242 ;  /* 0x001030f201007387 */ /* 0x000fe80000100a00 */
[----:B------:R-:W-:Y:S01]  /*1d8a0*/  LDGSTS.E [R250+0x60008], desc[UR8][R242.64], !P1 ;  /* 0x60008000f2fa7fae */ /* 0x000fe2000c921848 */
[C---:B---3--:R-:W-:Y:S02]  /*1d8b0*/  IMAD.WIDE R168, R23.reuse, 0x4, R168 ;  /* 0x0000000417a87825 */ /* 0x048fe400078e02a8 */
[----:B------:R-:W2:Y:S02]  /*1d8c0*/  LDC R68, c[0x0][0x230] ;  /* 0x00008c00ff447b82 */ /* 0x000ea40000000800 */
[----:B------:R-:W-:-:S06]  /*1d8d0*/  IMAD.WIDE R146, R23, 0x4, R146 ;  /* 0x0000000417927825 */ /* 0x000fcc00078e0292 */
[----:B------:R-:W3:Y:S01]  /*1d8e0*/  LDC R249, c[0x0][0x230] ;  /* 0x00008c00fff97b82 */ /* 0x000ee20000000800 */
[----:B------:R-:W-:-:S04]  /*1d8f0*/  IMAD.WIDE R130, R23, 0x4, R130 ;  /* 0x0000000417827825 */ /* 0x000fc800078e0282 */
[C---:B----4-:R-:W-:Y:S02]  /*1d900*/  IMAD.WIDE R106, R23.reuse, 0x4, R122 ;  /* 0x00000004176a7825 */ /* 0x050fe400078e027a */
[----:B------:R-:W4:Y:S04]  /*1d910*/  LDL.LU.64 R122, [R1+0x200] ;  /* 0x00020000017a7983 */ /* 0x000f280000300a00 */
[----:B------:R-:W2:Y:S04]  /*1d920*/  LDL.LU.64 R114, [R1+0x1f8] ;  /* 0x0001f80001727983 */ /* 0x000ea80000300a00 */
[----:B------:R-:W-:Y:S01]  /*1d930*/  STL.64 [R1+0x1328], R168 ;  /* 0x001328a801007387 */ /* 0x000fe20000100a00 */
[----:B------:R-:W-:-:S03]  /*1d940*/  IMAD.WIDE R78, R23, 0x4, R98 ;  /* 0x00000004174e7825 */ /* 0x000fc600078e0262 */
[----:B------:R-:W3:Y:S04]  /*1d950*/  LDL.LU.64 R98, [R1+0x1e8] ;  /* 0x0001e80001627983 */ /* 0x000ee80000300a00 */
[----:B------:R-:W3:Y:S01]  /*1d960*/  LDL.LU.64 R90, [R1+0x1e0] ;  /* 0x0001e000015a7983 */ /* 0x000ee20000300a00 */
[----:B------:R-:W-:-:S03]  /*1d970*/  IMAD.WIDE R238, R23, 0x4, R82 ;  /* 0x0000000417ee7825 */ /* 0x000fc600078e0252 */
[----:B------:R-:W-:Y:S04]  /*1d980*/  STL.64 [R1+0x16c8], R146 ;  /* 0x0016c89201007387 */ /* 0x000fe80000100a00 */
[----:B------:R-:W3:Y:S04]  /*1d990*/  LDL.LU.64 R82, [R1+0x1d8] ;  /* 0x0001d80001527983 */ /* 0x000ee80000300a00 */
[----:B------:R-:W3:Y:S04]  /*1d9a0*/  LDL.LU.64 R74, [R1+0x1c8] ;  /* 0x0001c800014a7983 */ /* 0x000ee80000300a00 */
[----:B------:R1:W-:Y:S04]  /*1d9b0*/  STL.64 [R1+0x16e8], R130 ;  /* 0x0016e88201007387 */ /* 0x0003e80000100a00 */
[----:B------:R-:W3:Y:S04]  /*1d9c0*/  LDL.LU.64 R72, [R1+0x1c0] ;  /* 0x0001c00001487983 */ /* 0x000ee80000300a00 */
[----:B------:R-:W3:Y:S01]  /*1d9d0*/  LDL.LU.64 R70, [R1+0x1b8] ;  /* 0x0001b80001467983 */ /* 0x000ee20000300a00 */
[----:B------:R-:W-:-:S03]  /*1d9e0*/  IMAD.WIDE R226, R23, 0x4, R226 ;  /* 0x0000000417e27825 */ /* 0x000fc600078e02e2 */
[----:B------:R-:W-:Y:S01]  /*1d9f0*/  STL.64 [R1+0x1708], R106 ;  /* 0x0017086a01007387 */ /* 0x000fe20000100a00 */
        /* <DEDUP_REMOVED lines=16> */
[----:B------:R-:W-:Y:S04]  /*1db00*/  LDGSTS.E [R250+0x64008], desc[UR8][R238.64], !P1 ;  /* 0x64008000eefa7fae */ /* 0x000fe8000c921848 */
[----:B------:R-:W-:Y:S04]  /*1db10*/  STL.64 [R1+0x16d8], R138 ;  /* 0x0016d88a01007387 */ /* 0x000fe80000100a00 */
        /* <DEDUP_REMOVED lines=15> */
[C---:B--2---:R-:W-:Y:S01]  /*1dc10*/  IMAD.WIDE R114, R23.reuse, 0x4, R114 ;  /* 0x0000000417727825 */ /* 0x044fe200078e0272 */
[----:B------:R2:W-:Y:S04]  /*1dc20*/  STL.64 [R1+0x16f8], R122 ;  /* 0x0016f87a01007387 */ /* 0x0005e80000100a00 */
        /* <DEDUP_REMOVED lines=13> */
[----:B------:R4:W-:Y:S04]  /*1dd00*/  STL.64 [R1+0x1738], R72 ;  /* 0x0017384801007387 */ /* 0x0009e80000100a00 */
[----:B------:R4:W-:Y:S04]  /*1dd10*/  STL.64 [R1+0x1740], R70 ;  /* 0x0017404601007387 */ /* 0x0009e80000100a00 */
[----:B-1----:R-:W3:Y:S04]  /*1dd20*/  LDL.LU.64 R130, [R1+0x448] ;  /* 0x0004480001827983 */ /* 0x002ee80000300a00 */
[----:B------:R-:W4:Y:S04]  /*1dd30*/  LDL.LU.64 R146, [R1+0x440] ;  /* 0x0004400001927983 */ /* 0x000f280000300a00 */
[----:B------:R-:W4:Y:S04]  /*1dd40*/  LDL.LU.64 R168, [R1+0x438] ;  /* 0x0004380001a87983 */ /* 0x000f280000300a00 */
[----:B------:R-:W4:Y:S04]  /*1dd50*/  LDL.LU.64 R242, [R1+0x430] ;  /* 0x0004300001f27983 */ /* 0x000f280000300a00 */
[----:B--2---:R-:W2:Y:S04]  /*1dd60*/  LDL.LU.64 R122, [R1+0x428] ;  /* 0x00042800017a7983 */ /* 0x004ea80000300a00 */
[----:B------:R-:W2:Y:S04]  /*1dd70*/  LDL.LU.64 R138, [R1+0x420] ;  /* 0x00042000018a7983 */ /* 0x000ea80000300a00 */
[----:B------:R-:W2:Y:S04]  /*1dd80*/  LDL.LU.64 R160, [R1+0x418] ;  /* 0x0004180001a07983 */ /* 0x000ea80000300a00 */
[----:B------:R-:W2:Y:S01]  /*1dd90*/  LDL.LU.64 R226, [R1+0x410] ;  /* 0x0004100001e27983 */ /* 0x000ea20000300a00 */
[----:B------:R-:W-:-:S02]  /*1dda0*/  VIADD R246, R76, 0xffffff09 ;  /* 0xffffff094cf67836 */ /* 0x000fc40000000000 */
[----:B------:R-:W-:Y:S01]  /*1ddb0*/  VIADD R247, R247, 0xffffff27 ;  /* 0xffffff27f7f77836 */ /* 0x000fe20000000000 */
[----:B------:R-:W1:Y:S02]  /*1ddc0*/  LDC R76, c[0x0][0x230] ;  /* 0x00008c00ff4c7b82 */ /* 0x000e640000000800 */
[----:B------:R-:W-:Y:S02]  /*1ddd0*/  ISETP.GE.U32.AND P6, PT, R246, 0x7ffffeca, PT ;  /* 0x7ffffecaf600780c */ /* 0x000fe40003fc6070 */
[----:B------:R-:W-:-:S04]  /*1dde0*/  IADD3 R246, R252, -0xf8, RZ ;  /* 0xffffff08fcf67810 */ /* 0x000fc80007ffe0ff */
[----:B------:R-:W-:Y:S01]  /*1ddf0*/  ISETP.GE.U32.AND P0, PT, R246, 0x7ffffec9, PT ;  /* 0x7ffffec9f600780c */ /* 0x000fe20003f06070 */
[----:B------:R-:W-:Y:S01]  /*1de00*/  VIADD R246, R248, 0xffffff26 ;  /* 0xffffff26f8f67836 */ /* 0x000fe20000000000 */
[----:B------:R-:W1:Y:S05]  /*1de10*/  LDC R252, c[0x0][0x230] ;  /* 0x00008c00fffc7b82 */ /* 0x000e6a0000000800 */
        /* <DEDUP_REMOVED lines=8> */
[----:B------:R-:W-:Y:S04]  /*1dea0*/  LDGSTS.E [R250+0x7800c], desc[UR8][R72.64], !P0 ;  /* 0x7800c00048fa7fae */ /* 0x000fe8000c121848 */
[----:B------:R1:W-:Y:S01]  /*1deb0*/  LDGSTS.E [R250+0x7c00c], desc[UR8][R70.64], !P0 ;  /* 0x7c00c00046fa7fae */ /* 0x0003e2000c121848 */
[----:B------:R-:W-:Y:S01]  /*1dec0*/  ISETP.GE.U32.AND P0, PT, R246, 0x7ffffee7, PT ;  /* 0x7ffffee7f600780c */ /* 0x000fe20003f06070 */
[----:B------:R-:W-:Y:S02]  /*1ded0*/  VIADD R246, R68, 0xffffff06 ;  /* 0xffffff0644f67836 */ /* 0x000fe40000000000 */
[----:B------:R-:W-:Y:S02]  /*1dee0*/  VIADD R249, R249, 0xffffff25 ;  /* 0xffffff25f9f97836 */ /* 0x000fe40000000000 */
[----:B-1----:R-:W-:Y:S01]  /*1def0*/  VIADD R248, R252, 0xffffff24 ;  /* 0xffffff24fcf87836 */ /* 0x002fe20000000000 */
[----:B------:R-:W1:Y:S01]  /*1df00*/  LDC R250, c[0x0][0x230] ;  /* 0x00008c00fffa7b82 */ /* 0x000e620000000800 */
[----:B---3--:R-:W-:-:S04]  /*1df10*/  IMAD.WIDE R74, R23, 0x4, R130 ;  /* 0x00000004174a7825 */ /* 0x008fc800078e0282 */
[C---:B----4-:R-:W-:Y:S01]  /*1df20*/  IMAD.WIDE R72, R23.reuse, 0x4, R146 ;  /* 0x0000000417487825 */ /* 0x050fe200078e0292 */
[----:B------:R2:W-:Y:S03]  /*1df30*/  STL.64 [R1+0xe60], R74 ;  /* 0x000e604a01007387 */ /* 0x0005e60000100a00 */
[C---:B------:R-:W-:Y:S01]  /*1df40*/  IMAD.WIDE R70, R23.reuse, 0x4, R168 ;  /* 0x0000000417467825 */ /* 0x040fe200078e02a8 */
[----:B------:R3:W-:Y:S03]  /*1df50*/  STL.64 [R1+0xe70], R72 ;  /* 0x000e704801007387 */ /* 0x0007e60000100a00 */
[C---:B------:R-:W-:Y:S01]  /*1df60*/  IMAD.WIDE R68, R23.reuse, 0x4, R242 ;  /* 0x0000000417447825 */ /* 0x040fe200078e02f2 */
[----:B------:R2:W-:Y:S01]  /*1df70*/  LDGSTS.E [R251+0x60000], desc[UR8][R74.64], !P6 ;  /* 0x600000004afb7fae */ /* 0x0005e2000f121848 */
[----:B------:R-:W-:Y:S01]  /*1df80*/  ISETP.GE.U32.AND P5, PT, R246, 0x7ffffec7, PT ;  /* 0x7ffffec7f600780c */ /* 0x000fe20003fa6070 */
[----:B------:R-:W4:Y:S02]  /*1df90*/  LDC R252, c[0x0][0x230] ;  /* 0x00008c00fffc7b82 */ /* 0x000f240000000800 */
[----:B------:R-:W4:Y:S04]  /*1dfa0*/  LDL.LU.64 R242, [R1+0x408] ;  /* 0x0004080001f27983 */ /* 0x000f280000300a00 */
[----:B------:R1:W-:Y:S04]  /*1dfb0*/  STL.64 [R1+0xe88], R70 ;  /* 0x000e884601007387 */ /* 0x0003e80000100a00 */
[----:B------:R1:W-:Y:S01]  /*1dfc0*/  STL.64 [R1+0xeb0], R68 ;  /* 0x000eb04401007387 */ /* 0x0003e20000100a00 */
[----:B--2---:R-:W-:-:S03]  /*1dfd0*/  IMAD.WIDE R74, R23, 0x4, R122 ;  /* 0x00000004174a7825 */ /* 0x004fc600078e027a */
[----:B------:R3:W-:Y:S04]  /*1dfe0*/  LDGSTS.E [R251+0x64000], desc[UR8][R72.64], !P6 ;  /* 0x6400000048fb7fae */ /* 0x0007e8000f121848 */
[----:B------:R-:W2:Y:S04]  /*1dff0*/  LDL.LU.64 R168, [R1+0x3e8] ;  /* 0x0003e80001a87983 */ /* 0x000ea80000300a00 */
[----:B------:R1:W-:Y:S01]  /*1e000*/  LDGSTS.E [R251+0x68000], desc[UR8][R70.64], !P6 ;  /* 0x6800000046fb7fae */ /* 0x0003e2000f121848 */
[----:B---3--:R-:W-:-:S03]  /*1e010*/  IMAD.WIDE R72, R23, 0x4, R138 ;  /* 0x0000000417487825 */ /* 0x008fc600078e028a */
[----:B------:R-:W3:Y:S04]  /*1e020*/  LDL.LU.64 R146, [R1+0x1b0] ;  /* 0x0001b00001927983 */ /* 0x000ee80000300a00 */
[----:B------:R-:W3:Y:S01]  /*1e030*/  LDL.LU.64 R130, [R1+0x190] ;  /* 0x0001900001827983 */ /* 0x000ee20000300a00 */
[----:B-1----:R-:W-:-:S03]  /*1e040*/  IMAD.WIDE R70, R23, 0x4, R160 ;  /* 0x0000000417467825 */ /* 0x002fc600078e02a0 */
[----:B------:R1:W-:Y:S04]  /*1e050*/  LDGSTS.E [R251+0x6c000], desc[UR8][R68.64], !P6 ;  /* 0x6c00000044fb7fae */ /* 0x0003e8000f121848 */
[----:B------:R-:W3:Y:S04]  /*1e060*/  LDL.LU.64 R122, [R1+0x170] ;  /* 0x00017000017a7983 */ /* 0x000ee80000300a00 */
[----:B------:R-:W-:Y:S01]  /*1e070*/  STL.64 [R1+0xee0], R74 ;  /* 0x000ee04a01007387 */ /* 0x000fe20000100a00 */
[----:B-1----:R-:W-:-:S03]  /*1e080*/  IMAD.WIDE R68, R23, 0x4, R226 ;  /* 0x0000000417447825 */ /* 0x002fc600078e02e2 */
[----:B------:R1:W-:Y:S04]  /*1e090*/  STL.64 [R1+0xf18], R72 ;  /* 0x000f184801007387 */ /* 0x0003e80000100a00 */
[----:B------:R1:W-:Y:S04]  /*1e0a0*/  STL.64 [R1+0xf50], R70 ;  /* 0x000f504601007387 */ /* 0x0003e80000100a00 */
[----:B------:R-:W3:Y:S04]  /*1e0b0*/  LDL.LU.64 R98, [R1+0x150] ;  /* 0x0001500001627983 */ /* 0x000ee80000300a00 */
[----:B------:R1:W-:Y:S04]  /*1e0c0*/  STL.64 [R1+0xf88], R68 ;  /* 0x000f884401007387 */ /* 0x0003e80000100a00 */
[----:B------:R-:W3:Y:S04]  /*1e0d0*/  LDL.LU.64 R82, [R1+0x400] ;  /* 0x0004000001527983 */ /* 0x000ee80000300a00 */
        /* <DEDUP_REMOVED lines=8> */
[----:B------:R-:W3:Y:S01]  /*1e160*/  LDL.LU.64 R128, [R1+0x188] ;  /* 0x0001880001807983 */ /* 0x000ee20000300a00 */
[----:B------:R-:W-:-:S03]  /*1e170*/  VIADD R246, R76, 0xffffff05 ;  /* 0xffffff054cf67836 */ /* 0x000fc60000000000 */
[----:B------:R-:W-:Y:S04]  /*1e180*/  LDGSTS.E [R251+0x60004], desc[UR8][R74.64], !P0 ;  /* 0x600040004afb7fae */ /* 0x000fe8000c121848 */
[----:B------:R-:W-:Y:S04]  /*1e190*/  LDGSTS.E [R251+0x64004], desc[UR8][R72.64], !P0 ;  /* 0x6400400048fb7fae */ /* 0x000fe8000c121848 */
[----:B------:R-:W-:Y:S01]  /*1e1a0*/  LDGSTS.E [R251+0x68004], desc[UR8][R70.64], !P0 ;  /* 0x6800400046fb7fae */ /* 0x000fe2000c121848 */
[----:B------:R-:W-:Y:S01]  /*1e1b0*/  ISETP.GE.U32.AND P1, PT, R249, 0x7ffffee6, PT ;  /* 0x7ffffee6f900780c */ /* 0x000fe20003f26070 */
[----:B----4-:R-:W-:Y:S01]  /*1e1c0*/  IMAD.WIDE R242, R23, 0x4, R242 ;  /* 0x0000000417f27825 */ /* 0x010fe200078e02f2 */
[----:B------:R-:W-:Y:S01]  /*1e1d0*/  ISETP.GE.U32.AND P3, PT, R248, 0x7ffffee5, PT ;  /* 0x7ffffee5f800780c */ /* 0x000fe20003f66070 */
[----:B------:R4:W-:Y:S01]  /*1e1e0*/  LDGSTS.E [R251+0x6c004], desc[UR8][R68.64], !P0 ;  /* 0x6c00400044fb7fae */ /* 0x0009e2000c121848 */
[----:B------:R-:W-:Y:S01]  /*1e1f0*/  ISETP.GE.U32.AND P4, PT, R247, 0x7ffffec8, PT ;  /* 0x7ffffec8f700780c */ /* 0x000fe20003f86070 */
[----:B------:R-:W4:Y:S02]  /*1e200*/  LDC R248, c[0x0][0x230] ;  /* 0x00008c00fff87b82 */ /* 0x000f240000000800 */
[----:B------:R-:W-:Y:S06]  /*1e210*/  STL.64 [R1+0xfd8], R242 ;  /* 0x000fd8f201007387 */ /* 0x000fec0000100a00 */
[----:B------:R-:W-:Y:S01]  /*1e220*/  LDGSTS.E [R251+0x60008], desc[UR8][R242.64], !P1 ;  /* 0x60008000f2fb7fae */ /* 0x000fe2000c921848 */
[----:B--2---:R-:W-:-:S04]  /*1e230*/  IMAD.WIDE R168, R23, 0x4, R168 ;  /* 0x0000000417a87825 */ /* 0x004fc800078e02a8 */
[----:B---3--:R-:W-:-:S04]  /*1e240*/  IMAD.WIDE R146, R23, 0x4, R146 ;  /* 0x0000000417927825 */ /* 0x008fc800078e0292 */
[----:B------:R-:W-:-:S04]  /*1e250*/  IMAD.WIDE R130, R23, 0x4, R130 ;  /* 0x0000000417827825 */ /* 0x000fc800078e0282 */
[----:B------:R-:W-:-:S04]  /*1e260*/  IMAD.WIDE R106, R23, 0x4, R122 ;  /* 0x00000004176a7825 */ /* 0x000fc800078e027a */
[C---:B------:R-:W-:Y:S01]  /*1e270*/  IMAD.WIDE R78, R23.reuse, 0x4, R98 ;  /* 0x00000004174e7825 */ /* 0x040fe200078e0262 */
[----:B------:R-:W2:Y:S03]  /*1e280*/  LDL.LU.64 R122, [R1+0x180] ;  /* 0x00018000017a7983 */ /* 0x000ea60000300a00 */
[C---:B------:R-:W-:Y:S01]  /*1e290*/  IMAD.WIDE R238, R23.reuse, 0x4, R82 ;  /* 0x0000000417ee7825 */ /* 0x040fe200078e0252 */
[----:B------:R-:W3:Y:S03]  /*1e2a0*/  LDL.LU.64 R114, [R1+0x178] ;  /* 0x0001780001727983 */ /* 0x000ee60000300a00 */
[C---:B------:R-:W-:Y:S01]  /*1e2b0*/  IMAD.WIDE R226, R23.reuse, 0x4, R226 ;  /* 0x0000000417e27825 */ /* 0x040fe200078e02e2 */
[----:B------:R-:W-:Y:S03]  /*1e2c0*/  STL.64 [R1+0x13a8], R168 ;  /* 0x0013a8a801007387 */ /* 0x000fe60000100a00 */
[C---:B------:R-:W-:Y:S01]  /*1e2d0*/  IMAD.WIDE R174, R23.reuse, 0x4, R174 ;  /* 0x0000000417ae7825 */ /* 0x040fe200078e02ae */
[----:B------:R-:W3:Y:S03]  /*1e2e0*/  LDL.LU.64 R98, [R1+0x168] ;  /* 0x0001680001627983 */ /* 0x000ee60000300a00 */
        /* <DEDUP_REMOVED lines=11> */
[----:B-1----:R-:W3:Y:S03]  /*1e3a0*/  LDL.LU.64 R72, [R1+0x140] ;  /* 0x0001400001487983 */ /* 0x002ee60000300a00 */
[C---:B------:R-:W-:Y:S01]  /*1e3b0*/  IMAD.WIDE R128, R23.reuse, 0x4, R128 ;  /* 0x0000000417807825 */ /* 0x040fe200078e0280 */
[----:B------:R-:W3:Y:S01]  /*1e3c0*/  LDL.LU.64 R70, [R1+0x138] ;  /* 0x0001380001467983 */ /* 0x000ee20000300a00 */
[----:B------:R-:W-:Y:S01]  /*1e3d0*/  ISETP.GE.U32.AND P6, PT, R246, 0x7ffffec6, PT ;  /* 0x7ffffec6f600780c */ /* 0x000fe20003fc6070 */
[----:B----4-:R-:W1:Y:S02]  /*1e3e0*/  LDC R68, c[0x0][0x230] ;  /* 0x00008c00ff447b82 */ /* 0x010e640000000800 */
[----:B------:R-:W-:Y:S04]  /*1e3f0*/  STL.64 [R1+0x1788], R106 ;  /* 0x0017886a01007387 */ /* 0x000fe80000100a00 */
[----:B------:R-:W-:Y:S02]  /*1e400*/  STL.64 [R1+0xed8], R238 ;  /* 0x000ed8ee01007387 */ /* 0x000fe40000100a00 */
[----:B------:R-:W4:Y:S02]  /*1e410*/  LDC R247, c[0x0][0x230] ;  /* 0x00008c00fff77b82 */ /* 0x000f240000000800 */
[----:B------:R-:W-:Y:S04]  /*1e420*/  STL.64 [R1+0x17a8], R78 ;  /* 0x0017a84e01007387 */ /* 0x000fe80000100a00 */
[----:B------:R-:W-:Y:S02]  /*1e430*/  STL.64 [R1+0xf10], R226 ;  /* 0x000f10e201007387 */ /* 0x000fe40000100a00 */
[----:B------:R-:W4:Y:S02]  /*1e440*/  LDC R74, c[0x0][0x230] ;  /* 0x00008c00ff4a7b82 */ /* 0x000f240000000800 */
[----:B------:R-:W-:Y:S04]  /*1e450*/  STL.64 [R1+0xf48], R174 ;  /* 0x000f48ae01007387 */ /* 0x000fe80000100a00 */
[----:B------:R-:W-:Y:S02]  /*1e460*/  STL.64 [R1+0x1028], R166 ;  /* 0x001028a601007387 */ /* 0x000fe40000100a00 */
[----:B------:R-:W4:Y:S02]  /*1e470*/  LDC R249, c[0x0][0x230] ;  /* 0x00008c00fff97b82 */ /* 0x000f240000000800 */
[----:B------:R1:W-:Y:S04]  /*1e480*/  STL.64 [R1+0x13b8], R160 ;  /* 0x0013b8a001007387 */ /* 0x0003e80000100a00 */
        /* <DEDUP_REMOVED lines=11> */
[----:B--2---:R-:W-:-:S03]  /*1e540*/  IMAD.WIDE R122, R23, 0x4, R122 ;  /* 0x00000004177a7825 */ /* 0x004fc600078e027a */
[----:B------:R-:W-:Y:S01]  /*1e550*/  LDGSTS.E [R251+0x6c00c], desc[UR8][R158.64], !P3 ;  /* 0x6c00c0009efb7fae */ /* 0x000fe2000d921848 */
[----:B---3--:R-:W-:-:S03]  /*1e560*/  IMAD.WIDE R114, R23, 0x4, R114 ;  /* 0x0000000417727825 */ /* 0x008fc600078e0272 */
        /* <DEDUP_REMOVED lines=12> */
[----:B------:R3:W-:Y:S04]  /*1e630*/  STL.64 [R1+0x17b8], R72 ;  /* 0x0017b84801007387 */ /* 0x0007e80000100a00 */
[----:B------:R4:W-:Y:S04]  /*1e640*/  STL.64 [R1+0x17c0], R70 ;  /* 0x0017c04601007387 */ /* 0x0009e80000100a00 */
[----:B-1----:R-:W4:Y:S04]  /*1e650*/  LDL.LU.64 R160, [R1+0x3c8] ;  /* 0x0003c80001a07983 */ /* 0x002f280000300a00 */
[----:B------:R-:W3:Y:S04]  /*1e660*/  LDL.LU.64 R242, [R1+0x3c0] ;  /* 0x0003c00001f27983 */ /* 0x000ee80000300a00 */
[----:B------:R-:W4:Y:S04]  /*1e670*/  LDL.LU.64 R168, [R1+0x3b8] ;  /* 0x0003b80001a87983 */ /* 0x000f280000300a00 */
[----:B------:R-:W4:Y:S01]  /*1e680*/  LDL.LU.64 R226, [R1+0x3b0] ;  /* 0x0003b00001e27983 */ /* 0x000f220000300a00 */
[----:B------:R-:W-:-:S02]  /*1e690*/  VIADD R246, R250, 0xffffff04 ;  /* 0xffffff04faf67836 */ /* 0x000fc40000000000 */
[----:B------:R-:W1:Y:S01]  /*1e6a0*/  LDC R250, c[0x0][0x230] ;  /* 0x00008c00fffa7b82 */ /* 0x000e620000000800 */
[----:B------:R-:W-:Y:S02]  /*1e6b0*/  LDGSTS.E [R251+0x70000], desc[UR8][R146.64], !P4 ;  /* 0x7000000092fb7fae */ /* 0x000fe4000e121848 */
[----:B------:R-:W-:Y:S02]  /*1e6c0*/  ISETP.GE.U32.AND P0, PT, R246, 0x7ffffec5, PT ;  /* 0x7ffffec5f600780c */ /* 0x000fe40003f06070 */
        /* <DEDUP_REMOVED lines=9> */
[----:B------:R-:W-:-:S03]  /*1e760*/  VIADD R246, R248, 0xffffff22 ;  /* 0xffffff22f8f67836 */ /* 0x000fc60000000000 */
[----:B------:R-:W-:Y:S04]  /*1e770*/  LDGSTS.E [R251+0x78008], desc[UR8][R90.64], !P6 ;  /* 0x780080005afb7fae */ /* 0x000fe8000f121848 */
[----:B------:R-:W-:Y:S04]  /*1e780*/  LDGSTS.E [R251+0x7c008], desc[UR8][R82.64], !P6 ;  /* 0x7c00800052fb7fae */ /* 0x000fe8000f121848 */
[----:B--2---:R-:W2:Y:S04]  /*1e790*/  LDL.LU.64 R98, [R1+0x690] ;  /* 0x0006900001627983 */ /* 0x004ea80000300a00 */
[----:B------:R-:W2:Y:S04]  /*1e7a0*/  LDL.LU.64 R106, [R1+0x670] ;  /* 0x00067000016a7983 */ /* 0x000ea80000300a00 */
[----:B------:R-:W-:Y:S01]  /*1e7b0*/  LDGSTS.E [R251+0x7000c], desc[UR8][R78.64], !P0 ;  /* 0x7000c0004efb7fae */ /* 0x000fe2000c121848 */
[----:B------:R-:W-:-:S03]  /*1e7c0*/  ISETP.GE.U32.AND P3, PT, R246, 0x7ffffee3, PT ;  /* 0x7ffffee3f600780c */ /* 0x000fc60003f66070 */
[----:B------:R-:W-:Y:S01]  /*1e7d0*/  LDGSTS.E [R251+0x7400c], desc[UR8][R76.64], !P0 ;  /* 0x7400c0004cfb7fae */ /* 0x000fe2000c121848 */
[----:B------:R-:W-:-:S03]  /*1e7e0*/  VIADD R246, R68, 0xffffff02 ;  /* 0xffffff0244f67836 */ /* 0x000fc60000000000 */
[----:B------:R3:W-:Y:S04]  /*1e7f0*/  LDGSTS.E [R251+0x7800c], desc[UR8][R72.64], !P0 ;  /* 0x7800c00048fb7fae */ /* 0x0007e8000c121848 */
[----:B------:R-:W2:Y:S04]  /*1e800*/  LDL.LU.64 R114, [R1+0x650] ;  /* 0x0006500001727983 */ /* 0x000ea80000300a00 */
[----:B------:R4:W-:Y:S04]  /*1e810*/  LDGSTS.E [R251+0x7c00c], desc[UR8][R70.64], !P0 ;  /* 0x7c00c00046fb7fae */ /* 0x0009e8000c121848 */
[----:B------:R-:W2:Y:S04]  /*1e820*/  LDL.LU.64 R122, [R1+0x630] ;  /* 0x00063000017a7983 */ /* 0x000ea80000300a00 */
[----:B------:R-:W2:Y:S04]  /*1e830*/  LDL.LU.64 R130, [R1+0x610] ;  /* 0x0006100001827983 */ /* 0x000ea80000300a00 */
[----:B------:R-:W2:Y:S01]  /*1e840*/  LDL.LU.64 R146, [R1+0x5f0] ;  /* 0x0005f00001927983 */ /* 0x000ea20000300a00 */
[----:B-1----:R-:W-:-:S02]  /*1e850*/  VIADD R248, R250, 0xffffff20 ;  /* 0xffffff20faf87836 */ /* 0x002fc40000000000 */
[C---:B---3--:R-:W-:Y:S02]  /*1e860*/  IMAD.WIDE R72, R23.reuse, 0x4, R242 ;  /* 0x0000000417487825 */ /* 0x048fe400078e02f2 */
[----:B------:R-:W3:Y:S02]  /*1e870*/  LDL.LU.64 R242, [R1+0x130] ;  /* 0x0001300001f27983 */ /* 0x000ee40000300a00 */
[C---:B----4-:R-:W-:Y:S02]  /*1e880*/  IMAD.WIDE R70, R23.reuse, 0x4, R168 ;  /* 0x0000000417467825 */ /* 0x050fe400078e02a8 */
[----:B------:R1:W-:Y:S02]  /*1e890*/  STL.64 [R1+0xe58], R72 ;  /* 0x000e584801007387 */ /* 0x0003e40000100a00 */
[C---:B------:R-:W-:Y:S02]  /*1e8a0*/  IMAD.WIDE R68, R23.reuse, 0x4, R226 ;  /* 0x0000000417447825 */ /* 0x040fe400078e02e2 */
[----:B------:R-:W4:Y:S02]  /*1e8b0*/  LDL.LU.64 R138, [R1+0x688] ;  /* 0x00068800018a7983 */ /* 0x000f240000300a00 */
[----:B------:R-:W-:-:S02]  /*1e8c0*/  IMAD.WIDE R250, R23, 0x4, R160 ;  /* 0x0000000417fa7825 */ /* 0x000fc400078e02a0 */
[----:B------:R2:W-:Y:S04]  /*1e8d0*/  STL.64 [R1+0xe68], R70 ;  /* 0x000e684601007387 */ /* 0x0005e80000100a00 */
[----:B------:R2:W-:Y:S04]  /*1e8e0*/  STL.64 [R1+0xe80], R68 ;  /* 0x000e804401007387 */ /* 0x0005e80000100a00 */
[----:B------:R-:W3:Y:S01]  /*1e8f0*/  LDL.LU.64 R160, [R1+0x680] ;  /* 0x0006800001a07983 */ /* 0x000ee20000300a00 */
[----:B------:R-:W-:-:S03]  /*1e900*/  IADD3 R247, R247, -0xdd, RZ ;  /* 0xffffff23f7f77810 */ /* 0x000fc60007ffe0ff */
[----:B------:R-:W3:Y:S01]  /*1e910*/  LDL.LU.64 R168, [R1+0x678] ;  /* 0x0006780001a87983 */ /* 0x000ee20000300a00 */
[----:B------:R-:W-:-:S03]  /*1e920*/  ISETP.GE.U32.AND P4, PT, R247, 0x7ffffee4, PT ;  /* 0x7ffffee4f700780c */ /* 0x000fc60003f86070 */
[----:B------:R-:W3:Y:S04]  /*1e930*/  LDL.LU.64 R226, [R1+0x668] ;  /* 0x0006680001e27983 */ /* 0x000ee80000300a00 */
[----:B------:R-:W-:Y:S01]  /*1e940*/  STL [R1+0xc00], RZ ;  /* 0x000c00ff01007387 */ /* 0x000fe20000100800 */
[----:B------:R-:W-:-:S03]  /*1e950*/  ISETP.GE.U32.AND P0, PT, R246, 0x7ffffec3, PT ;  /* 0x7ffffec3f600780c */ /* 0x000fc60003f06070 */
[----:B------:R-:W3:Y:S04]  /*1e960*/  LDL.LU.64 R78, [R1+0x660] ;  /* 0x00066000014e7983 */ /* 0x000ee80000300a00 */
[----:B------:R-:W-:Y:S01]  /*1e970*/  LDGSTS.E [R157+0x60000], desc[UR8][R250.64], !P4 ;  /* 0x60000000fa9d7fae */ /* 0x000fe2000e121848 */
[----:B------:R-:W-:-:S03]  /*1e980*/  VIADD R246, R74, 0xffffff01 ;  /* 0xffffff014af67836 */ /* 0x000fc60000000000 */
[----:B------:R3:W-:Y:S04]  /*1e990*/  LDGSTS.E [R157+0x64000], desc[UR8][R72.64], !P4 ;  /* 0x64000000489d7fae */ /* 0x0007e8000e121848 */
[----:B------:R-:W3:Y:S04]  /*1e9a0*/  LDL.LU.64 R76, [R1+0x658] ;  /* 0x00065800014c7983 */ /* 0x000ee80000300a00 */
[----:B------:R3:W-:Y:S04]  /*1e9b0*/  LDGSTS.E [R157+0x68000], desc[UR8][R70.64], !P4 ;  /* 0x68000000469d7fae */ /* 0x0007e8000e121848 */
[----:B-1----:R-:W3:Y:S01]  /*1e9c0*/  LDL.LU.64 R72, [R1+0x648] ;  /* 0x0006480001487983 */ /* 0x002ee20000300a00 */
[----:B--2---:R-:W-:-:S03]  /*1e9d0*/  IMAD.WIDE R238, R23, 0x4, R98 ;  /* 0x0000000417ee7825 */ /* 0x004fc600078e0262 */
[----:B------:R1:W-:Y:S01]  /*1e9e0*/  LDGSTS.E [R157+0x6c000], desc[UR8][R68.64], !P4 ;  /* 0x6c000000449d7fae */ /* 0x0003e2000e121848 */
[----:B------:R-:W-:-:S03]  /*1e9f0*/  IMAD.WIDE R166, R23, 0x4, R106 ;  /* 0x0000000417a67825 */ /* 0x000fc600078e026a */
[----:B------:R-:W2:Y:S04]  /*1ea00*/  LDL.LU.64 R70, [R1+0x640] ;  /* 0x0006400001467983 */ /* 0x000ea80000300a00 */
[----:B------:R-:W-:Y:S01]  /*1ea10*/  STL.64 [R1+0xea8], R238 ;  /* 0x000ea8ee01007387 */ /* 0x000fe20000100a00 */
[----:B------:R-:W-:-:S03]  /*1ea20*/  VIADD R247, R252, 0xffffff03 ;  /* 0xffffff03fcf77836 */ /* 0x000fc60000000000 */
[----:B------:R-:W1:Y:S01]  /*1ea30*/  LDL.LU.64 R68, [R1+0x638] ;  /* 0x0006380001447983 */ /* 0x000e620000300a00 */
[----:B------:R-:W-:-:S03]  /*1ea40*/  VIADD R249, R249, 0xffffff21 ;  /* 0xffffff21f9f97836 */ /* 0x000fc60000000000 */
[----:B------:R-:W2:Y:S01]  /*1ea50*/  LDL.LU.64 R90, [R1+0x628] ;  /* 0x00062800015a7983 */ /* 0x000ea20000300a00 */
[----:B------:R-:W-:-:S03]  /*1ea60*/  IMAD.WIDE R74, R23, 0x4, R114 ;  /* 0x00000004174a7825 */ /* 0x000fc600078e0272 */
[----:B------:R-:W-:Y:S04]  /*1ea70*/  STL.64 [R1+0x1408], R166 ;  /* 0x001408a601007387 */ /* 0x000fe80000100a00 */
[----:B------:R-:W2:Y:S01]  /*1ea80*/  LDL.LU.64 R98, [R1+0x620] ;  /* 0x0006200001627983 */ /* 0x000ea20000300a00 */
[----:B------:R-:W-:-:S03]  /*1ea90*/  IMAD.WIDE R82, R23, 0x4, R122 ;  /* 0x0000000417527825 */ /* 0x000fc600078e027a */
[----:B------:R-:W2:Y:S01]  /*1eaa0*/  LDL.LU.64 R106, [R1+0x618] ;  /* 0x00061800016a7983 */ /* 0x000ea20000300a00 */
[----:B------:R-:W-:-:S03]  /*1eab0*/  IMAD.WIDE R114, R23, 0x4, R130 ;  /* 0x0000000417727825 */ /* 0x000fc600078e0282 */
[----:B------:R-:W-:Y:S01]  /*1eac0*/  STL.64 [R1+0x1428], R74 ;  /* 0x0014284a01007387 */ /* 0x000fe20000100a00 */
[----:B------:R-:W-:Y:S02]  /*1ead0*/  ISETP.GE.U32.AND P1, PT, R247, 0x7ffffec4, PT ;  /* 0x7ffffec4f700780c */ /* 0x000fe40003f26070 */
[----:B------:R-:W-:Y:S01]  /*1eae0*/  ISETP.GE.U32.AND P4, PT, R246, 0x7ffffec2, PT ;  /* 0x7ffffec2f600780c */ /* 0x000fe20003f86070 */
[----:B------:R-:W2:Y:S01]  /*1eaf0*/  LDL.LU.64 R122, [R1+0x608] ;  /* 0x00060800017a7983 */ /* 0x000ea20000300a00 */
[----:B------:R-:W-:-:S03]  /*1eb00*/  ISETP.GE.U32.AND P6, PT, R249, 0x7ffffee2, PT ;  /* 0x7ffffee2f900780c */ /* 0x000fc60003fc6070 */
[----:B------:R-:W2:Y:S01]  /*1eb10*/  LDL.LU.64 R130, [R1+0x600] ;  /* 0x0006000001827983 */ /* 0x000ea20000300a00 */
[----:B------:R-:W-:-:S03]  /*1eb20*/  ISETP.GE.U32.AND P5, PT, R248, 0x7ffffee1, PT ;  /* 0x7ffffee1f800780c */ /* 0x000fc60003fa6070 */
[----:B------:R-:W-:Y:S01]  /*1eb30*/  STL.64 [R1+0x17c8], R82 ;  /* 0x0017c85201007387 */ /* 0x000fe20000100a00 */
[----:B------:R-:W-:-:S03]  /*1eb40*/  IMAD.WIDE R146, R23, 0x4, R146 ;  /* 0x0000000417927825 */ /* 0x000fc600078e0292 */
[----:B------:R-:W-:Y:S01]  /*1eb50*/  LDGSTS.E [R157+0x60004], desc[UR8][R238.64], !P3 ;  /* 0x60004000ee9d7fae */ /* 0x000fe2000d921848 */
[----:B----4-:R-:W-:-:S03]  /*1eb60*/  IMAD.WIDE R246, R23, 0x4, R138 ;  /* 0x0000000417f67825 */ /* 0x010fc600078e028a */
[----:B------:R-:W4:Y:S04]  /*1eb70*/  LDL.LU.64 R138, [R1+0x5f8] ;  /* 0x0005f800018a7983 */ /* 0x000f280000300a00 */
[----:B------:R-:W-:Y:S01]  /*1eb80*/  STL.64 [R1+0x17e8], R114 ;  /* 0x0017e87201007387 */ /* 0x000fe20000100a00 */
[----:B---3--:R-:W-:-:S03]  /*1eb90*/  IMAD.WIDE R242, R23, 0x4, R242 ;  /* 0x0000000417f27825 */ /* 0x008fc600078e02f2 */
[----:B------:R-:W-:Y:S01]  /*1eba0*/  LDGSTS.E [R157+0x64004], desc[UR8][R246.64], !P3 ;  /* 0x64004000f69d7fae */ /* 0x000fe2000d921848 */
[----:B------:R-:W-:-:S03]  /*1ebb0*/  IMAD.WIDE R248, R23, 0x4, R160 ;  /* 0x0000000417f87825 */ /* 0x000fc600078e02a0 */
[----:B------:R-:W3:Y:S01]  /*1ebc0*/  LDL.LU.64 R160, [R1+0x5e8] ;  /* 0x0005e80001a07983 */ /* 0x000ee20000300a00 */
[----:B------:R-:W-:-:S03]  /*1ebd0*/  IMAD.WIDE R174, R23, 0x4, R168 ;  /* 0x0000000417ae7825 */ /* 0x000fc600078e02a8 */
[----:B------:R-:W-:Y:S01]  /*1ebe0*/  STL.64 [R1+0x1808], R146 ;  /* 0x0018089201007387 */ /* 0x000fe20000100a00 */
[----:B------:R-:W-:-:S03]  /*1ebf0*/  IMAD.WIDE R158, R23, 0x4, R226 ;  /* 0x00000004179e7825 */ /* 0x000fc600078e02e2 */
[----:B------:R-:W-:Y:S04]  /*1ec00*/  STL.64 [R1+0x1828], R242 ;  /* 0x001828f201007387 */ /* 0x000fe80000100a00 */
[----:B------:R-:W3:Y:S04]  /*1ec10*/  LDL.LU.64 R168, [R1+0x5e0] ;  /* 0x0005e00001a87983 */ /* 0x000ee80000300a00 */
[----:B------:R-:W3:Y:S04]  /*1ec20*/  LDL.LU.64 R226, [R1+0x5d8] ;  /* 0x0005d80001e27983 */ /* 0x000ee80000300a00 */
[----:B------:R-:W3:Y:S01]  /*1ec30*/  LDL.LU.64 R144, [R1+0x120] ;  /* 0x0001200001907983 */ /* 0x000ee20000300a00 */
[----:B------:R-:W-:-:S03]  /*1ec40*/  IMAD.WIDE R78, R23, 0x4, R78 ;  /* 0x00000004174e7825 */ /* 0x000fc600078e024e */
[----:B------:R-:W-:Y:S04]  /*1ec50*/  STL.64 [R1+0xe50], R174 ;  /* 0x000e50ae01007387 */ /* 0x000fe80000100a00 */
[----:B------:R-:W3:Y:S01]  /*1ec60*/  LDL.LU.64 R136, [R1+0x110] ;  /* 0x0001100001887983 */ /* 0x000ee20000300a00 */
[----:B------:R-:W-:-:S03]  /*1ec70*/  IMAD.WIDE R76, R23, 0x4, R76 ;  /* 0x00000004174c7825 */ /* 0x000fc600078e024c */
[----:B------:R3:W-:Y:S01]  /*1ec80*/  STL.64 [R1+0xea0], R158 ;  /* 0x000ea09e01007387 */ /* 0x0007e20000100a00 */
[----:B------:R-:W-:-:S03]  /*1ec90*/  IMAD.WIDE R72, R23, 0x4, R72 ;  /* 0x0000000417487825 */ /* 0x000fc600078e0248 */
[----:B------:R3:W-:Y:S01]  /*1eca0*/  STL.64 [R1+0xed0], R78 ;  /* 0x000ed04e01007387 */ /* 0x0007e20000100a00 */
[----:B--2---:R-:W-:-:S03]  /*1ecb0*/  IMAD.WIDE R70, R23, 0x4, R70 ;  /* 0x0000000417467825 */ /* 0x004fc600078e0246 */
[----:B------:R2:W-:Y:S04]  /*1ecc0*/  STL.64 [R1+0xf08], R76 ;  /* 0x000f084c01007387 */ /* 0x0005e80000100a00 */
[----:B------:R2:W-:Y:S01]  /*1ecd0*/  STL.64 [R1+0xfd0], R72 ;  /* 0x000fd04801007387 */ /* 0x0005e20000100a00 */
[----:B-1----:R-:W-:-:S03]  /*1ece0*/  IMAD.WIDE R68, R23, 0x4, R68 ;  /* 0x0000000417447825 */ /* 0x002fc600078e0244 */
[----:B------:R1:W-:Y:S01]  /*1ecf0*/  STL.64 [R1+0x1020], R70 ;  /* 0x0010204601007387 */ /* 0x0003e20000100a00 */
[----:B------:R-:W-:-:S03]  /*1ed00*/  IMAD.WIDE R90, R23, 0x4, R90 ;  /* 0x00000004175a7825 */ /* 0x000fc600078e025a */
        /* <DEDUP_REMOVED lines=8> */
[----:B------:R1:W-:Y:S04]  /*1ed90*/  STL.64 [R1+0x17f0], R122 ;  /* 0x0017f07a01007387 */ /* 0x0003e80000100a00 */
[----:B------:R1:W-:Y:S04]  /*1eda0*/  STL.64 [R1+0x17f8], R130 ;  /* 0x0017f88201007387 */ /* 0x0003e80000100a00 */
[----:B------:R-:W-:Y:S01]  /*1edb0*/  LDGSTS.E [R157+0x68004], desc[UR8][R248.64], !P3 ;  /* 0x68004000f89d7fae */ /* 0x000fe2000d921848 */
[----:B------:R-:W-:-:S03]  /*1edc0*/  UIADD3 UR48, UR48, -0x100, URZ ;  /* 0xffffff0030307890 */ /* 0x000fc6000fffe03f */
[----:B------:R-:W-:Y:S04]  /*1edd0*/  LDGSTS.E [R157+0x6c004], desc[UR8][R174.64], !P3 ;  /* 0x6c004000ae9d7fae */ /* 0x000fe8000d921848 */
[----:B------:R-:W-:Y:S04]  /*1ede0*/  LDGSTS.E [R157+0x60008], desc[UR8][R166.64], !P6 ;  /* 0x60008000a69d7fae */ /* 0x000fe8000f121848 */
[----:B------:R-:W-:Y:S01]  /*1edf0*/  LDGSTS.E [R157+0x64008], desc[UR8][R158.64], !P6 ;  /* 0x640080009e9d7fae */ /* 0x000fe2000f121848 */
[----:B----4-:R-:W-:-:S03]  /*1ee00*/  IMAD.WIDE R138, R23, 0x4, R138 ;  /* 0x00000004178a7825 */ /* 0x010fc600078e028a */
[----:B------:R-:W-:Y:S04]  /*1ee10*/  LDGSTS.E [R157+0x68008], desc[UR8][R78.64], !P6 ;  /* 0x680080004e9d7fae */ /* 0x000fe8000f121848 */
[----:B------:R4:W-:Y:S01]  /*1ee20*/  STL.64 [R1+0x1800], R138 ;  /* 0x0018008a01007387 */ /* 0x0009e20000100a00 */
[----:B---3--:R-:W-:-:S04]  /*1ee30*/  IMAD.WIDE R160, R23, 0x4, R160 ;  /* 0x0000000417a07825 */ /* 0x008fc800078e02a0 */
[C---:B------:R-:W-:Y:S01]  /*1ee40*/  IMAD.WIDE R168, R23.reuse, 0x4, R168 ;  /* 0x0000000417a87825 */ /* 0x040fe200078e02a8 */
[----:B------:R3:W-:Y:S04]  /*1ee50*/  STL.64 [R1+0x1810], R160 ;  /* 0x001810a001007387 */ /* 0x0007e80000100a00 */
[----:B------:R-:W4:Y:S01]  /*1ee60*/  LDL.LU.64 R128, [R1+0x100] ;  /* 0x0001000001807983 */ /* 0x000f220000300a00 */
[----:B------:R-:W-:-:S04]  /*1ee70*/  IMAD.WIDE R226, R23, 0x4, R226 ;  /* 0x0000000417e27825 */ /* 0x000fc800078e02e2 */
[C---:B------:R-:W-:Y:S01]  /*1ee80*/  IMAD.WIDE R144, R23.reuse, 0x4, R144 ;  /* 0x0000000417907825 */ /* 0x040fe200078e0290 */
[----:B------:R3:W-:Y:S03]  /*1ee90*/  STL.64 [R1+0x1818], R168 ;  /* 0x001818a801007387 */ /* 0x0007e60000100a00 */
[----:B------:R-:W-:Y:S01]  /*1eea0*/  IMAD.WIDE R136, R23, 0x4, R136 ;  /* 0x0000000417887825 */ /* 0x000fe200078e0288 */
[----:B------:R3:W-:Y:S04]  /*1eeb0*/  STL.64 [R1+0x1820], R226 ;  /* 0x001820e201007387 */ /* 0x0007e80000100a00 */
[----:B------:R3:W-:Y:S04]  /*1eec0*/  STL.64 [R1+0x1830], R144 ;  /* 0x0018309001007387 */ /* 0x0007e80000100a00 */
[----:B------:R3:W-:Y:S04]  /*1eed0*/  STL.64 [R1+0x1838], R136 ;  /* 0x0018388801007387 */ /* 0x0007e80000100a00 */
[----:B------:R-:W3:Y:S01]  /*1eee0*/  LDL.LU.64 R158, [R1+0xf0] ;  /* 0x0000f000019e7983 */ /* 0x000ee20000300a00 */
[----:B------:R-:W-:-:S03]  /*1eef0*/  UISETP.GE.U32.AND UP1, UPT, UR48, 0x7ffffec1, UPT ;  /* 0x7ffffec13000788c */ /* 0x000fc6000bf26070 */
[----:B------:R-:W3:Y:S04]  /*1ef00*/  LDL.LU.64 R166, [R1+0xb0] ;  /* 0x0000b00001a67983 */ /* 0x000ee80000300a00 */
[----:B------:R-:W3:Y:S04]  /*1ef10*/  LDL.LU.64 R174, [R1+0x70] ;  /* 0x0000700001ae7983 */ /* 0x000ee80000300a00 */
[----:B------:R-:W3:Y:S04]  /*1ef20*/  LDL.LU.64 R238, [R1+0x30] ;  /* 0x0000300001ee7983 */ /* 0x000ee80000300a00 */
[----:B------:R-:W3:Y:S04]  /*1ef30*/  LDL.LU.64 R78, [R1+0x1c08] ;  /* 0x001c0800014e7983 */ /* 0x000ee80000300a00 */
[----:B------:R-:W-:Y:S04]  /*1ef40*/  LDGSTS.E [R157+0x6c008], desc[UR8][R76.64], !P6 ;  /* 0x6c0080004c9d7fae */ /* 0x000fe8000f121848 */
[----:B------:R-:W-:Y:S04]  /*1ef50*/  LDGSTS.E [R157+0x6000c], desc[UR8][R74.64], !P5 ;  /* 0x6000c0004a9d7fae */ /* 0x000fe8000e921848 */
[----:B------:R-:W-:Y:S04]  /*1ef60*/  LDGSTS.E [R157+0x6400c], desc[UR8][R72.64], !P5 ;  /* 0x6400c000489d7fae */ /* 0x000fe8000e921848 */
[----:B--2---:R-:W2:Y:S04]  /*1ef70*/  LDL.LU.64 R76, [R1+0x1c00] ;  /* 0x001c0000014c7983 */ /* 0x004ea80000300a00 */
[----:B------:R-:W2:Y:S01]  /*1ef80*/  LDL.LU.64 R74, [R1+0x1bf8] ;  /* 0x001bf800014a7983 */ /* 0x000ea20000300a00 */
[----:B------:R-:W-:-:S03]  /*1ef90*/  PLOP3.LUT P3, PT, PT, PT, UP1, 0x80, 0x0 ;  /* 0x000000000000781c */ /* 0x000fc60003f6f018 */
[----:B------:R-:W2:Y:S04]  /*1efa0*/  LDL.LU.64 R72, [R1+0x1bf0] ;  /* 0x001bf00001487983 */ /* 0x000ea80000300a00 */
[----:B------:R-:W-:Y:S04]  /*1efb0*/  LDGSTS.E [R157+0x6800c], desc[UR8][R70.64], !P5 ;  /* 0x6800c000469d7fae */ /* 0x000fe8000e921848 */
[----:B------:R-:W-:Y:S04]  /*1efc0*/  LDGSTS.E [R157+0x6c00c], desc[UR8][R68.64], !P5 ;  /* 0x6c00c000449d7fae */ /* 0x000fe8000e921848 */
[----:B------:R-:W-:Y:S04]  /*1efd0*/  LDGSTS.E [R157+0x70000], desc[UR8][R82.64], !P1 ;  /* 0x70000000529d7fae */ /* 0x000fe8000c921848 */
[----:B-1----:R-:W2:Y:S04]  /*1efe0*/  LDL.LU.64 R70, [R1+0x1be8] ;  /* 0x001be80001467983 */ /* 0x002ea80000300a00 */
[----:B------:R-:W2:Y:S04]  /*1eff0*/  LDL.LU.64 R68, [R1+0x1be0] ;  /* 0x001be00001447983 */ /* 0x000ea80000300a00 */
[----:B------:R-:W2:Y:S04]  /*1f000*/  LDL.LU.64 R82, [R1+0x1bd8] ;  /* 0x001bd80001527983 */ /* 0x000ea80000300a00 */
[----:B------:R-:W-:Y:S04]  /*1f010*/  LDGSTS.E [R157+0x74000], desc[UR8][R90.64], !P1 ;  /* 0x740000005a9d7fae */ /* 0x000fe8000c921848 */
[----:B------:R-:W-:Y:S04]  /*1f020*/  LDGSTS.E [R157+0x78000], desc[UR8][R98.64], !P1 ;  /* 0x78000000629d7fae */ /* 0x000fe8000c921848 */
[----:B------:R-:W-:Y:S04]  /*1f030*/  LDGSTS.E [R157+0x7c000], desc[UR8][R106.64], !P1 ;  /* 0x7c0000006a9d7fae */ /* 0x000fe8000c921848 */
[----:B------:R-:W2:Y:S04]  /*1f040*/  LDL.LU.64 R90, [R1+0x1bd0] ;  /* 0x001bd000015a7983 */ /* 0x000ea80000300a00 */
[----:B------:R-:W2:Y:S04]  /*1f050*/  LDL.LU.64 R98, [R1+0x1bc8] ;  /* 0x001bc80001627983 */ /* 0x000ea80000300a00 */
[----:B------:R-:W2:Y:S04]  /*1f060*/  LDL.LU.64 R106, [R1+0x1bc0] ;  /* 0x001bc000016a7983 */ /* 0x000ea80000300a00 */
        /* <DEDUP_REMOVED lines=9> */
[----:B----4-:R-:W-:-:S03]  /*1f100*/  IMAD.WIDE R128, R23, 0x4, R128 ;  /* 0x0000000417807825 */ /* 0x010fc600078e0280 */
[----:B------:R-:W5:Y:S04]  /*1f110*/  LDL.LU R23, [R1+0x1bb8] ;  /* 0x001bb80001177983 */ /* 0x000f680000300800 */
[----:B------:R-:W4:Y:S04]  /*1f120*/  LDL.LU.64 R114, [R1+0x1bb0] ;  /* 0x001bb00001727983 */ /* 0x000f280000300a00 */
[----:B------:R-:W4:Y:S04]  /*1f130*/  LDL.LU.64 R122, [R1+0x1ba8] ;  /* 0x001ba800017a7983 */ /* 0x000f280000300a00 */
[----:B------:R-:W4:Y:S04]  /*1f140*/  LDL.LU.64 R130, [R1+0x1ba0] ;  /* 0x001ba00001827983 */ /* 0x000f280000300a00 */
[----:B------:R1:W-:Y:S04]  /*1f150*/  STL.64 [R1+0x1840], R128 ;  /* 0x0018408001007387 */ /* 0x0003e80000100a00 */
[----:B------:R-:W4:Y:S04]  /*1f160*/  LDL.LU.64 R138, [R1+0x1b98] ;  /* 0x001b9800018a7983 */ /* 0x000f280000300a00 */
[----:B------:R-:W4:Y:S04]  /*1f170*/  LDL.LU.64 R146, [R1+0x1b90] ;  /* 0x001b900001927983 */ /* 0x000f280000300a00 */
[----:B---3--:R-:W3:Y:S04]  /*1f180*/  LDL.LU.64 R160, [R1+0x1b88] ;  /* 0x001b880001a07983 */ /* 0x008ee80000300a00 */
[----:B------:R-:W3:Y:S04]  /*1f190*/  LDL.LU.64 R168, [R1+0x1b80] ;  /* 0x001b800001a87983 */ /* 0x000ee80000300a00 */
[----:B------:R-:W3:Y:S04]  /*1f1a0*/  LDL.LU.64 R226, [R1+0x1b78] ;  /* 0x001b780001e27983 */ /* 0x000ee80000300a00 */
[----:B------:R-:W3:Y:S01]  /*1f1b0*/  LDL.LU.64 R242, [R1+0x1b70] ;  /* 0x001b700001f27983 */ /* 0x000ee20000300a00 */
[----:B------:R-:W-:-:S02]  /*1f1c0*/  PLOP3.LUT P6, PT, PT, PT, UP1, 0x80, 0x0 ;  /* 0x000000000000781c */ /* 0x000fc40003fcf018 */
[----:B------:R-:W-:Y:S02]  /*1f1d0*/  PLOP3.LUT P5, PT, PT, PT, UP1, 0x80, 0x0 ;  /* 0x000000000000781c */ /* 0x000fe40003faf018 */
[----:B------:R-:W-:Y:S01]  /*1f1e0*/  PLOP3.LUT P1, PT, PT, PT, UP1, 0x80, 0x0 ;  /* 0x000000000000781c */ /* 0x000fe20003f2f018 */
[----:B------:R-:W-:Y:S08]  /*1f1f0*/  STL [R1+0xc04], RZ ;  /* 0x000c04ff01007387 */ /* 0x000ff00000100800 */
[----:B------:R1:W-:Y:S04]  /*1f200*/  LDGSTS.E [R157+0x7400c], desc[UR8][R144.64], !P6 ;  /* 0x7400c000909d7fae */ /* 0x0003e8000f121848 */
[----:B------:R1:W-:Y:S04]  /*1f210*/  LDGSTS.E [R157+0x7800c], desc[UR8][R136.64], !P5 ;  /* 0x7800c000889d7fae */ /* 0x0003e8000e921848 */
[----:B------:R1:W-:Y:S02]  /*1f220*/  LDGSTS.E [R157+0x7c00c], desc[UR8][R128.64], !P1 ;  /* 0x7c00c000809d7fae */ /* 0x0003e4000c921848 */
[----:B-1----:R-:W-:-:S02]  /*1f230*/  IMAD.WIDE R144, R22, 0x4, R174 ;  /* 0x0000000416907825 */ /* 0x002fc400078e02ae */
[----:B------:R-:W0:Y:S02]  /*1f240*/  LDGDEPBAR ;  /* 0x00000000000079af */ /* 0x000e240000000000 */
[----:B------:R-:W-:-:S04]  /*1f250*/  IMAD.WIDE R136, R22, 0x4, R166 ;  /* 0x0000000416887825 */ /* 0x000fc800078e02a6 */
[----:B------:R-:W-:-:S04]  /*1f260*/  IMAD.WIDE R128, R22, 0x4, R158 ;  /* 0x0000000416807825 */ /* 0x000fc800078e029e */
[C---:B------:R-:W-:Y:S01]  /*1f270*/  IMAD.WIDE R158, R22.reuse, 0x4, R238 ;  /* 0x00000004169e7825 */ /* 0x040fe200078e02ee */
[----:B------:R1:W-:Y:S04]  /*1f280*/  STL.64 [R1+0x1918], R128 ;  /* 0x0019188001007387 */ /* 0x0003e80000100a00 */
[----:B------:R1:W-:Y:S04]  /*1f290*/  STL.64 [R1+0x1930], R136 ;  /* 0x0019308801007387 */ /* 0x0003e80000100a00 */
[----:B------:R1:W-:Y:S04]  /*1f2a0*/  STL.64 [R1+0x1948], R144 ;  /* 0x0019489001007387 */ /* 0x0003e80000100a00 */
[----:B------:R1:W-:Y:S01]  /*1f2b0*/  STL.64 [R1+0x1960], R158 ;  /* 0x0019609e01007387 */ /* 0x0003e20000100a00 */
[----:B--2---:R-:W-:-:S03]  /*1f2c0*/  IMAD.WIDE R82, R22, 0x4, R82 ;  /* 0x0000000416527825 */ /* 0x004fc600078e0252 */
        /* <DEDUP_REMOVED lines=22> */
[----:B----4-:R-:W-:-:S04]  /*1f430*/  IMAD.WIDE R114, R22, 0x4, R114 ;  /* 0x0000000416727825 */ /* 0x010fc800078e0272 */
[----:B------:R-:W-:-:S04]  /*1f440*/  IMAD.WIDE R122, R22, 0x4, R122 ;  /* 0x00000004167a7825 */ /* 0x000fc800078e027a */
[----:B------:R-:W-:-:S04]  /*1f450*/  IMAD.WIDE R130, R22, 0x4, R130 ;  /* 0x0000000416827825 */ /* 0x000fc800078e0282 */
[----:B------:R-:W-:-:S04]  /*1f460*/  IMAD.WIDE R138, R22, 0x4, R138 ;  /* 0x00000004168a7825 */ /* 0x000fc800078e028a */
[----:B------:R-:W-:-:S04]  /*1f470*/  IMAD.WIDE R146, R22, 0x4, R146 ;  /* 0x0000000416927825 */ /* 0x000fc800078e0292 */
[----:B---3--:R-:W-:-:S04]  /*1f480*/  IMAD.WIDE R238, R22, 0x4, R160 ;  /* 0x0000000416ee7825 */ /* 0x008fc800078e02a0 */
[----:B------:R-:W-:-:S04]  /*1f490*/  IMAD.WIDE R174, R22, 0x4, R168 ;  /* 0x0000000416ae7825 */ /* 0x000fc800078e02a8 */
[----:B------:R-:W-:-:S04]  /*1f4a0*/  IMAD.WIDE R166, R22, 0x4, R226 ;  /* 0x0000000416a67825 */ /* 0x000fc800078e02e2 */
[----:B------:R-:W-:-:S05]  /*1f4b0*/  IMAD.WIDE R242, R22, 0x4, R242 ;  /* 0x0000000416f27825 */ /* 0x000fca00078e02f2 */
[----:B------:R2:W-:Y:S04]  /*1f4c0*/  STL.64 [R1+0x1978], R242 ;  /* 0x001978f201007387 */ /* 0x0005e80000100a00 */
[----:B------:R3:W-:Y:S04]  /*1f4d0*/  STL.64 [R1+0x1990], R166 ;  /* 0x001990a601007387 */ /* 0x0007e80000100a00 */
[----:B------:R4:W-:Y:S04]  /*1f4e0*/  STL.64 [R1+0x19a8], R174 ;  /* 0x0019a8ae01007387 */ /* 0x0009e80000100a00 */
[----:B------:R4:W-:Y:S04]  /*1f4f0*/  STL.64 [R1+0x19c0], R238 ;  /* 0x0019c0ee01007387 */ /* 0x0009e80000100a00 */
[----:B------:R-:W-:Y:S04]  /*1f500*/  STL.64 [R1+0x19d8], R146 ;  /* 0x0019d89201007387 */ /* 0x000fe80000100a00 */
[----:B------:R-:W-:Y:S04]  /*1f510*/  STL.64 [R1+0x19f0], R138 ;  /* 0x0019f08a01007387 */ /* 0x000fe80000100a00 */
[----:B------:R-:W-:Y:S04]  /*1f520*/  STL.64 [R1+0x1a08], R130 ;  /* 0x001a088201007387 */ /* 0x000fe80000100a00 */
[----:B------:R-:W-:Y:S04]  /*1f530*/  STL.64 [R1+0x1a18], R122 ;  /* 0x001a187a01007387 */ /* 0x000fe80000100a00 */
[----:B------:R-:W-:Y:S04]  /*1f540*/  STL.64 [R1+0x1a28], R114 ;  /* 0x001a287201007387 */ /* 0x000fe80000100a00 */
        /* <DEDUP_REMOVED lines=8> */
[----:B------:R4:W-:Y:S04]  /*1f5d0*/  STL.64 [R1+0x1ab8], R76 ;  /* 0x001ab84c01007387 */ /* 0x0009e80000100a00 */
[----:B------:R4:W-:Y:S04]  /*1f5e0*/  STL.64 [R1+0x1ac0], R78 ;  /* 0x001ac04e01007387 */ /* 0x0009e80000100a00 */
[----:B------:R-:W-:Y:S04]  /*1f5f0*/  STL.64 [R1+0x1ac8], R218 ;  /* 0x001ac8da01007387 */ /* 0x000fe80000100a00 */
[----:B------:R-:W-:Y:S04]  /*1f600*/  STL.64 [R1+0x1ad0], R220 ;  /* 0x001ad0dc01007387 */ /* 0x000fe80000100a00 */
[----:B------:R-:W-:Y:S04]  /*1f610*/  STL.64 [R1+0x1ad8], R222 ;  /* 0x001ad8de01007387 */ /* 0x000fe80000100a00 */
[----:B------:R4:W-:Y:S04]  /*1f620*/  STL.64 [R1+0x1ae0], R4 ;  /* 0x001ae00401007387 */ /* 0x0009e80000100a00 */
[----:B------:R-:W-:Y:S04]  /*1f630*/  STL.64 [R1+0x1ae8], R180 ;  /* 0x001ae8b401007387 */ /* 0x000fe80000100a00 */
[----:B------:R-:W-:Y:S04]  /*1f640*/  STL.64 [R1+0x1af0], R188 ;  /* 0x001af0bc01007387 */ /* 0x000fe80000100a00 */
[----:B------:R-:W-:Y:S04]  /*1f650*/  STL.64 [R1+0x1b00], R196 ;  /* 0x001b00c401007387 */ /* 0x000fe80000100a00 */
[----:B-1----:R-:W4:Y:S04]  /*1f660*/  LDL.LU.64 R128, [R1+0x1b68] ;  /* 0x001b680001807983 */ /* 0x002f280000300a00 */
[----:B------:R1:W-:Y:S04]  /*1f670*/  STL.64 [R1+0x1b08], R204 ;  /* 0x001b08cc01007387 */ /* 0x0003e80000100a00 */
[----:B------:R-:W4:Y:S04]  /*1f680*/  LDL.LU.64 R136, [R1+0x1b60] ;  /* 0x001b600001887983 */ /* 0x000f280000300a00 */
[----:B------:R1:W-:Y:S04]  /*1f690*/  STL.64 [R1+0x1b10], R212 ;  /* 0x001b10d401007387 */ /* 0x0003e80000100a00 */
[----:B------:R-:W4:Y:S04]  /*1f6a0*/  LDL.LU.64 R144, [R1+0x1b58] ;  /* 0x001b580001907983 */ /* 0x000f280000300a00 */
[----:B------:R-:W4:Y:S04]  /*1f6b0*/  LDL.LU.64 R158, [R1+0x1b50] ;  /* 0x001b5000019e7983 */ /* 0x000f280000300a00 */
[----:B------:R-:W1:Y:S04]  /*1f6c0*/  LDL.LU.64 R160, [R1+0xe0] ;  /* 0x0000e00001a07983 */ /* 0x000e680000300a00 */
[----:B------:R-:W4:Y:S04]  /*1f6d0*/  LDL.LU.64 R168, [R1+0xa0] ;  /* 0x0000a00001a87983 */ /* 0x000f280000300a00 */
[----:B------:R-:W-:Y:S04]  /*1f6e0*/  LDGSTS.E [R0+-0x2f000], desc[UR8][R242.64], P2 ;  /* 0xd1000000f2007fae */ /* 0x000fe80009121848 */
[----:B------:R-:W4:Y:S04]  /*1f6f0*/  LDL.LU.64 R226, [R1+0x60] ;  /* 0x0000600001e27983 */ /* 0x000f280000300a00 */
[----:B------:R-:W-:Y:S04]  /*1f700*/  LDGSTS.E [R0+-0x2ec00], desc[UR8][R166.64], P2 ;  /* 0xd1400000a6007fae */ /* 0x000fe80009121848 */
[----:B--2---:R-:W2:Y:S04]  /*1f710*/  LDL.LU.64 R242, [R1+0x20] ;  /* 0x0000200001f27983 */ /* 0x004ea80000300a00 */
[----:B------:R-:W-:Y:S04]  /*1f720*/  LDGSTS.E [R0+-0x2e800], desc[UR8][R174.64], P2 ;  /* 0xd1800000ae007fae */ /* 0x000fe80009121848 */
[----:B---3--:R-:W3:Y:S04]  /*1f730*/  LDL.LU.64 R166, [R1+0x1b48] ;  /* 0x001b480001a67983 */ /* 0x008ee80000300a00 */
[----:B------:R-:W-:Y:S04]  /*1f740*/  LDGSTS.E [R0+-0x2e400], desc[UR8][R238.64], P2 ;  /* 0xd1c00000ee007fae */ /* 0x000fe80009121848 */
[----:B----4-:R-:W4:Y:S04]  /*1f750*/  LDL.LU.64 R174, [R1+0x1b40] ;  /* 0x001b400001ae7983 */ /* 0x010f280000300a00 */
[----:B------:R-:W-:Y:S04]  /*1f760*/  LDGSTS.E [R0+-0x2e000], desc[UR8][R146.64], P2 ;  /* 0xd200000092007fae */ /* 0x000fe80009121848 */
[----:B------:R-:W2:Y:S04]  /*1f770*/  LDL.LU.64 R238, [R1+0x1b38] ;  /* 0x001b380001ee7983 */ /* 0x000ea80000300a00 */
[----:B------:R-:W-:Y:S04]  /*1f780*/  LDGSTS.E [R0+-0x2dc00], desc[UR8][R138.64], P2 ;  /* 0xd24000008a007fae */ /* 0x000fe80009121848 */
[----:B------:R-:W-:Y:S04]  /*1f790*/  LDGSTS.E [R0+-0x2d800], desc[UR8][R130.64], P2 ;  /* 0xd280000082007fae */ /* 0x000fe80009121848 */
[----:B------:R-:W-:Y:S04]  /*1f7a0*/  LDGSTS.E [R0+-0x2d400], desc[UR8][R122.64], P2 ;  /* 0xd2c000007a007fae */ /* 0x000fe80009121848 */
[----:B------:R-:W-:Y:S04]  /*1f7b0*/  LDGSTS.E [R0+-0x2d000], desc[UR8][R114.64], P2 ;  /* 0xd300000072007fae */ /* 0x000fe80009121848 */
[----:B------:R1:W-:Y:S04]  /*1f7c0*/  LDGSTS.E [R0+-0x2cc00], desc[UR8][R106.64], P2 ;  /* 0xd34000006a007fae */ /* 0x0003e80009121848 */
[----:B------:R1:W-:Y:S04]  /*1f7d0*/  LDGSTS.E [R0+-0x2c800], desc[UR8][R98.64], P2 ;  /* 0xd380000062007fae */ /* 0x0003e80009121848 */
[----:B------:R1:W-:Y:S04]  /*1f7e0*/  LDGSTS.E [R0+-0x2c400], desc[UR8][R90.64], P2 ;  /* 0xd3c000005a007fae */ /* 0x0003e80009121848 */
[----:B------:R1:W-:Y:S02]  /*1f7f0*/  LDGSTS.E [R0+-0x2c000], desc[UR8][R82.64], P2 ;  /* 0xd400000052007fae */ /* 0x0003e40009121848 */
[----:B-1----:R-:W-:-:S02]  /*1f800*/  IMAD.WIDE R106, R22, 0x4, R120 ;  /* 0x00000004166a7825 */ /* 0x002fc400078e0278 */
[----:B------:R-:W-:Y:S02]  /*1f810*/  LDGSTS.E [R0+-0x2bc00], desc[UR8][R68.64], P2 ;  /* 0xd440000044007fae */ /* 0x000fe40009121848 */
[C---:B------:R-:W-:Y:S02]  /*1f820*/  IMAD.WIDE R98, R22.reuse, 0x4, R112 ;  /* 0x0000000416627825 */ /* 0x040fe400078e0270 */
[----:B------:R-:W-:Y:S02]  /*1f830*/  LDGSTS.E [R0+-0x2b800], desc[UR8][R70.64], P2 ;  /* 0xd480000046007fae */ /* 0x000fe40009121848 */
[C---:B------:R-:W-:Y:S02]  /*1f840*/  IMAD.WIDE R90, R22.reuse, 0x4, R104 ;  /* 0x00000004165a7825 */ /* 0x040fe400078e0268 */
[----:B------:R-:W-:Y:S02]  /*1f850*/  LDGSTS.E [R0+-0x2b400], desc[UR8][R72.64], P2 ;  /* 0xd4c0000048007fae */ /* 0x000fe40009121848 */
[----:B------:R-:W-:-:S02]  /*1f860*/  IMAD.WIDE R82, R22, 0x4, R96 ;  /* 0x0000000416527825 */ /* 0x000fc400078e0260 */
[----:B------:R-:W-:Y:S04]  /*1f870*/  LDGSTS.E [R0+-0x2b000], desc[UR8][R74.64], P2 ;  /* 0xd50000004a007fae */ /* 0x000fe80009121848 */
[----:B------:R1:W-:Y:S01]  /*1f880*/  LDGSTS.E [R0+-0x2ac00], desc[UR8][R76.64], P2 ;  /* 0xd54000004c007fae */ /* 0x0003e20009121848 */
[----:B------:R-:W-:-:S03]  /*1f890*/  IMAD.WIDE R8, R22, 0x4, R8 ;  /* 0x0000000416087825 */ /* 0x000fc600078e0208 */
[----:B------:R1:W-:Y:S01]  /*1f8a0*/  LDGSTS.E [R0+-0x2a800], desc[UR8][R78.64], P2 ;  /* 0xd58000004e007fae */ /* 0x0003e20009121848 */
[----:B------:R-:W-:-:S03]  /*1f8b0*/  IMAD.WIDE R10, R22, 0x4, R10 ;  /* 0x00000004160a7825 */ /* 0x000fc600078e020a */
[----:B------:R-:W-:Y:S01]  /*1f8c0*/  LDGSTS.E [R0+-0x2a400], desc[UR8][R218.64], P2 ;  /* 0xd5c00000da007fae */ /* 0x000fe20009121848 */
[----:B------:R-:W-:-:S03]  /*1f8d0*/  IMAD.WIDE R12, R22, 0x4, R12 ;  /* 0x00000004160c7825 */ /* 0x000fc600078e020c */
[----:B------:R-:W-:Y:S01]  /*1f8e0*/  LDGSTS.E [R0+-0x2a000], desc[UR8][R220.64], P2 ;  /* 0xd6000000dc007fae */ /* 0x000fe20009121848 */
[----:B-1----:R-:W-:-:S03]  /*1f8f0*/  IMAD.WIDE R76, R22, 0x4, R80 ;  /* 0x00000004164c7825 */ /* 0x002fc600078e0250 */
[----:B------:R-:W-:Y:S01]  /*1f900*/  LDGSTS.E [R0+-0x29c00], desc[UR8][R222.64], P2 ;  /* 0xd6400000de007fae */ /* 0x000fe20009121848 */
[----:B------:R-:W-:-:S03]  /*1f910*/  IMAD.WIDE R78, R22, 0x4, R88 ;  /* 0x00000004164e7825 */ /* 0x000fc600078e0258 */
[----:B------:R1:W-:Y:S01]  /*1f920*/  LDGSTS.E [R0+-0x29800], desc[UR8][R4.64], P2 ;  /* 0xd680000004007fae */ /* 0x0003e20009121848 */
[----:B------:R-:W-:-:S03]  /*1f930*/  IMAD.WIDE R14, R22, 0x4, R14 ;  /* 0x00000004160e7825 */ /* 0x000fc600078e020e */
[----:B------:R-:W-:Y:S01]  /*1f940*/  LDGSTS.E [R0+-0x29400], desc[UR8][R180.64], P2 ;  /* 0xd6c00000b4007fae */ /* 0x000fe20009121848 */
[----:B------:R-:W-:-:S03]  /*1f950*/  IMAD.WIDE R16, R22, 0x4, R16 ;  /* 0x0000000416107825 */ /* 0x000fc600078e0210 */
[----:B------:R-:W-:Y:S01]  /*1f960*/  LDGSTS.E [R0+-0x29000], desc[UR8][R188.64], P2 ;  /* 0xd7000000bc007fae */ /* 0x000fe20009121848 */
[----:B------:R-:W-:-:S03]  /*1f970*/  IMAD.WIDE R18, R22, 0x4, R18 ;  /* 0x0000000416127825 */ /* 0x000fc600078e0212 */
[----:B------:R-:W-:Y:S01]  /*1f980*/  LDGSTS.E [R0+-0x28c00], desc[UR8][R196.64], P2 ;  /* 0xd7400000c4007fae */ /* 0x000fe20009121848 */
[----:B------:R-:W-:-:S03]  /*1f990*/  IMAD.WIDE R20, R22, 0x4, R20 ;  /* 0x0000000416147825 */ /* 0x000fc600078e0214 */
[----:B------:R1:W-:Y:S01]  /*1f9a0*/  LDGSTS.E [R0+-0x28800], desc[UR8][R204.64], P2 ;  /* 0xd7800000cc007fae */ /* 0x0003e20009121848 */
[----:B------:R-:W-:-:S03]  /*1f9b0*/  IMAD.WIDE R24, R22, 0x4, R24 ;  /* 0x0000000416187825 */ /* 0x000fc600078e0218 */
[----:B------:R1:W-:Y:S01]  /*1f9c0*/  LDGSTS.E [R0+-0x28400], desc[UR8][R212.64], P2 ;  /* 0xd7c00000d4007fae */ /* 0x0003e20009121848 */
[----:B------:R-:W-:-:S04]  /*1f9d0*/  IMAD.WIDE R26, R22, 0x4, R26 ;  /* 0x00000004161a7825 */ /* 0x000fc800078e021a */
[----:B------:R-:W-:-:S04]  /*1f9e0*/  IMAD.WIDE R6, R22, 0x4, R6 ;  /* 0x0000000416067825 */ /* 0x000fc800078e0206 */
[----:B------:R-:W-:-:S04]  /*1f9f0*/  IMAD.WIDE R74, R22, 0x4, R182 ;  /* 0x00000004164a7825 */ /* 0x000fc800078e02b6 */
[----:B------:R-:W-:-:S04]  /*1fa00*/  IMAD.WIDE R72, R22, 0x4, R190 ;  /* 0x0000000416487825 */ /* 0x000fc800078e02be */
[----:B------:R-:W-:-:S04]  /*1fa10*/  IMAD.WIDE R70, R22, 0x4, R198 ;  /* 0x0000000416467825 */ /* 0x000fc800078e02c6 */
[----:B------:R-:W-:-:S04]  /*1fa20*/  IMAD.WIDE R68, R22, 0x4, R206 ;  /* 0x0000000416447825 */ /* 0x000fc800078e02ce */
[----:B-1----:R-:W-:-:S04]  /*1fa30*/  IMAD.WIDE R4, R22, 0x4, R214 ;  /* 0x0000000416047825 */ /* 0x002fc800078e02d6 */
[----:B------:R-:W-:-:S04]  /*1fa40*/  IMAD.WIDE R114, R22, 0x4, R128 ;  /* 0x0000000416727825 */ /* 0x000fc800078e0280 */
[----:B------:R-:W-:-:S04]  /*1fa50*/  IMAD.WIDE R122, R22, 0x4, R136 ;  /* 0x00000004167a7825 */ /* 0x000fc800078e0288 */
[----:B------:R-:W-:-:S04]  /*1fa60*/  IMAD.WIDE R130, R22, 0x4, R144 ;  /* 0x0000000416827825 */ /* 0x000fc800078e0290 */
[----:B------:R-:W-:-:S04]  /*1fa70*/  IMAD.WIDE R138, R22, 0x4, R158 ;  /* 0x00000004168a7825 */ /* 0x000fc800078e029e */
[----:B------:R-:W-:-:S04]  /*1fa80*/  IMAD.WIDE R204, R22, 0x4, R160 ;  /* 0x0000000416cc7825 */ /* 0x000fc800078e02a0 */
[C---:B------:R-:W-:Y:S01]  /*1fa90*/  IMAD.WIDE R212, R22.reuse, 0x4, R168 ;  /* 0x0000000416d47825 */ /* 0x040fe200078e02a8 */
[----:B------:R-:W-:Y:S04]  /*1faa0*/  LDGSTS.E [R2+-0x2ff00], desc[UR8][R204.64], P2 ;  /* 0xd0100000cc027fae */ /* 0x000fe80009121848 */
[----:B------:R-:W-:Y:S01]  /*1fab0*/  LDGSTS.E [R2+-0x2fb00], desc[UR8][R212.64], P2 ;  /* 0xd0500000d4027fae */ /* 0x000fe20009121848 */
[----:B---3--:R-:W-:-:S04]  /*1fac0*/  IMAD.WIDE R166, R22, 0x4, R166 ;  /* 0x0000000416a67825 */ /* 0x008fc800078e02a6 */
[----:B----4-:R-:W-:-:S04]  /*1fad0*/  IMAD.WIDE R174, R22, 0x4, R174 ;  /* 0x0000000416ae7825 */ /* 0x010fc800078e02ae */
[----:B--2---:R-:W-:-:S05]  /*1fae0*/  IMAD.WIDE R146, R22, 0x4, R238 ;  /* 0x0000000416927825 */ /* 0x004fca00078e02ee */
[----:B------:R1:W-:Y:S04]  /*1faf0*/  STL.64 [R1+0x1860], R146 ;  /* 0x0018609201007387 */ /* 0x0003e80000100a00 */
[----:B------:R-:W-:Y:S04]  /*1fb00*/  STL.64 [R1+0x1870], R174 ;  /* 0x001870ae01007387 */ /* 0x000fe80000100a00 */
        /* <DEDUP_REMOVED lines=25> */
[----:B------:R2:W-:Y:S04]  /*1fca0*/  STL.64 [R1+0x1a90], R70 ;  /* 0x001a904601007387 */ /* 0x0005e80000100a00 */
[----:B------:R-:W-:Y:S04]  /*1fcb0*/  LDGSTS.E [R2+-0x2f700], desc[UR8][R220.64], P2 ;  /* 0xd0900000dc027fae */ /* 0x000fe80009121848 */
[----:B------:R3:W-:Y:S04]  /*1fcc0*/  STL.64 [R1+0x1aa0], R68 ;  /* 0x001aa04401007387 */ /* 0x0007e80000100a00 */
[----:B------:R-:W-:Y:S04]  /*1fcd0*/  LDGSTS.E [R2+-0x2f300], desc[UR8][R242.64], P2 ;  /* 0xd0d00000f2027fae */ /* 0x000fe80009121848 */
[----:B------:R4:W-:Y:S04]  /*1fce0*/  STL.64 [R1+0x1ab0], R4 ;  /* 0x001ab00401007387 */ /* 0x0009e80000100a00 */
[----:B------:R-:W-:Y:S04]  /*1fcf0*/  LDGSTS.E [R2+-0x2ef00], desc[UR8][R146.64], P2 ;  /* 0xd110000092027fae */ /* 0x000fe80009121848 */
[----:B------:R-:W-:Y:S04]  /*1fd00*/  LDGSTS.E [R2+-0x2eb00], desc[UR8][R174.64], P2 ;  /* 0xd1500000ae027fae */ /* 0x000fe80009121848 */
[----:B------:R-:W-:Y:S04]  /*1fd10*/  LDGSTS.E [R2+-0x2e700], desc[UR8][R166.64], P2 ;  /* 0xd1900000a6027fae */ /* 0x000fe80009121848 */
[----:B-1----:R-:W4:Y:S04]  /*1fd20*/  LDL.LU.64 R146, [R1+0xd0] ;  /* 0x0000d00001927983 */ /* 0x002f280000300a00 */
[----:B------:R-:W4:Y:S04]  /*1fd30*/  LDL.LU.64 R160, [R1+0x90] ;  /* 0x0000900001a07983 */ /* 0x000f280000300a00 */
[----:B------:R-:W4:Y:S04]  /*1fd40*/  LDL.LU.64 R168, [R1+0x50] ;  /* 0x0000500001a87983 */ /* 0x000f280000300a00 */
        /* <DEDUP_REMOVED lines=22> */
[----:B------:R-:W-:-:S03]  /*1feb0*/  IMAD.WIDE R28, R22, 0x4, R28 ;  /* 0x00000004161c7825 */ /* 0x000fc600078e021c */
[----:B------:R2:W-:Y:S01]  /*1fec0*/  LDGSTS.E [R2+-0x28b00], desc[UR8][R70.64], P2 ;  /* 0xd750000046027fae */ /* 0x0005e20009121848 */
[----:B------:R-:W-:-:S03]  /*1fed0*/  IMAD.WIDE R30, R22, 0x4, R30 ;  /* 0x00000004161e7825 */ /* 0x000fc600078e021e */
[----:B------:R-:W4:Y:S04]  /*1fee0*/  LDL.LU.64 R226, [R1+0x10] ;  /* 0x0000100001e27983 */ /* 0x000f280000300a00 */
[----:B------:R3:W-:Y:S01]  /*1fef0*/  LDGSTS.E [R2+-0x28700], desc[UR8][R68.64], P2 ;  /* 0xd790000044027fae */ /* 0x0007e20009121848 */
[----:B--2---:R-:W-:-:S03]  /*1ff00*/  IMAD.WIDE R70, R22, 0x4, R94 ;  /* 0x0000000416467825 */ /* 0x004fc600078e025e */
[----:B------:R4:W-:Y:S01]  /*1ff10*/  LDGSTS.E [R2+-0x28300], desc[UR8][R4.64], P2 ;  /* 0xd7d0000004027fae */ /* 0x0009e20009121848 */
[----:B------:R-:W-:-:S04]  /*1ff20*/  IMAD.WIDE R32, R22, 0x4, R32 ;  /* 0x0000000416207825 */ /* 0x000fc800078e0220 */
[C---:B---3--:R-:W-:Y:S01]  /*1ff30*/  IMAD.WIDE R68, R22.reuse, 0x4, R86 ;  /* 0x0000000416447825 */ /* 0x048fe200078e0256 */
[----:B------:R-:W-:Y:S03]  /*1ff40*/  STL.64 [R1+0x1850], R70 ;  /* 0x0018504601007387 */ /* 0x000fe60000100a00 */
[C---:B------:R-:W-:Y:S01]  /*1ff50*/  IMAD.WIDE R34, R22.reuse, 0x4, R34 ;  /* 0x0000000416227825 */ /* 0x040fe200078e0222 */
[----:B------:R-:W-:Y:S03]  /*1ff60*/  STL.64 [R1+0x1868], R68 ;  /* 0x0018684401007387 */ /* 0x000fe60000100a00 */
[C---:B------:R-:W-:Y:S01]  /*1ff70*/  IMAD.WIDE R6, R22.reuse, 0x4, R40 ;  /* 0x0000000416067825 */ /* 0x040fe200078e0228 */
[----:B------:R-:W-:Y:S03]  /*1ff80*/  STL.64 [R1+0x1878], R28 ;  /* 0x0018781c01007387 */ /* 0x000fe60000100a00 */
[C---:B------:R-:W-:Y:S01]  /*1ff90*/  IMAD.WIDE R36, R22.reuse, 0x4, R36 ;  /* 0x0000000416247825 */ /* 0x040fe200078e0224 */
[----:B------:R-:W-:Y:S03]  /*1ffa0*/  STL.64 [R1+0x1890], R30 ;  /* 0x0018901e01007387 */ /* 0x000fe60000100a00 */
[C---:B----4-:R-:W-:Y:S01]  /*1ffb0*/  IMAD.WIDE R4, R22.reuse, 0x4, R42 ;  /* 0x0000000416047825 */ /* 0x050fe200078e022a */
[----:B------:R-:W-:Y:S03]  /*1ffc0*/  STL.64 [R1+0x18a8], R32 ;  /* 0x0018a82001007387 */ /* 0x000fe60000100a00 */
[C---:B------:R-:W-:Y:S01]  /*1ffd0*/  IMAD.WIDE R26, R22.reuse, 0x4, R38 ;  /* 0x00000004161a7825 */ /* 0x040fe200078e0226 */
[----:B------:R-:W-:Y:S03]  /*1ffe0*/  STL.64 [R1+0x18e0], R34 ;  /* 0x0018e02201007387 */ /* 0x000fe60000100a00 */
[C---:B------:R-:W-:Y:S01]  /*1fff0*/  IMAD.WIDE R24, R22.reuse, 0x4, R44 ;  /* 0x0000000416187825 */ /* 0x040fe200078e022c */
[----:B------:R1:W-:Y:S03]  /*20000*/  STL.64 [R1+0x1928], R6 ;  /* 0x0019280601007387 */ /* 0x0003e60000100a00 */
[C---:B------:R-:W-:Y:S01]  /*20010*/  IMAD.WIDE R18, R22.reuse, 0x4, R46 ;  /* 0x0000000416127825 */ /* 0x040fe200078e022e */
[----:B------:R-:W-:Y:S03]  /*20020*/  STL.64 [R1+0x18f8], R36 ;  /* 0x0018f82401007387 */ /* 0x000fe60000100a00 */
[----:B------:R-:W-:-:S04]  /*20030*/  IMAD.WIDE R14, R22, 0x4, R176 ;  /* 0x00000004160e7825 */ /* 0x000fc800078e02b0 */
[----:B------:R-:W-:-:S04]  /*20040*/  IMAD.WIDE R12, R22, 0x4, R184 ;  /* 0x00000004160c7825 */ /* 0x000fc800078e02b8 */
[----:B------:R-:W-:-:S04]  /*20050*/  IMAD.WIDE R10, R22, 0x4, R192 ;  /* 0x00000004160a7825 */ /* 0x000fc800078e02c0 */
[----:B------:R-:W-:-:S04]  /*20060*/  IMAD.WIDE R8, R22, 0x4, R200 ;  /* 0x0000000416087825 */ /* 0x000fc800078e02c8 */
[----:B-1----:R-:W-:-:S04]  /*20070*/  IMAD.WIDE R6, R22, 0x4, R208 ;  /* 0x0000000416067825 */ /* 0x002fc800078e02d0 */
[C---:B------:R-:W-:Y:S02]  /*20080*/  IMAD.WIDE R16, R22.reuse, 0x4, R146 ;  /* 0x0000000416107825 */ /* 0x040fe400078e0292 */
[----:B------:R-:W2:Y:S02]  /*20090*/  LDL.LU.64 R146, [R1+0xc0] ;  /* 0x0000c00001927983 */ /* 0x000ea40000300a00 */
[C---:B------:R-:W-:Y:S02]  /*200a0*/  IMAD.WIDE R20, R22.reuse, 0x4, R160 ;  /* 0x0000000416147825 */ /* 0x040fe400078e02a0 */
[----:B------:R1:W-:Y:S02]  /*200b0*/  STL.64 [R1+0x1940], R4 ;  /* 0x0019400401007387 */ /* 0x0003e40000100a00 */
[C---:B------:R-:W-:Y:S02]  /*200c0*/  IMAD.WIDE R160, R22.reuse, 0x4, R168 ;  /* 0x0000000416a07825 */ /* 0x040fe400078e02a8 */
[----:B------:R3:W-:Y:S04]  /*200d0*/  STL.64 [R1+0x1910], R26 ;  /* 0x0019101a01007387 */ /* 0x0007e80000100a00 */
[----:B------:R-:W4:Y:S04]  /*200e0*/  LDL.LU.64 R168, [R1+0x80] ;  /* 0x0000800001a87983 */ /* 0x000f280000300a00 */
[----:B------:R3:W-:Y:S04]  /*200f0*/  STL.64 [R1+0x1958], R24 ;  /* 0x0019581801007387 */ /* 0x0007e80000100a00 */
[----:B------:R-:W-:Y:S04]  /*20100*/  STL.64 [R1+0x1970], R18 ;  /* 0x0019701201007387 */ /* 0x000fe80000100a00 */
[----:B------:R-:W-:Y:S01]  /*20110*/  STL.64 [R1+0x1988], R14 ;  /* 0x0019880e01007387 */ /* 0x000fe20000100a00 */
[----:B-1----:R-:W-:-:S03]  /*20120*/  IMAD.WIDE R4, R22, 0x4, R216 ;  /* 0x0000000416047825 */ /* 0x002fc600078e02d8 */
[----:B------:R-:W-:Y:S04]  /*20130*/  STL.64 [R1+0x19a0], R12 ;  /* 0x0019a00c01007387 */ /* 0x000fe80000100a00 */
[----:B------:R-:W2:Y:S04]  /*20140*/  LDL.64 R208, [R1+0x1940] ;  /* 0x0019400001d07983 */ /* 0x000ea80000100a00 */
[----:B------:R1:W-:Y:S04]  /*20150*/  STL.64 [R1+0x19b8], R10 ;  /* 0x0019b80a01007387 */ /* 0x0003e80000100a00 */
[----:B------:R1:W-:Y:S04]  /*20160*/  STL.64 [R1+0x19d0], R8 ;  /* 0x0019d00801007387 */ /* 0x0003e80000100a00 */
[----:B------:R-:W4:Y:S01]  /*20170*/  LDL.64 R216, [R1+0x1928] ;  /* 0x0019280001d87983 */ /* 0x000f220000100a00 */
        /* <DEDUP_REMOVED lines=12> */
[----:B------:R-:W-:-:S05]  /*20240*/  IMAD.WIDE R166, R22, 0x4, R226 ;  /* 0x0000000416a67825 */ /* 0x000fca00078e02e2 */
[----:B------:R-:W-:Y:S04]  /*20250*/  LDGSTS.E [R3+-0x2f200], desc[UR8][R166.64], P2 ;  /* 0xd0e00000a6037fae */ /* 0x000fe80009121848 */
        /* <DEDUP_REMOVED lines=18> */
[----:B------:R1:W-:Y:S01]  /*20380*/  LDGSTS.E [R3+-0x2aa00], desc[UR8][R26.64], P2 ;  /* 0xd56000001a037fae */ /* 0x0003e20009121848 */
[----:B---3--:R-:W-:-:S03]  /*20390*/  IMAD.WIDE R32, R22, 0x4, R186 ;  /* 0x0000000416207825 */ /* 0x008fc600078e02ba */
[----:B------:R3:W-:Y:S01]  /*203a0*/  STL.64 [R1+0x19e8], R6 ;  /* 0x0019e80601007387 */ /* 0x0007e20000100a00 */
[----:B------:R-:W-:-:S03]  /*203b0*/  IMAD.WIDE R30, R22, 0x4, R194 ;  /* 0x00000004161e7825 */ /* 0x000fc600078e02c2 */
[----:B------:R3:W-:Y:S01]  /*203c0*/  STL.64 [R1+0x1a00], R4 ;  /* 0x001a000401007387 */ /* 0x0007e20000100a00 */
[----:B-1----:R-:W-:-:S04]  /*203d0*/  IMAD.WIDE R26, R22, 0x4, R64 ;  /* 0x00000004161a7825 */ /* 0x002fc800078e0240 */
        /* <DEDUP_REMOVED lines=17> */
[----:B----4-:R-:W-:Y:S04]  /*204f0*/  LDGSTS.E [R3+-0x2a600], desc[UR8][R216.64], P2 ;  /* 0xd5a00000d8037fae */ /* 0x010fe80009121848 */
[----:B--2---:R-:W-:Y:S04]  /*20500*/  LDGSTS.E [R3+-0x2a200], desc[UR8][R208.64], P2 ;  /* 0xd5e00000d0037fae */ /* 0x004fe80009121848 */
[----:B------:R1:W-:Y:S04]  /*20510*/  LDGSTS.E [R3+-0x29e00], desc[UR8][R24.64], P2 ;  /* 0xd620000018037fae */ /* 0x0003e80009121848 */
[----:B------:R-:W-:Y:S04]  /*20520*/  LDGSTS.E [R3+-0x29a00], desc[UR8][R18.64], P2 ;  /* 0xd660000012037fae */ /* 0x000fe80009121848 */
[----:B------:R-:W-:Y:S04]  /*20530*/  LDGSTS.E [R3+-0x29600], desc[UR8][R14.64], P2 ;  /* 0xd6a000000e037fae */ /* 0x000fe80009121848 */
[----:B------:R-:W-:Y:S01]  /*20540*/  LDGSTS.E [R3+-0x29200], desc[UR8][R12.64], P2 ;  /* 0xd6e000000c037fae */ /* 0x000fe20009121848 */
[----:B-1----:R-:W-:-:S03]  /*20550*/  IMAD.WIDE R24, R22, 0x4, R66 ;  /* 0x0000000416187825 */ /* 0x002fc600078e0242 */
[----:B------:R1:W-:Y:S04]  /*20560*/  LDGSTS.E [R3+-0x28e00], desc[UR8][R10.64], P2 ;  /* 0xd72000000a037fae */ /* 0x0003e80009121848 */
[----:B------:R2:W-:Y:S04]  /*20570*/  LDGSTS.E [R3+-0x28a00], desc[UR8][R8.64], P2 ;  /* 0xd760000008037fae */ /* 0x0005e80009121848 */
[----:B------:R-:W-:Y:S04]  /*20580*/  LDGSTS.E [R3+-0x28600], desc[UR8][R6.64], P2 ;  /* 0xd7a0000006037fae */ /* 0x000fe80009121848 */
[----:B------:R4:W-:Y:S01]  /*20590*/  LDGSTS.E [R3+-0x28200], desc[UR8][R4.64], P2 ;  /* 0xd7e0000004037fae */ /* 0x0009e20009121848 */
[----:B-1----:R-:W-:-:S04]  /*205a0*/  IMAD.WIDE R10, R22, 0x4, R140 ;  /* 0x00000004160a7825 */ /* 0x002fc800078e028c */
[----:B--2---:R-:W-:-:S04]  /*205b0*/  IMAD.WIDE R8, R22, 0x4, R148 ;  /* 0x0000000416087825 */ /* 0x004fc800078e0294 */
[C---:B----4-:R-:W-:Y:S02]  /*205c0*/  IMAD.WIDE R2, R22.reuse, 0x4, R154 ;  /* 0x0000000416027825 */ /* 0x050fe400078e029a */
[----:B------:R-:W5:Y:S04]  /*205d0*/  LDL.LU.64 R154, [R1+0x1b30] ;  /* 0x001b3000019a7983 */ /* 0x000f680000300a00 */
[----:B------:R1:W-:Y:S01]  /*205e0*/  STL.64 [R1+0x1848], R26 ;  /* 0x0018481a01007387 */ /* 0x0003e20000100a00 */
[----:B---3--:R-:W-:-:S03]  /*205f0*/  IMAD.WIDE R6, R22, 0x4, R168 ;  /* 0x0000000416067825 */ /* 0x008fc600078e02a8 */
[----:B------:R2:W-:Y:S01]  /*20600*/  STL.64 [R1+0x1858], R24 ;  /* 0x0018581801007387 */ /* 0x0005e20000100a00 */
[----:B------:R-:W-:-:S03]  /*20610*/  IMAD.WIDE R4, R22, 0x4, R146 ;  /* 0x0000000416047825 */ /* 0x000fc600078e0292 */
[----:B------:R-:W3:Y:S01]  /*20620*/  LDL.64 R186, [R1+0x1858] ;  /* 0x0018580001ba7983 */ /* 0x000ee20000100a00 */
[----:B------:R-:W-:-:S03]  /*20630*/  IMAD.WIDE R12, R22, 0x4, R132 ;  /* 0x00000004160c7825 */ /* 0x000fc600078e0284 */
[----:B------:R-:W4:Y:S01]  /*20640*/  LDL.64 R194, [R1+0x1848] ;  /* 0x0018480001c27983 */ /* 0x000f220000100a00 */
[----:B-1----:R-:W-:-:S03]  /*20650*/  IMAD.WIDE R26, R22, 0x4, R210 ;  /* 0x00000004161a7825 */ /* 0x002fc600078e02d2 */
[----:B------:R-:W-:Y:S01]  /*20660*/  STL.64 [R1+0x1880], R32 ;  /* 0x0018802001007387 */ /* 0x000fe20000100a00 */
[----:B--2---:R-:W-:-:S03]  /*20670*/  IMAD.WIDE R24, R22, 0x4, R224 ;  /* 0x0000000416187825 */ /* 0x004fc600078e02e0 */
[----:B------:R1:W-:Y:S01]  /*20680*/  STL.64 [R1+0x1898], R30 ;  /* 0x0018981e01007387 */ /* 0x0003e20000100a00 */
[----:B------:R-:W-:-:S03]  /*20690*/  IMAD.WIDE R14, R22, 0x4, R124 ;  /* 0x00000004160e7825 */ /* 0x000fc600078e027c */
[----:B------:R-:W-:Y:S01]  /*206a0*/  LDGSTS.E [R153+-0x2fd00], desc[UR8][R4.64], P2 ;  /* 0xd030000004997fae */ /* 0x000fe20009121848 */
[----:B------:R-:W-:-:S03]  /*206b0*/  IMAD.WIDE R18, R22, 0x4, R116 ;  /* 0x0000000416127825 */ /* 0x000fc600078e0274 */
[----:B------:R-:W-:Y:S01]  /*206c0*/  LDGSTS.E [R153+-0x2f900], desc[UR8][R6.64], P2 ;  /* 0xd070000006997fae */ /* 0x000fe20009121848 */
[----:B------:R-:W-:-:S03]  /*206d0*/  IMAD.WIDE R168, R22, 0x4, R92 ;  /* 0x0000000416a87825 */ /* 0x000fc600078e025c */
[----:B------:R-:W5:Y:S04]  /*206e0*/  LDL.LU R22, [R1+0x1b28] ;  /* 0x001b280001167983 */ /* 0x000f680000300800 */
[----:B------:R2:W-:Y:S04]  /*206f0*/  STL.64 [R1+0x18b0], R28 ;  /* 0x0018b01c01007387 */ /* 0x0005e80000100a00 */
[----:B------:R2:W-:Y:S04]  /*20700*/  STL.64 [R1+0x18e8], R26 ;  /* 0x0018e81a01007387 */ /* 0x0005e80000100a00 */
[----:B------:R2:W-:Y:S04]  /*20710*/  STL.64 [R1+0x1900], R24 ;  /* 0x0019001801007387 */ /* 0x0005e80000100a00 */
[----:B------:R1:W-:Y:S04]  /*20720*/  STL [R1+0xc08], RZ ;  /* 0x000c08ff01007387 */ /* 0x0003e80000100800 */
        /* <DEDUP_REMOVED lines=765> */
[----:B------:R1:W-:Y:S04]  /*23700*/  STL [R1], RZ ;  /* 0x000000ff01007387 */ /* 0x0003e80000100800 */
        /* <DEDUP_REMOVED lines=113> */
[----:B------:R-:W-:Y:S04]  /*23e20*/  LDGSTS.E [R153+-0x2f500], desc[UR8][R2.64], P2 ;  /* 0xd0b0000002997fae */ /* 0x000fe80009121848 */
        /* <DEDUP_REMOVED lines=27> */
[----:B------:R-:W-:Y:S01]  /*23fe0*/  LDGSTS.E [R153+-0x2bd00], desc[UR8][R176.64], P2 ;  /* 0xd4300000b0997fae */ /* 0x000fe20009121848 */
[----:B------:R-:W-:-:S03]  /*23ff0*/  PLOP3.LUT P0, PT, PT, PT, UP0, 0x40, 0x0 ;  /* 0x000000000000781c */ /* 0x000fc60003f0e808 */
[----:B------:R-:W-:Y:S04]  /*24000*/  LDGSTS.E [R153+-0x2b900], desc[UR8][R182.64], P2 ;  /* 0xd4700000b6997fae */ /* 0x000fe80009121848 */
[----:B------:R-:W-:Y:S04]  /*24010*/  LDGSTS.E [R153+-0x2b500], desc[UR8][R184.64], P2 ;  /* 0xd4b00000b8997fae */ /* 0x000fe80009121848 */
[----:B------:R-:W-:Y:S04]  /*24020*/  LDGSTS.E [R153+-0x2b100], desc[UR8][R238.64], P2 ;  /* 0xd4f00000ee997fae */ /* 0x000fe80009121848 */
[----:B------:R-:W-:Y:S04]  /*24030*/  LDGSTS.E [R153+-0x2ad00], desc[UR8][R192.64], P2 ;  /* 0xd5300000c0997fae */ /* 0x000fe80009121848 */
[----:B------:R-:W-:Y:S04]  /*24040*/  LDGSTS.E [R153+-0x2a900], desc[UR8][R222.64], P2 ;  /* 0xd5700000de997fae */ /* 0x000fe80009121848 */
[----:B------:R-:W-:Y:S04]  /*24050*/  LDGSTS.E [R153+-0x2a500], desc[UR8][R214.64], P2 ;  /* 0xd5b00000d6997fae */ /* 0x000fe80009121848 */
[----:B------:R-:W-:Y:S04]  /*24060*/  LDGSTS.E [R153+-0x2a100], desc[UR8][R200.64], P2 ;  /* 0xd5f00000c8997fae */ /* 0x000fe80009121848 */
[----:B----4-:R-:W-:Y:S04]  /*24070*/  LDGSTS.E [R153+-0x29d00], desc[UR8][R194.64], P2 ;  /* 0xd6300000c2997fae */ /* 0x010fe80009121848 */
[----:B---3--:R-:W-:Y:S04]  /*24080*/  LDGSTS.E [R153+-0x29900], desc[UR8][R186.64], P2 ;  /* 0xd6700000ba997fae */ /* 0x008fe80009121848 */
[----:B------:R-:W-:Y:S04]  /*24090*/  LDGSTS.E [R153+-0x29500], desc[UR8][R178.64], P2 ;  /* 0xd6b00000b2997fae */ /* 0x000fe80009121848 */
[----:B------:R-:W-:Y:S04]  /*240a0*/  LDGSTS.E [R153+-0x29100], desc[UR8][R32.64], P2 ;  /* 0xd6f0000020997fae */ /* 0x000fe80009121848 */
[----:B------:R1:W-:Y:S04]  /*240b0*/  LDGSTS.E [R153+-0x28d00], desc[UR8][R30.64], P2 ;  /* 0xd73000001e997fae */ /* 0x0003e80009121848 */
[----:B------:R2:W-:Y:S04]  /*240c0*/  LDGSTS.E [R153+-0x28900], desc[UR8][R28.64], P2 ;  /* 0xd77000001c997fae */ /* 0x0005e80009121848 */
[----:B------:R3:W-:Y:S04]  /*240d0*/  LDGSTS.E [R153+-0x28500], desc[UR8][R26.64], P2 ;  /* 0xd7b000001a997fae */ /* 0x0007e80009121848 */
[----:B------:R4:W-:Y:S01]  /*240e0*/  LDGSTS.E [R153+-0x28100], desc[UR8][R24.64], P2 ;  /* 0xd7f0000018997fae */ /* 0x0009e20009121848 */
[----:B-1----:R-:W-:-:S03]  /*240f0*/  CS2R R30, SRZ ;  /* 0x00000000001e7805 */ /* 0x002fc6000001ff00 */
[----:B------:R-:W0:Y:S01]  /*24100*/  LDGDEPBAR ;  /* 0x00000000000079af */ /* 0x000e220000000000 */
[----:B--2---:R-:W-:Y:S02]  /*24110*/  CS2R R28, SRZ ;  /* 0x00000000001c7805 */ /* 0x004fe4000001ff00 */
[----:B------:R-:W-:Y:S02]  /*24120*/  CS2R R32, SRZ ;  /* 0x0000000000207805 */ /* 0x000fe4000001ff00 */
[----:B------:R-:W-:Y:S02]  /*24130*/  CS2R R34, SRZ ;  /* 0x0000000000227805 */ /* 0x000fe4000001ff00 */
[----:B---3--:R-:W-:Y:S02]  /*24140*/  CS2R R26, SRZ ;  /* 0x00000000001a7805 */ /* 0x008fe4000001ff00 */
[----:B------:R-:W-:Y:S02]  /*24150*/  CS2R R36, SRZ ;  /* 0x0000000000247805 */ /* 0x000fe4000001ff00 */
[----:B------:R-:W-:-:S02]  /*24160*/  CS2R R38, SRZ ;  /* 0x0000000000267805 */ /* 0x000fc4000001ff00 */
[----:B------:R-:W-:Y:S02]  /*24170*/  CS2R R40, SRZ ;  /* 0x0000000000287805 */ /* 0x000fe4000001ff00 */
[----:B----4-:R-:W-:Y:S02]  /*24180*/  CS2R R24, SRZ ;  /* 0x0000000000187805 */ /* 0x010fe4000001ff00 */
[----:B------:R-:W-:Y:S02]  /*24190*/  CS2R R42, SRZ ;  /* 0x00000000002a7805 */ /* 0x000fe4000001ff00 */
[----:B------:R-:W-:Y:S02]  /*241a0*/  CS2R R44, SRZ ;  /* 0x00000000002c7805 */ /* 0x000fe4000001ff00 */
[----:B------:R-:W-:Y:S02]  /*241b0*/  CS2R R46, SRZ ;  /* 0x00000000002e7805 */ /* 0x000fe4000001ff00 */
[----:B------:R-:W-:-:S02]  /*241c0*/  CS2R R48, SRZ ;  /* 0x0000000000307805 */ /* 0x000fc4000001ff00 */
[----:B------:R-:W-:Y:S02]  /*241d0*/  CS2R R50, SRZ ;  /* 0x0000000000327805 */ /* 0x000fe4000001ff00 */
[----:B------:R-:W-:Y:S02]  /*241e0*/  CS2R R52, SRZ ;  /* 0x0000000000347805 */ /* 0x000fe4000001ff00 */
        /* <DEDUP_REMOVED lines=48> */
[----:B------:R-:W-:Y:S01]  /*244f0*/  CS2R R150, SRZ ;  /* 0x0000000000967805 */ /* 0x000fe2000001ff00 */
[----:B------:R-:W-:Y:S06]  /*24500*/  @P0 BRA `(.L_x_0) ;  /* 0x000001c400240947 */ /* 0x000fec0003800000 */
[----:B------:R-:W2:Y:S04]  /*24510*/  LDL.LU.64 R224, [R1+0xe00] ;  /* 0x000e000001e07983 */ /* 0x000ea80000300a00 */
[----:B------:R-:W3:Y:S04]  /*24520*/  LDL.LU.64 R210, [R1+0xe08] ;  /* 0x000e080001d27983 */ /* 0x000ee80000300a00 */
[----:B------:R-:W4:Y:S04]  /*24530*/  LDL.LU.64 R142, [R1+0xe10] ;  /* 0x000e1000018e7983 */ /* 0x000f280000300a00 */
[----:B------:R-:W4:Y:S04]  /*24540*/  LDL.LU.64 R202, [R1+0xe18] ;  /* 0x000e180001ca7983 */ /* 0x000f280000300a00 */
[----:B------:R-:W4:Y:S04]  /*24550*/  LDL.LU.64 R144, [R1+0xe20] ;  /* 0x000e200001907983 */ /* 0x000f280000300a00 */
[----:B------:R-:W4:Y:S04]  /*24560*/  LDL.LU.64 R146, [R1+0xe28] ;  /* 0x000e280001927983 */ /* 0x000f280000300a00 */
[----:B------:R-:W4:Y:S04]  /*24570*/  LDL.LU.64 R136, [R1+0xe30] ;  /* 0x000e300001887983 */ /* 0x000f280000300a00 */
[----:B------:R-:W4:Y:S01]  /*24580*/  LDL.LU.64 R138, [R1+0xe38] ;  /* 0x000e3800018a7983 */ /* 0x000f220000300a00 */
[----:B------:R-:W-:-:S02]  /*24590*/  IMAD.MOV.U32 R157, RZ, RZ, R228 ;  /* 0x000000ffff9d7224 */ /* 0x000fc400078e00e4 */
[----:B------:R-:W-:Y:S01]  /*245a0*/  IMAD.MOV.U32 R153, RZ, RZ, R229 ;  /* 0x000000ffff997224 */ /* 0x000fe200078e00e5 */
[----:B------:R-:W-:Y:S04]  /*245b0*/  STL [R1+0x1050], R232 ;  /* 0x001050e801007387 */ /* 0x000fe80000100800 */
[----:B------:R-:W4:Y:S01]  /*245c0*/  LDL.LU.64 R148, [R1+0x10a8] ;  /* 0x0010a80001947983 */ /* 0x000f220000300a00 */
[----:B------:R-:W-:-:S03]  /*245d0*/  MOV R252, R233 ;  /* 0x000000e900fc7202 */ /* 0x000fc60000000f00 */
[----:B------:R-:W-:Y:S04]  /*245e0*/  STL [R1+0x1058], R236 ;  /* 0x001058ec01007387 */ /* 0x000fe80000100800 */
[----:B------:R-:W-:Y:S04]  /*245f0*/  STL [R1+0x1054], R237 ;  /* 0x001054ed01007387 */ /* 0x000fe80000100800 */
[----:B------:R-:W4:Y:S04]  /*24600*/  LDL.LU.64 R140, [R1+0x10b0] ;  /* 0x0010b000018c7983 */ /* 0x000f280000300a00 */
[----:B------:R-:W-:Y:S04]  /*24610*/  STL [R1+0x1060], R240 ;  /* 0x001060f001007387 */ /* 0x000fe80000100800 */
[----:B------:R-:W-:Y:S04]  /*24620*/  STL [R1+0x105c], R241 ;  /* 0x00105cf101007387 */ /* 0x000fe80000100800 */
[----:B------:R-:W4:Y:S04]  /*24630*/  LDL.LU.64 R150, [R1+0x10b8] ;  /* 0x0010b80001967983 */ /* 0x000f280000300a00 */
[----:B--2---:R1:W-:Y:S01]  /*24640*/  STL [R1+0x1068], R224 ;  /* 0x001068e001007387 */ /* 0x0043e20000100800 */
[----:B------:R-:W-:-:S03]  /*24650*/  IMAD.MOV.U32 R0, RZ, RZ, R225 ;  /* 0x000000ffff007224 */ /* 0x000fc600078e00e1 */
[----:B-1----:R-:W2:Y:S04]  /*24660*/  LDL.LU.64 R224, [R1+0x10c0] ;  /* 0x0010c00001e07983 */ /* 0x002ea80000300a00 */
[----:B------:R1:W-:Y:S04]  /*24670*/  STL [R1+0x1064], R0 ;  /* 0x0010640001007387 */ /* 0x0003e80000100800 */
[----:B---3--:R3:W-:Y:S01]  /*24680*/  STL [R1+0x1070], R210 ;  /* 0x001070d201007387 */ /* 0x0087e20000100800 */
[----:B-1----:R-:W-:-:S03]  /*24690*/  IMAD.MOV.U32 R0, RZ, RZ, R211 ;  /* 0x000000ffff007224 */ /* 0x002fc600078e00d3 */
[----:B---3--:R-:W3:Y:S04]  /*246a0*/  LDL.LU.64 R210, [R1+0xe40] ;  /* 0x000e400001d27983 */ /* 0x008ee80000300a00 */
[----:B------:R1:W-:Y:S04]  /*246b0*/  STL [R1+0x106c], R0 ;  /* 0x00106c0001007387 */ /* 0x0003e80000100800 */
[----:B----4-:R4:W-:Y:S01]  /*246c0*/  STL [R1+0x1078], R142 ;  /* 0x0010788e01007387 */ /* 0x0109e20000100800 */
[----:B-1----:R-:W-:-:S03]  /*246d0*/  IMAD.MOV.U32 R0, RZ, RZ, R143 ;  /* 0x000000ffff007224 */ /* 0x002fc600078e008f */
[----:B----4-:R-:W4:Y:S04]  /*246e0*/  LDL.LU.64 R142, [R1+0xe48] ;  /* 0x000e4800018e7983 */ /* 0x010f280000300a00 */
[----:B------:R1:W-:Y:S04]  /*246f0*/  STL [R1+0x1074], R0 ;  /* 0x0010740001007387 */ /* 0x0003e80000100800 */
[----:B------:R1:W-:Y:S02]  /*24700*/  STL [R1+0x1080], R202 ;  /* 0x001080ca01007387 */ /* 0x0003e40000100800 */
[----:B-1----:R-:W-:-:S02]  /*24710*/  IMAD.MOV.U32 R0, RZ, RZ, R203 ;  /* 0x000000ffff007224 */ /* 0x002fc400078e00cb */
[----:B------:R-:W4:Y:S04]  /*24720*/  LDL.LU.64 R202, [R1+0xfc8] ;  /* 0x000fc80001ca7983 */ /* 0x000f280000300a00 */
        /* <DEDUP_REMOVED lines=18> */
[----:B-1----:R-:W-:-:S02]  /*24850*/  MOV R0, R149 ;  /* 0x0000009500007202 */ /* 0x002fc40000000f00 */
        /* <DEDUP_REMOVED lines=10> */
[----:B--2---:R2:W-:Y:S01]  /*24900*/  STL [R1+0x10c0], R224 ;  /* 0x0010c0e001007387 */ /* 0x0045e20000100800 */
[----:B-1----:R-:W-:-:S03]  /*24910*/  IMAD.MOV.U32 R0, RZ, RZ, R225 ;  /* 0x000000ffff007224 */ /* 0x002fc600078e00e1 */
[----:B--2---:R-:W2:Y:S04]  /*24920*/  LDL.LU.64 R224, [R1+0x1118] ;  /* 0x0011180001e07983 */ /* 0x004ea80000300a00 */
        /* <DEDUP_REMOVED lines=94> */
[----:B-1----:R-:W-:-:S03]  /*24f10*/  MOV R0, R143 ;  /* 0x0000008f00007202 */ /* 0x002fc60000000f00 */
        /* <DEDUP_REMOVED lines=35> */
[----:B-1----:R-:W-:-:S03]  /*25150*/  MOV R0, R225 ;  /* 0x000000e100007202 */ /* 0x002fc60000000f00 */
        /* <DEDUP_REMOVED lines=78> */
[----:B------:R-:W-:Y:S04]  /*25640*/  STL [R1+0x1268], R140 ;  /* 0x0012688c01007387 */ /* 0x000fe80000100800 */
[----:B------:R-:W4:Y:S01]  /*25650*/  LDL.LU.64 R134, [R1+0x12c0] ;  /* 0x0012c00001867983 */ /* 0x000f220000300a00 */
[----:B-1----:R-:W-:-:S05]  /*25660*/  IMAD.MOV.U32 R0, RZ, RZ, R141 ;  /* 0x000000ffff007224 */ /* 0x002fca00078e008d */
[----:B------:R1:W-:Y:S04]  /*25670*/  STL [R1+0x1264], R0 ;  /* 0x0012640001007387 */ /* 0x0003e80000100800 */
[----:B------:R1:W-:Y:S02]  /*25680*/  STL [R1+0x1270], R150 ;  /* 0x0012709601007387 */ /* 0x0003e40000100800 */
[----:B-1----:R-:W-:Y:S02]  /*25690*/  IMAD.MOV.U32 R0, RZ, RZ, R151 ;  /* 0x000000ffff007224 */ /* 0x002fe400078e0097 */
        /* <DEDUP_REMOVED lines=10> */
[----:B----4-:R-:W-:Y:S04]  /*25740*/  STL [R1+0x1288], R142 ;  /* 0x0012888e01007387 */ /* 0x010fe80000100800 */
[----:B------:R-:W4:Y:S01]  /*25750*/  LDL.LU.64 R140, [R1+0xee8] ;  /* 0x000ee800018c7983 */ /* 0x000f220000300a00 */
[----:B-1----:R-:W-:-:S05]  /*25760*/  IMAD.MOV.U32 R0, RZ, RZ, R143 ;  /* 0x000000ffff007224 */ /* 0x002fca00078e008f */
[----:B------:R1:W-:Y:S04]  /*25770*/  STL [R1+0x1284], R0 ;  /* 0x0012840001007387 */ /* 0x0003e80000100800 */
[----:B------:R1:W-:Y:S02]  /*25780*/  STL [R1+0x1290], R202 ;  /* 0x001290ca01007387 */ /* 0x0003e40000100800 */
[----:B-1----:R-:W-:Y:S02]  /*25790*/  IMAD.MOV.U32 R0, RZ, RZ, R203 ;  /* 0x000000ffff007224 */ /* 0x002fe400078e00cb */
[----:B------:R-:W4:Y:S04]  /*257a0*/  LDL.LU.64 R202, [R1+0xf28] ;  /* 0x000f280001ca7983 */ /* 0x000f280000300a00 */
[----:B------:R1:W-:Y:S04]  /*257b0*/  STL [R1+0x128c], R0 ;  /* 0x00128c0001007387 */ /* 0x0003e80000100800 */
[----:B------:R-:W-:Y:S04]  /*257c0*/  STL [R1+0x1298], R144 ;  /* 0x0012989001007387 */ /* 0x000fe80000100800 */
[----:B------:R-:W4:Y:S01]  /*257d0*/  LDL.LU.64 R142, [R1+0xf60] ;  /* 0x000f6000018e7983 */ /* 0x000f220000300a00 */
[----:B-1----:R-:W-:-:S05]  /*257e0*/  IMAD.MOV.U32 R0, RZ, RZ, R145 ;  /* 0x000000ffff007224 */ /* 0x002fca00078e0091 */
[----:B------:R1:W-:Y:S04]  /*257f0*/  STL [R1+0x1294], R0 ;  /* 0x0012940001007387 */ /* 0x0003e80000100800 */
[----:B------:R1:W-:Y:S02]  /*25800*/  STL [R1+0x12a0], R146 ;  /* 0x0012a09201007387 */ /* 0x0003e40000100800 */
[----:B-1----:R-:W-:Y:S02]  /*25810*/  MOV R0, R147 ;  /* 0x0000009300007202 */ /* 0x002fe40000000f00 */
[----:B------:R-:W4:Y:S04]  /*25820*/  LDL.LU.64 R144, [R1+0xf98] ;  /* 0x000f980001907983 */ /* 0x000f280000300a00 */
[----:B------:R-:W-:Y:S04]  /*25830*/  STL [R1+0x12a8], R136 ;  /* 0x0012a88801007387 */ /* 0x000fe80000100800 */
[----:B------:R1:W-:Y:S04]  /*25840*/  STL [R1+0x129c], R0 ;  /* 0x00129c0001007387 */ /* 0x0003e80000100800 */
[----:B------:R-:W4:Y:S01]  /*25850*/  LDL.LU.64 R146, [R1+0xfe0] ;  /* 0x000fe00001927983 */ /* 0x000f220000300a00 */
[----:B-1----:R-:W-:-:S03]  /*25860*/  IMAD.MOV.U32 R0, RZ, RZ, R137 ;  /* 0x000000ffff007224 */ /* 0x002fc600078e0089 */
        /* <DEDUP_REMOVED lines=30> */
[----:B-1----:R-:W-:-:S02]  /*25a50*/  MOV R0, R203 ;  /* 0x000000cb00007202 */ /* 0x002fc40000000f00 */
[----:B------:R-:W4:Y:S04]  /*25a60*/  LDL.LU.64 R202, [R1+0x1340] ;  /* 0x0013400001ca7983 */ /* 0x000f280000300a00 */
[----:B------:R1:W-:Y:S04]  /*25a70*/  STL [R1+0x12e4], R0 ;  /* 0x0012e40001007387 */ /* 0x0003e80000100800 */
[----:B------:R1:W-:Y:S02]  /*25a80*/  STL [R1+0x12f0], R142 ;  /* 0x0012f08e01007387 */ /* 0x0003e40000100800 */
[----:B-1----:R-:W-:-:S02]  /*25a90*/  IMAD.MOV.U32 R0, RZ, RZ, R143 ;  /* 0x000000ffff007224 */ /* 0x002fc400078e008f */
        /* <DEDUP_REMOVED lines=31> */
[----:B-1----:R-:W-:-:S03]  /*25c90*/  MOV R0, R211 ;  /* 0x000000d300007202 */ /* 0x002fc60000000f00 */
[----:B---3--:R-:W3:Y:S04]  /*25ca0*/  LDL.LU.64 R210, [R1+0xfd8] ;  /* 0x000fd80001d27983 */ /* 0x008ee80000300a00 */
[----:B------:R1:W-:Y:S04]  /*25cb0*/  STL [R1+0x132c], R0 ;  /* 0x00132c0001007387 */ /* 0x0003e80000100800 */
[----:B----4-:R-:W-:Y:S04]  /*25cc0*/  STL [R1+0x1338], R140 ;  /* 0x0013388c01007387 */ /* 0x010fe80000100800 */
[----:B------:R-:W4:Y:S01]  /*25cd0*/  LDL.LU.64 R136, [R1+0xed8] ;  /* 0x000ed80001887983 */ /* 0x000f220000300a00 */
[----:B-1----:R-:W-:-:S05]  /*25ce0*/  IMAD.MOV.U32 R0, RZ, RZ, R141 ;  /* 0x000000ffff007224 */ /* 0x002fca00078e008d */
[----:B------:R1:W-:Y:S04]  /*25cf0*/  STL [R1+0x1334], R0 ;  /* 0x0013340001007387 */ /* 0x0003e80000100800 */
[----:B------:R-:W-:Y:S04]  /*25d00*/  STL [R1+0x1340], R202 ;  /* 0x001340ca01007387 */ /* 0x000fe80000100800 */
[----:B------:R-:W4:Y:S01]  /*25d10*/  LDL.LU.64 R138, [R1+0xf10] ;  /* 0x000f1000018a7983 */ /* 0x000f220000300a00 */
[----:B-1----:R-:W-:-:S03]  /*25d20*/  IMAD.MOV.U32 R0, RZ, RZ, R203 ;  /* 0x000000ffff007224 */ /* 0x002fc600078e00cb */
[----:B------:R-:W4:Y:S04]  /*25d30*/  LDL.LU.64 R140, [R1+0xf48] ;  /* 0x000f4800018c7983 */ /* 0x000f280000300a00 */
[----:B------:R1:W-:Y:S04]  /*25d40*/  STL [R1+0x133c], R0 ;  /* 0x00133c0001007387 */ /* 0x0003e80000100800 */
[----:B------:R1:W-:Y:S02]  /*25d50*/  STL [R1+0x1348], R142 ;  /* 0x0013488e01007387 */ /* 0x0003e40000100800 */
[----:B-1----:R-:W-:-:S02]  /*25d60*/  IMAD.MOV.U32 R0, RZ, RZ, R143 ;  /* 0x000000ffff007224 */ /* 0x002fc400078e008f */
        /* <DEDUP_REMOVED lines=15> */
[----:B------:R-:W-:Y:S01]  /*25e60*/  STL [R1+0x1370], R148 ;  /* 0x0013709401007387 */ /* 0x000fe20000100800 */
[----:B-1----:R-:W-:-:S05]  /*25e70*/  IMAD.MOV.U32 R0, RZ, RZ, R135 ;  /* 0x000000ffff007224 */ /* 0x002fca00078e0087 */
[----:B------:R1:W-:Y:S02]  /*25e80*/  STL [R1+0x1364], R0 ;  /* 0x0013640001007387 */ /* 0x0003e40000100800 */
[----:B-1----:R-:W-:Y:S02]  /*25e90*/  IMAD.MOV.U32 R0, RZ, RZ, R149 ;  /* 0x000000ffff007224 */ /* 0x002fe400078e0095 */
[----:B------:R-:W4:Y:S04]  /*25ea0*/  LDL.LU.64 R148, [R1+0xe58] ;  /* 0x000e580001947983 */ /* 0x000f280000300a00 */
[----:B------:R1:W-:Y:S04]  /*25eb0*/  STL [R1+0x136c], R0 ;  /* 0x00136c0001007387 */ /* 0x0003e80000100800 */
[----:B------:R1:W-:Y:S02]  /*25ec0*/  STL [R1+0x1378], R150 ;  /* 0x0013789601007387 */ /* 0x0003e40000100800 */
[----:B-1----:R-:W-:-:S02]  /*25ed0*/  MOV R0, R151 ;  /* 0x0000009700007202 */ /* 0x002fc40000000f00 */
        /* <DEDUP_REMOVED lines=10> */
[----:B----4-:R-:W-:Y:S01]  /*25f80*/  STL [R1+0x1390], R136 ;  /* 0x0013908801007387 */ /* 0x010fe20000100800 */
[----:B-1----:R-:W-:-:S03]  /*25f90*/  IMAD.MOV.U32 R0, RZ, RZ, R137 ;  /* 0x000000ffff007224 */ /* 0x002fc600078e0089 */
[----:B------:R-:W-:Y:S04]  /*25fa0*/  STL [R1+0x1398], R138 ;  /* 0x0013988a01007387 */ /* 0x000fe80000100800 */
[----:B------:R1:W-:Y:S04]  /*25fb0*/  STL [R1+0x138c], R0 ;  /* 0x00138c0001007387 */ /* 0x0003e80000100800 */
[----:B------:R-:W-:Y:S01]  /*25fc0*/  STL [R1+0x13a0], R140 ;  /* 0x0013a08c01007387 */ /* 0x000fe20000100800 */
[----:B-1----:R-:W-:-:S05]  /*25fd0*/  IMAD.MOV.U32 R0, RZ, RZ, R139 ;  /* 0x000000ffff007224 */ /* 0x002fca00078e008b */
[----:B------:R1:W-:Y:S02]  /*25fe0*/  STL [R1+0x1394], R0 ;  /* 0x0013940001007387 */ /* 0x0003e40000100800 */
[----:B-1----:R-:W-:Y:S02]  /*25ff0*/  IMAD.MOV.U32 R0, RZ, RZ, R141 ;  /* 0x000000ffff007224 */ /* 0x002fe400078e008d */
[----:B------:R-:W-:Y:S04]  /*26000*/  STL [R1+0x13a8], R202 ;  /* 0x0013a8ca01007387 */ /* 0x000fe80000100800 */
        /* <DEDUP_REMOVED lines=16> */
[----:B------:R-:W-:Y:S04]  /*26110*/  STL [R1+0x13c8], R250 ;  /* 0x0013c8fa01007387 */ /* 0x000fe80000100800 */
[----:B------:R-:W-:Y:S04]  /*26120*/  STL [R1+0x13c4], R251 ;  /* 0x0013c4fb01007387 */ /* 0x000fe80000100800 */
[----:B------:R-:W4:Y:S04]  /*26130*/  LDL.LU.64 R138, [R1+0xf08] ;  /* 0x000f0800018a7983 */ /* 0x000f280000300a00 */
[----:B------:R-:W-:Y:S04]  /*26140*/  STL [R1+0x13d0], R148 ;  /* 0x0013d09401007387 */ /* 0x000fe80000100800 */
[----:B------:R-:W4:Y:S01]  /*26150*/  LDL.LU.64 R140, [R1+0x1428] ;  /* 0x00142800018c7983 */ /* 0x000f220000300a00 */
[----:B-1----:R-:W-:-:S05]  /*26160*/  IMAD.MOV.U32 R0, RZ, RZ, R149 ;  /* 0x000000ffff007224 */ /* 0x002fca00078e0095 */
[----:B------:R1:W-:Y:S04]  /*26170*/  STL [R1+0x13cc], R0 ;  /* 0x0013cc0001007387 */ /* 0x0003e80000100800 */
[----:B------:R-:W-:Y:S01]  /*26180*/  STL [R1+0x13d8], R150 ;  /* 0x0013d89601007387 */ /* 0x000fe20000100800 */
[----:B-1----:R-:W-:-:S03]  /*26190*/  IMAD.MOV.U32 R0, RZ, RZ, R151 ;  /* 0x000000ffff007224 */ /* 0x002fc600078e0097 */
[----:B------:R-:W4:Y:S04]  /*261a0*/  LDL.LU.64 R148, [R1+0xfd0] ;  /* 0x000fd00001947983 */ /* 0x000f280000300a00 */
[----:B------:R1:W-:Y:S04]  /*261b0*/  STL [R1+0x13d4], R0 ;  /* 0x0013d40001007387 */ /* 0x0003e80000100800 */
[----:B--2---:R-:W-:Y:S01]  /*261c0*/  STL [R1+0x13e0], R224 ;  /* 0x0013e0e001007387 */ /* 0x004fe20000100800 */
[----:B-1----:R-:W-:-:S03]  /*261d0*/  IMAD.MOV.U32 R0, RZ, RZ, R225 ;  /* 0x000000ffff007224 */ /* 0x002fc600078e00e1 */
[----:B------:R-:W2:Y:S04]  /*261e0*/  LDL.LU.64 R150, [R1+0x1020] ;  /* 0x0010200001967983 */ /* 0x000ea80000300a00 */
[----:B------:R1:W-:Y:S04]  /*261f0*/  STL [R1+0x13dc], R0 ;  /* 0x0013dc0001007387 */ /* 0x0003e80000100800 */
[----:B---3--:R3:W-:Y:S01]  /*26200*/  STL [R1+0x13e8], R210 ;  /* 0x0013e8d201007387 */ /* 0x0087e20000100800 */
[----:B-1----:R-:W-:-:S03]  /*26210*/  IMAD.MOV.U32 R0, RZ, RZ, R211 ;  /* 0x000000ffff007224 */ /* 0x002fc600078e00d3 */
[----:B------:R-:W2:Y:S04]  /*26220*/  LDL.LU.64 R224, [R1+0x1440] ;  /* 0x0014400001e07983 */ /* 0x000ea80000300a00 */
[----:B------:R1:W-:Y:S04]  /*26230*/  STL [R1+0x13e4], R0 ;  /* 0x0013e40001007387 */ /* 0x0003e80000100800 */
[----:B------:R-:W-:Y:S04]  /*26240*/  STL [R1+0x13f0], R246 ;  /* 0x0013f0f601007387 */ /* 0x000fe80000100800 */
[----:B------:R-:W-:Y:S04]  /*26250*/  STL [R1+0x13ec], R247 ;  /* 0x0013ecf701007387 */ /* 0x000fe80000100800 */
[----:B---3--:R-:W3:Y:S04]  /*26260*/  LDL.LU.64 R210, [R1+0x1448] ;  /* 0x0014480001d27983 */ /* 0x008ee80000300a00 */
[----:B------:R-:W-:Y:S04]  /*26270*/  STL [R1+0x13f8], R248 ;  /* 0x0013f8f801007387 */ /* 0x000fe80000100800 */
[----:B------:R-:W-:Y:S04]  /*26280*/  STL [R1+0x13f4], R249 ;  /* 0x0013f4f901007387 */ /* 0x000fe80000100800 */
[----:B------:R-:W3:Y:S04]  /*26290*/  LDL.LU.64 R142, [R1+0x1450] ;  /* 0x00145000018e7983 */ /* 0x000ee80000300a00 */
        /* <DEDUP_REMOVED lines=32> */
[----:B------:R1:W-:Y:S02]  /*264a0*/  STL [R1+0x1440], R224 ;  /* 0x001440e001007387 */ /* 0x0003e40000100800 */
[----:B-1----:R-:W-:-:S02]  /*264b0*/  IMAD.MOV.U32 R0, RZ, RZ, R225 ;  /* 0x000000ffff007224 */ /* 0x002fc400078e00e1 */
[----:B------:R-:W2:Y:S04]  /*264c0*/  LDL.LU.64 R224, [R1+0x1498] ;  /* 0x0014980001e07983 */ /* 0x000ea80000300a00 */
[----:B------:R1:W-:Y:S04]  /*264d0*/  STL [R1+0x143c], R0 ;  /* 0x00143c0001007387 */ /* 0x0003e80000100800 */
[----:B---3--:R3:W-:Y:S01]  /*264e0*/  STL [R1+0x1448], R210 ;  /* 0x001448d201007387 */ /* 0x0087e20000100800 */
[----:B-1----:R-:W-:-:S03]  /*264f0*/  IMAD.MOV.U32 R0, RZ, RZ, R211 ;  /* 0x000000ffff007224 */ /* 0x002fc600078e00d3 */
[----:B---3--:R-:W3:Y:S04]  /*26500*/  LDL.LU.64 R210, [R1+0x14a0] ;  /* 0x0014a00001d27983 */ /* 0x008ee80000300a00 */
[----:B------:R1:W-:Y:S04]  /*26510*/  STL [R1+0x1444], R0 ;  /* 0x0014440001007387 */ /* 0x0003e80000100800 */
[----:B------:R1:W-:Y:S02]  /*26520*/  STL [R1+0x1450], R142 ;  /* 0x0014508e01007387 */ /* 0x0003e40000100800 */
[----:B-1----:R-:W-:-:S02]  /*26530*/  IMAD.MOV.U32 R0, RZ, RZ, R143 ;  /* 0x000000ffff007224 */ /* 0x002fc400078e008f */
[----:B------:R-:W3:Y:S04]  /*26540*/  LDL.LU.64 R142, [R1+0x14a8] ;  /* 0x0014a800018e7983 */ /* 0x000ee80000300a00 */
        /* <DEDUP_REMOVED lines=82> */
[----:B-1----:R-:W-:-:S03]  /*26a70*/  MOV R0, R211 ;  /* 0x000000d300007202 */ /* 0x002fc60000000f00 */
        /* <DEDUP_REMOVED lines=178> */
[----:B------:R-:W-:Y:S04]  /*275a0*/  STL [R1+0x1660], R142 ;  /* 0x0016608e01007387 */ /* 0x000fe80000100800 */
[----:B------:R-:W3:Y:S01]  /*275b0*/  LDL.LU.64 R140, [R1+0x16b8] ;  /* 0x0016b800018c7983 */ /* 0x000ee20000300a00 */
[----:B-1----:R-:W-:-:S05]  /*275c0*/  IMAD.MOV.U32 R0, RZ, RZ, R143 ;  /* 0x000000ffff007224 */ /* 0x002fca00078e008f */
[----:B------:R4:W-:Y:S02]  /*275d0*/  STL [R1+0x165c], R0 ;  /* 0x00165c0001007387 */ /* 0x0009e40000100800 */
[----:B----4-:R-:W-:Y:S02]  /*275e0*/  IMAD.MOV.U32 R0, RZ, RZ, R203 ;  /* 0x000000ffff007224 */ /* 0x010fe400078e00cb */
[----:B------:R1:W-:Y:S04]  /*275f0*/  STL [R1+0x1668], R202 ;  /* 0x001668ca01007387 */ /* 0x0003e80000100800 */
[----:B-1----:R-:W4:Y:S04]  /*27600*/  LDL.LU.64 R202, [R1+0x16c0] ;  /* 0x0016c00001ca7983 */ /* 0x002f280000300a00 */
[----:B------:R1:W-:Y:S04]  /*27610*/  STL [R1+0x1664], R0 ;  /* 0x0016640001007387 */ /* 0x0003e80000100800 */
        /* <DEDUP_REMOVED lines=10> */
[----:B-1----:R-:W-:-:S03]  /*276c0*/  MOV R0, R147 ;  /* 0x0000009300007202 */ /* 0x002fc60000000f00 */
        /* <DEDUP_REMOVED lines=28> */
[----:B------:R4:W-:Y:S02]  /*27890*/  STL [R1+0x16b4], R0 ;  /* 0x0016b40001007387 */ /* 0x0009e40000100800 */
[----:B----4-:R-:W-:Y:S02]  /*278a0*/  MOV R0, R203 ;  /* 0x000000cb00007202 */ /* 0x010fe40000000f00 */
[----:B------:R1:W-:Y:S04]  /*278b0*/  STL [R1+0x16c0], R202 ;  /* 0x0016c0ca01007387 */ /* 0x0003e80000100800 */
[----:B------:R-:W-:Y:S04]  /*278c0*/  STL [R1+0x16c8], R142 ;  /* 0x0016c88e01007387 */ /* 0x000fe80000100800 */
[----:B------:R4:W-:Y:S04]  /*278d0*/  STL [R1+0x16bc], R0 ;  /* 0x0016bc0001007387 */ /* 0x0009e80000100800 */
[----:B-1----:R-:W3:Y:S01]  /*278e0*/  LDL.LU.64 R202, [R1+0x1718] ;  /* 0x0017180001ca7983 */ /* 0x002ee20000300a00 */
[----:B----4-:R-:W-:-:S03]  /*278f0*/  IMAD.MOV.U32 R0, RZ, RZ, R143 ;  /* 0x000000ffff007224 */ /* 0x010fc600078e008f */
        /* <DEDUP_REMOVED lines=14> */
[----:B------:R-:W4:Y:S04]  /*279e0*/  LDL.LU.64 R146, [R1+0x1738] ;  /* 0x0017380001927983 */ /* 0x000f280000300a00 */
[----:B------:R-:W4:Y:S01]  /*279f0*/  LDL.LU.64 R134, [R1+0x1740] ;  /* 0x0017400001867983 */ /* 0x000f220000300a00 */
[----:B-1----:R-:W-:-:S05]  /*27a00*/  IMAD.MOV.U32 R0, RZ, RZ, R139 ;  /* 0x000000ffff007224 */ /* 0x002fca00078e008b */
[----:B------:R1:W-:Y:S04]  /*27a10*/  STL [R1+0x16e4], R0 ;  /* 0x0016e40001007387 */ /* 0x0003e80000100800 */
[----:B------:R1:W-:Y:S02]  /*27a20*/  STL [R1+0x16f0], R148 ;  /* 0x0016f09401007387 */ /* 0x0003e40000100800 */
[----:B-1----:R-:W-:Y:S02]  /*27a30*/  IMAD.MOV.U32 R0, RZ, RZ, R149 ;  /* 0x000000ffff007224 */ /* 0x002fe400078e0095 */
[----:B------:R-:W4:Y:S04]  /*27a40*/  LDL.LU.64 R148, [R1+0x1748] ;  /* 0x0017480001947983 */ /* 0x000f280000300a00 */
[----:B------:R2:W-:Y:S02]  /*27a50*/  STL [R1+0x16ec], R0 ;  /* 0x0016ec0001007387 */ /* 0x0005e40000100800 */
[----:B--2---:R-:W-:-:S02]  /*27a60*/  IMAD.MOV.U32 R0, RZ, RZ, R151 ;  /* 0x000000ffff007224 */ /* 0x004fc400078e0097 */
[----:B------:R1:W-:Y:S04]  /*27a70*/  STL [R1+0x16f8], R150 ;  /* 0x0016f89601007387 */ /* 0x0003e80000100800 */
[----:B-1----:R-:W2:Y:S04]  /*27a80*/  LDL.LU.64 R150, [R1+0x1750] ;  /* 0x0017500001967983 */ /* 0x002ea80000300a00 */
[----:B------:R1:W-:Y:S04]  /*27a90*/  STL [R1+0x16f4], R0 ;  /* 0x0016f40001007387 */ /* 0x0003e80000100800 */
[----:B------:R3:W-:Y:S04]  /*27aa0*/  STL [R1+0x1700], R224 ;  /* 0x001700e001007387 */ /* 0x0007e80000100800 */
[----:B------:R-:W2:Y:S01]  /*27ab0*/  LDL.LU.64 R136, [R1+0x1758] ;  /* 0x0017580001887983 */ /* 0x000ea20000300a00 */
[----:B-1----:R-:W-:-:S03]  /*27ac0*/  MOV R0, R225 ;  /* 0x000000e100007202 */ /* 0x002fc60000000f00 */
[----:B---3--:R-:W-:Y:S04]  /*27ad0*/  STL [R1+0x1708], R210 ;  /* 0x001708d201007387 */ /* 0x008fe80000100800 */
[----:B------:R1:W-:Y:S04]  /*27ae0*/  STL [R1+0x16fc], R0 ;  /* 0x0016fc0001007387 */ /* 0x0003e80000100800 */
[----:B------:R-:W3:Y:S01]  /*27af0*/  LDL.LU.64 R224, [R1+0x1760] ;  /* 0x0017600001e07983 */ /* 0x000ee20000300a00 */
[----:B-1----:R-:W-:-:S03]  /*27b00*/  IMAD.MOV.U32 R0, RZ, RZ, R211 ;  /* 0x000000ffff007224 */ /* 0x002fc600078e00d3 */
[----:B------:R-:W-:Y:S04]  /*27b10*/  STL [R1+0x1710], R140 ;  /* 0x0017108c01007387 */ /* 0x000fe80000100800 */
[----:B------:R1:W-:Y:S04]  /*27b20*/  STL [R1+0x1704], R0 ;  /* 0x0017040001007387 */ /* 0x0003e80000100800 */
[----:B------:R-:W3:Y:S04]  /*27b30*/  LDL.LU.64 R210, [R1+0x1768] ;  /* 0x0017680001d27983 */ /* 0x000ee80000300a00 */
[----:B------:R-:W3:Y:S01]  /*27b40*/  LDL.LU.64 R138, [R1+0x1770] ;  /* 0x00177000018a7983 */ /* 0x000ee20000300a00 */
[----:B-1----:R-:W-:-:S05]  /*27b50*/  IMAD.MOV.U32 R0, RZ, RZ, R141 ;  /* 0x000000ffff007224 */ /* 0x002fca00078e008d */
[----:B------:R1:W-:Y:S04]  /*27b60*/  STL [R1+0x170c], R0 ;  /* 0x00170c0001007387 */ /* 0x0003e80000100800 */
[----:B------:R1:W-:Y:S02]  /*27b70*/  STL [R1+0x1718], R202 ;  /* 0x001718ca01007387 */ /* 0x0003e40000100800 */
[----:B-1----:R-:W-:Y:S02]  /*27b80*/  IMAD.MOV.U32 R0, RZ, RZ, R203 ;  /* 0x000000ffff007224 */ /* 0x002fe400078e00cb */
[----:B------:R-:W3:Y:S04]  /*27b90*/  LDL.LU.64 R202, [R1+0x1778] ;  /* 0x0017780001ca7983 */ /* 0x000ee80000300a00 */
[----:B------:R4:W-:Y:S02]  /*27ba0*/  STL [R1+0x1714], R0 ;  /* 0x0017140001007387 */ /* 0x0009e40000100800 */
[----:B----4-:R-:W-:-:S02]  /*27bb0*/  IMAD.MOV.U32 R0, RZ, RZ, R143 ;  /* 0x000000ffff007224 */ /* 0x010fc400078e008f */
[----:B------:R1:W-:Y:S04]  /*27bc0*/  STL [R1+0x1720], R142 ;  /* 0x0017208e01007387 */ /* 0x0003e80000100800 */
[----:B------:R-:W4:Y:S04]  /*27bd0*/  LDL.LU.64 R140, [R1+0x1780] ;  /* 0x00178000018c7983 */ /* 0x000f280000300a00 */
[----:B------:R1:W-:Y:S04]  /*27be0*/  STL [R1+0x171c], R0 ;  /* 0x00171c0001007387 */ /* 0x0003e80000100800 */
[----:B------:R-:W-:Y:S04]  /*27bf0*/  STL [R1+0x1728], R132 ;  /* 0x0017288401007387 */ /* 0x000fe80000100800 */
[----:B-1----:R-:W4:Y:S01]  /*27c00*/  LDL.LU.64 R142, [R1+0x1788] ;  /* 0x00178800018e7983 */ /* 0x002f220000300a00 */
[----:B------:R-:W-:-:S03]  /*27c10*/  IMAD.MOV.U32 R0, RZ, RZ, R133 ;  /* 0x000000ffff007224 */ /* 0x000fc600078e0085 */
[----:B------:R-:W-:Y:S04]  /*27c20*/  STL [R1+0x1730], R144 ;  /* 0x0017309001007387 */ /* 0x000fe80000100800 */
[----:B------:R1:W-:Y:S02]  /*27c30*/  STL [R1+0x1724], R0 ;  /* 0x0017240001007387 */ /* 0x0003e40000100800 */
[----:B-1----:R-:W-:Y:S02]  /*27c40*/  IMAD.MOV.U32 R0, RZ, RZ, R145 ;  /* 0x000000ffff007224 */ /* 0x002fe400078e0091 */
[----:B------:R-:W4:Y:S04]  /*27c50*/  LDL.LU.64 R144, [R1+0x1790] ;  /* 0x0017900001907983 */ /* 0x000f280000300a00 */
[----:B------:R1:W-:Y:S04]  /*27c60*/  STL [R1+0x172c], R0 ;  /* 0x00172c0001007387 */ /* 0x0003e80000100800 */
[----:B------:R1:W-:Y:S02]  /*27c70*/  STL [R1+0x1738], R146 ;  /* 0x0017389201007387 */ /* 0x0003e40000100800 */
[----:B-1----:R-:W-:-:S02]  /*27c80*/  IMAD.MOV.U32 R0, RZ, RZ, R147 ;  /* 0x000000ffff007224 */ /* 0x002fc400078e0093 */
[----:B------:R-:W-:Y:S04]  /*27c90*/  STL [R1+0x1740], R134 ;  /* 0x0017408601007387 */ /* 0x000fe80000100800 */
[----:B------:R1:W-:Y:S04]  /*27ca0*/  STL [R1+0x1734], R0 ;  /* 0x0017340001007387 */ /* 0x0003e80000100800 */
[----:B------:R-:W4:Y:S01]  /*27cb0*/  LDL.LU.64 R146, [R1+0x1798] ;  /* 0x0017980001927983 */ /* 0x000f220000300a00 */
[----:B-1----:R-:W-:-:S03]  /*27cc0*/  MOV R0, R135 ;  /* 0x0000008700007202 */ /* 0x002fc60000000f00 */
[----:B------:R-:W-:Y:S04]  /*27cd0*/  STL [R1+0x1748], R148 ;  /* 0x0017489401007387 */ /* 0x000fe80000100800 */
[----:B------:R1:W-:Y:S02]  /*27ce0*/  STL [R1+0x173c], R0 ;  /* 0x00173c0001007387 */ /* 0x0003e40000100800 */
[----:B-1----:R-:W-:Y:S02]  /*27cf0*/  IMAD.MOV.U32 R0, RZ, RZ, R149 ;  /* 0x000000ffff007224 */ /* 0x002fe400078e0095 */
[----:B------:R-:W4:Y:S04]  /*27d00*/  LDL.LU.64 R148, [R1+0x17a0] ;  /* 0x0017a00001947983 */ /* 0x000f280000300a00 */
[----:B------:R2:W-:Y:S02]  /*27d10*/  STL [R1+0x1744], R0 ;  /* 0x0017440001007387 */ /* 0x0005e40000100800 */
[----:B--2---:R-:W-:-:S02]  /*27d20*/  IMAD.MOV.U32 R0, RZ, RZ, R151 ;  /* 0x000000ffff007224 */ /* 0x004fc400078e0097 */
[----:B------:R1:W-:Y:S04]  /*27d30*/  STL [R1+0x1750], R150 ;  /* 0x0017509601007387 */ /* 0x0003e80000100800 */
[----:B------:R-:W-:Y:S04]  /*27d40*/  STL [R1+0x1758], R136 ;  /* 0x0017588801007387 */ /* 0x000fe80000100800 */
[----:B------:R2:W-:Y:S04]  /*27d50*/  STL [R1+0x174c], R0 ;  /* 0x00174c0001007387 */ /* 0x0005e80000100800 */
[----:B-1----:R-:W4:Y:S01]  /*27d60*/  LDL.LU.64 R150, [R1+0x17a8] ;  /* 0x0017a80001967983 */ /* 0x002f220000300a00 */
[----:B--2---:R-:W-:-:S03]  /*27d70*/  IMAD.MOV.U32 R0, RZ, RZ, R137 ;  /* 0x000000ffff007224 */ /* 0x004fc600078e0089 */
[----:B---3--:R-:W-:Y:S04]  /*27d80*/  STL [R1+0x1760], R224 ;  /* 0x001760e001007387 */ /* 0x008fe80000100800 */
[----:B------:R1:W-:Y:S02]  /*27d90*/  STL [R1+0x1754], R0 ;  /* 0x0017540001007387 */ /* 0x0003e40000100800 */
[----:B-1----:R-:W-:Y:S02]  /*27da0*/  IMAD.MOV.U32 R0, RZ, RZ, R225 ;  /* 0x000000ffff007224 */ /* 0x002fe400078e00e1 */
[----:B------:R-:W2:Y:S04]  /*27db0*/  LDL.LU.64 R224, [R1+0x17b0] ;  /* 0x0017b00001e07983 */ /* 0x000ea80000300a00 */
[----:B------:R1:W-:Y:S04]  /*27dc0*/  STL [R1+0x175c], R0 ;  /* 0x00175c0001007387 */ /* 0x0003e80000100800 */
[----:B------:R3:W-:Y:S01]  /*27dd0*/  STL [R1+0x1768], R210 ;  /* 0x001768d201007387 */ /* 0x0007e20000100800 */
[----:B-1----:R-:W-:-:S03]  /*27de0*/  IMAD.MOV.U32 R0, RZ, RZ, R211 ;  /* 0x000000ffff007224 */ /* 0x002fc600078e00d3 */
[----:B------:R-:W-:Y:S04]  /*27df0*/  STL [R1+0x1770], R138 ;  /* 0x0017708a01007387 */ /* 0x000fe80000100800 */
[----:B------:R1:W-:Y:S04]  /*27e00*/  STL [R1+0x1764], R0 ;  /* 0x0017640001007387 */ /* 0x0003e80000100800 */
[----:B---3--:R-:W3:Y:S01]  /*27e10*/  LDL.LU.64 R210, [R1+0x17b8] ;  /* 0x0017b80001d27983 */ /* 0x008ee20000300a00 */
[----:B-1----:R-:W-:-:S03]  /*27e20*/  IMAD.MOV.U32 R0, RZ, RZ, R139 ;  /* 0x000000ffff007224 */ /* 0x002fc600078e008b */
[----:B------:R-:W-:Y:S04]  /*27e30*/  STL [R1+0x1778], R202 ;  /* 0x001778ca01007387 */ /* 0x000fe80000100800 */
[----:B------:R1:W-:Y:S02]  /*27e40*/  STL [R1+0x176c], R0 ;  /* 0x00176c0001007387 */ /* 0x0003e40000100800 */
[----:B-1----:R-:W-:Y:S02]  /*27e50*/  IMAD.MOV.U32 R0, RZ, RZ, R203 ;  /* 0x000000ffff007224 */ /* 0x002fe400078e00cb */
[----:B------:R-:W3:Y:S04]  /*27e60*/  LDL.LU.64 R202, [R1+0x17c0] ;  /* 0x0017c00001ca7983 */ /* 0x000ee80000300a00 */
[----:B------:R1:W-:Y:S04]  /*27e70*/  STL [R1+0x1774], R0 ;  /* 0x0017740001007387 */ /* 0x0003e80000100800 */
[----:B----4-:R-:W-:Y:S01]  /*27e80*/  STL [R1+0x1780], R140 ;  /* 0x0017808c01007387 */ /* 0x010fe20000100800 */
[----:B-1----:R-:W-:-:S03]  /*27e90*/  MOV R0, R141 ;  /* 0x0000008d00007202 */ /* 0x002fc60000000f00 */
[----:B------:R-:W-:Y:S04]  /*27ea0*/  STL [R1+0x1788], R142 ;  /* 0x0017888e01007387 */ /* 0x000fe80000100800 */
[----:B------:R1:W-:Y:S04]  /*27eb0*/  STL [R1+0x177c], R0 ;  /* 0x00177c0001007387 */ /* 0x0003e80000100800 */
[----:B------:R-:W4:Y:S04]  /*27ec0*/  LDL.LU.64 R126, [R1+0x17c8] ;  /* 0x0017c800017e7983 */ /* 0x000f280000300a00 */
        /* <DEDUP_REMOVED lines=23> */
[----:B--2---:R-:W-:Y:S04]  /*28040*/  STL [R1+0x17b0], R224 ;  /* 0x0017b0e001007387 */ /* 0x004fe80000100800 */
[----:B------:R-:W2:Y:S01]  /*28050*/  LDL.LU.64 R146, [R1+0x1818] ;  /* 0x0018180001927983 */ /* 0x000ea20000300a00 */
[----:B-1----:R-:W-:-:S03]  /*28060*/  IMAD.MOV.U32 R0, RZ, RZ, R225 ;  /* 0x000000ffff007224 */ /* 0x002fc600078e00e1 */
[----:B------:R-:W2:Y:S04]  /*28070*/  LDL.LU.64 R148, [R1+0x1820] ;  /* 0x0018200001947983 */ /* 0x000ea80000300a00 */
[----:B------:R1:W-:Y:S04]  /*28080*/  STL [R1+0x17ac], R0 ;  /* 0x0017ac0001007387 */ /* 0x0003e80000100800 */
[----:B---3--:R3:W-:Y:S04]  /*28090*/  STL [R1+0x17b8], R210 ;  /* 0x0017b8d201007387 */ /* 0x0087e80000100800 */
[----:B------:R-:W2:Y:S01]  /*280a0*/  LDL.LU.64 R150, [R1+0x1828] ;  /* 0x0018280001967983 */ /* 0x000ea20000300a00 */
[----:B-1----:R-:W-:-:S03]  /*280b0*/  IMAD.MOV.U32 R0, RZ, RZ, R211 ;  /* 0x000000ffff007224 */ /* 0x002fc600078e00d3 */
[----:B------:R-:W2:Y:S04]  /*280c0*/  LDL.LU.64 R224, [R1+0x1830] ;  /* 0x0018300001e07983 */ /* 0x000ea80000300a00 */
[----:B------:R1:W-:Y:S04]  /*280d0*/  STL [R1+0x17b4], R0 ;  /* 0x0017b40001007387 */ /* 0x0003e80000100800 */
[----:B------:R1:W-:Y:S04]  /*280e0*/  STL [R1+0x17c0], R202 ;  /* 0x0017c0ca01007387 */ /* 0x0003e80000100800 */
[----:B---3--:R-:W3:Y:S01]  /*280f0*/  LDL.LU.64 R210, [R1+0x1838] ;  /* 0x0018380001d27983 */ /* 0x008ee20000300a00 */
[----:B-1----:R-:W-:-:S03]  /*28100*/  MOV R0, R203 ;  /* 0x000000cb00007202 */ /* 0x002fc60000000f00 */
[----:B------:R-:W3:Y:S04]  /*28110*/  LDL.LU.64 R202, [R1+0x1840] ;  /* 0x0018400001ca7983 */ /* 0x000ee80000300a00 */
[----:B------:R4:W-:Y:S02]  /*28120*/  STL [R1+0x17bc], R0 ;  /* 0x0017bc0001007387 */ /* 0x0009e40000100800 */
[----:B----4-:R-:W-:Y:S02]  /*28130*/  IMAD.MOV.U32 R0, RZ, RZ, R127 ;  /* 0x000000ffff007224 */ /* 0x010fe400078e007f */
[----:B------:R-:W-:Y:S04]  /*28140*/  STL [R1+0x17c8], R126 ;  /* 0x0017c87e01007387 */ /* 0x000fe80000100800 */
[----:B------:R-:W-:Y:S04]  /*28150*/  STL [R1+0x17d0], R128 ;  /* 0x0017d08001007387 */ /* 0x000fe80000100800 */
[----:B------:R1:W-:Y:S02]  /*28160*/  STL [R1+0x17c4], R0 ;  /* 0x0017c40001007387 */ /* 0x0003e40000100800 */
[----:B-1----:R-:W-:-:S02]  /*28170*/  IMAD.MOV.U32 R0, RZ, RZ, R129 ;  /* 0x000000ffff007224 */ /* 0x002fc400078e0081 */
[----:B------:R-:W-:Y:S04]  /*28180*/  STL [R1+0x17d8], R130 ;  /* 0x0017d88201007387 */ /* 0x000fe80000100800 */
[----:B------:R1:W-:Y:S04]  /*28190*/  STL [R1+0x17cc], R0 ;  /* 0x0017cc0001007387 */ /* 0x0003e80000100800 */
[----:B------:R-:W-:Y:S01]  /*281a0*/  STL [R1+0x17e0], R132 ;  /* 0x0017e08401007387 */ /* 0x000fe20000100800 */
[----:B-1----:R-:W-:-:S05]  /*281b0*/  IMAD.MOV.U32 R0, RZ, RZ, R131 ;  /* 0x000000ffff007224 */ /* 0x002fca00078e0083 */
        /* <DEDUP_REMOVED lines=12> */
[----:B------:R1:W-:Y:S02]  /*28280*/  STL [R1+0x17f4], R0 ;  /* 0x0017f40001007387 */ /* 0x0003e40000100800 */
[----:B-1----:R-:W-:Y:S02]  /*28290*/  MOV R0, R141 ;  /* 0x0000008d00007202 */ /* 0x002fe40000000f00 */
[----:B------:R-:W-:Y:S04]  /*282a0*/  STL [R1+0x1808], R142 ;  /* 0x0018088e01007387 */ /* 0x000fe80000100800 */
[----:B------:R1:W-:Y:S04]  /*282b0*/  STL [R1+0x17fc], R0 ;  /* 0x0017fc0001007387 */ /* 0x0003e80000100800 */
[----:B------:R-:W-:Y:S01]  /*282c0*/  STL [R1+0x1810], R144 ;  /* 0x0018109001007387 */ /* 0x000fe20000100800 */
[----:B-1----:R-:W-:-:S05]  /*282d0*/  IMAD.MOV.U32 R0, RZ, RZ, R143 ;  /* 0x000000ffff007224 */ /* 0x002fca00078e008f */
[----:B------:R1:W-:Y:S02]  /*282e0*/  STL [R1+0x1804], R0 ;  /* 0x0018040001007387 */ /* 0x0003e40000100800 */
[----:B-1----:R-:W-:Y:S02]  /*282f0*/  IMAD.MOV.U32 R0, RZ, RZ, R145 ;  /* 0x000000ffff007224 */ /* 0x002fe400078e0091 */
[----:B--2---:R-:W-:Y:S04]  /*28300*/  STL [R1+0x1818], R146 ;  /* 0x0018189201007387 */ /* 0x004fe80000100800 */
        /* <DEDUP_REMOVED lines=10> */
[----:B-1----:R-:W-:Y:S02]  /*283b0*/  IMAD.MOV.U32 R0, RZ, RZ, R225 ;  /* 0x000000ffff007224 */ /* 0x002fe400078e00e1 */
[----:B---3--:R-:W-:Y:S04]  /*283c0*/  STL [R1+0x1838], R210 ;  /* 0x001838d201007387 */ /* 0x008fe80000100800 */
[----:B------:R1:W-:Y:S04]  /*283d0*/  STL [R1+0x182c], R0 ;  /* 0x00182c0001007387 */ /* 0x0003e80000100800 */
[----:B------:R-:W-:Y:S01]  /*283e0*/  STL [R1+0x1840], R202 ;  /* 0x001840ca01007387 */ /* 0x000fe20000100800 */
[----:B-1----:R-:W-:-:S05]  /*283f0*/  IMAD.MOV.U32 R0, RZ, RZ, R211 ;  /* 0x000000ffff007224 */ /* 0x002fca00078e00d3 */
[----:B------:R1:W-:Y:S04]  /*28400*/  STL [R1+0x1834], R0 ;  /* 0x0018340001007387 */ /* 0x0003e80000100800 */
[----:B------:R-:W2:Y:S01]  /*28410*/  LDL.LU.64 R24, [R1+0x1918] ;  /* 0x0019180001187983 */ /* 0x000ea20000300a00 */
[----:B-1----:R-:W-:-:S05]  /*28420*/  MOV R0, R203 ;  /* 0x000000cb00007202 */ /* 0x002fca0000000f00 */
[----:B------:R-:W-:Y:S04]  /*28430*/  STL [R1+0x183c], R0 ;  /* 0x00183c0001007387 */ /* 0x000fe80000100800 */
[----:B------:R-:W-:Y:S04]  /*28440*/  STL.64 [R1+0x1038], R204 ;  /* 0x001038cc01007387 */ /* 0x000fe80000100a00 */
[----:B--2---:R-:W-:Y:S04]  /*28450*/  STL.64 [R1+0x1040], R24 ;  /* 0x0010401801007387 */ /* 0x004fe80000100a00 */
[----:B------:R-:W-:Y:S04]  /*28460*/  STL.64 [R1+0x1030], R16 ;  /* 0x0010301001007387 */ /* 0x000fe80000100a00 */
[----:B------:R1:W-:Y:S04]  /*28470*/  STL.64 [R1+0x1028], R4 ;  /* 0x0010280401007387 */ /* 0x0003e80000100a00 */
[----:B-1----:R-:W2:Y:S04]  /*28480*/  LDL.LU.64 R4, [R1+0x1930] ;  /* 0x0019300001047983 */ /* 0x002ea80000300a00 */
[----:B------:R-:W-:Y:S04]  /*28490*/  STL.64 [R1+0x1018], R212 ;  /* 0x001018d401007387 */ /* 0x000fe80000100a00 */
[----:B--2---:R1:W-:Y:S04]  /*284a0*/  STL.64 [R1+0x1020], R4 ;  /* 0x0010200401007387 */ /* 0x0043e80000100a00 */
[----:B------:R-:W-:Y:S04]  /*284b0*/  STL.64 [R1+0x1010], R20 ;  /* 0x0010101401007387 */ /* 0x000fe80000100a00 */
[----:B------:R-:W-:Y:S04]  /*284c0*/  STL.64 [R1+0x1008], R6 ;  /* 0x0010080601007387 */ /* 0x000fe80000100a00 */
[----:B-1----:R-:W2:Y:S04]  /*284d0*/  LDL.LU.64 R4, [R1+0x1948] ;  /* 0x0019480001047983 */ /* 0x002ea80000300a00 */
        /* <DEDUP_REMOVED lines=9> */
[----:B------:R-:W2:Y:S04]  /*28570*/  LDL.LU.64 R4, [R1+0x1978] ;  /* 0x0019780001047983 */ /* 0x000ea80000300a00 */
[----:B-1----:R-:W3:Y:S04]  /*28580*/  LDL.LU.64 R2, [R1+0x1860] ;  /* 0x0018600001027983 */ /* 0x002ee80000300a00 */
[----:B--2---:R1:W-:Y:S04]  /*28590*/  STL.64 [R1+0xfc0], R4 ;  /* 0x000fc00401007387 */ /* 0x0043e80000100a00 */
[----:B------:R-:W-:Y:S04]  /*285a0*/  STL.64 [R1+0xfb0], R234 ;  /* 0x000fb0ea01007387 */ /* 0x000fe80000100a00 */
[----:B---3--:R2:W-:Y:S04]  /*285b0*/  STL.64 [R1+0xfb8], R2 ;  /* 0x000fb80201007387 */ /* 0x0085e80000100a00 */
[----:B------:R-:W-:Y:S04]  /*285c0*/  STL.64 [R1+0xfa8], R230 ;  /* 0x000fa8e601007387 */ /* 0x000fe80000100a00 */
[----:B-1----:R-:W3:Y:S04]  /*285d0*/  LDL.LU.64 R4, [R1+0x1990] ;  /* 0x0019900001047983 */ /* 0x002ee80000300a00 */
[----:B--2---:R-:W2:Y:S04]  /*285e0*/  LDL.LU.64 R2, [R1+0x1870] ;  /* 0x0018700001027983 */ /* 0x004ea80000300a00 */
[----:B---3--:R1:W-:Y:S04]  /*285f0*/  STL.64 [R1+0xfa0], R4 ;  /* 0x000fa00401007387 */ /* 0x0083e80000100a00 */
[----:B------:R-:W-:Y:S04]  /*28600*/  STL.64 [R1+0xf90], R174 ;  /* 0x000f90ae01007387 */ /* 0x000fe80000100a00 */
[----:B--2---:R2:W-:Y:S04]  /*28610*/  STL.64 [R1+0xf98], R2 ;  /* 0x000f980201007387 */ /* 0x0045e80000100a00 */
        /* <DEDUP_REMOVED lines=45> */
[----:B---3--:R-:W-:Y:S04]  /*288f0*/  STL.64 [R1+0xea0], R4 ;  /* 0x000ea00401007387 */ /* 0x008fe80000100a00 */
[----:B------:R-:W-:Y:S04]  /*28900*/  STL.64 [R1+0xe90], R226 ;  /* 0x000e90e201007387 */ /* 0x000fe80000100a00 */
[----:B--2---:R1:W-:Y:S04]  /*28910*/  STL.64 [R1+0xe98], R2 ;  /* 0x000e980201007387 */ /* 0x0043e80000100a00 */
[----:B------:R-:W-:Y:S04]  /*28920*/  STL.64 [R1+0xe88], R164 ;  /* 0x000e88a401007387 */ /* 0x000fe80000100a00 */
[----:B-1----:R-:W2:Y:S04]  /*28930*/  LDL.LU.64 R2, [R1+0x1a48] ;  /* 0x001a480001027983 */ /* 0x002ea80000300a00 */
[----:B------:R-:W3:Y:S04]  /*28940*/  LDL.LU.64 R4, [R1+0x1968] ;  /* 0x0019680001047983 */ /* 0x000ee80000300a00 */
[----:B--2---:R1:W-:Y:S04]  /*28950*/  STL.64 [R1+0xe80], R2 ;  /* 0x000e800201007387 */ /* 0x0043e80000100a00 */
[----:B-1----:R-:W2:Y:S04]  /*28960*/  LDL.LU.64 R2, [R1+0x1850] ;  /* 0x0018500001027983 */ /* 0x002ea80000300a00 */
[----:B---3--:R-:W-:Y:S04]  /*28970*/  STL.64 [R1+0xe78], R4 ;  /* 0x000e780401007387 */ /* 0x008fe80000100a00 */
[----:B------:R-:W-:Y:S04]  /*28980*/  STL.64 [R1+0xe68], R168 ;  /* 0x000e68a801007387 */ /* 0x000fe80000100a00 */
[----:B--2---:R1:W-:Y:S04]  /*28990*/  STL.64 [R1+0xe70], R2 ;  /* 0x000e700201007387 */ /* 0x0043e80000100a00 */
        /* <DEDUP_REMOVED lines=22> */
[----:B------:R1:W5:Y:S01]  /*28b00*/  LDL.LU.64 R250, [R1+0x19c8] ;  /* 0x0019c80001fa7983 */ /* 0x0003620000300a00 */
[----:B------:R-:W-:-:S02]  /*28b10*/  IMAD.MOV.U32 R206, RZ, RZ, R200 ;  /* 0x000000ffffce7224 */ /* 0x000fc400078e00c8 */
[----:B------:R-:W-:Y:S01]  /*28b20*/  IMAD.MOV.U32 R207, RZ, RZ, R201 ;  /* 0x000000ffffcf7224 */ /* 0x000fe200078e00c9 */
[----:B------:R-:W-:Y:S01]  /*28b30*/  MOV R199, R195 ;  /* 0x000000c300c77202 */ /* 0x000fe20000000f00 */
[----:B------:R-:W-:Y:S02]  /*28b40*/  IMAD.MOV.U32 R198, RZ, RZ, R194 ;  /* 0x000000ffffc67224 */ /* 0x000fe400078e00c2 */
[----:B------:R-:W-:Y:S02]  /*28b50*/  IMAD.MOV.U32 R230, RZ, RZ, R192 ;  /* 0x000000ffffe67224 */ /* 0x000fe400078e00c0 */
[----:B------:R-:W-:Y:S02]  /*28b60*/  IMAD.MOV.U32 R231, RZ, RZ, R193 ;  /* 0x000000ffffe77224 */ /* 0x000fe400078e00c1 */
[----:B------:R-:W-:Y:S02]  /*28b70*/  IMAD.MOV.U32 R190, RZ, RZ, R186 ;  /* 0x000000ffffbe7224 */ /* 0x000fe400078e00ba */
[----:B------:R-:W-:-:S02]  /*28b80*/  IMAD.MOV.U32 R191, RZ, RZ, R187 ;  /* 0x000000ffffbf7224 */ /* 0x000fc400078e00bb */
[----:B------:R-:W-:Y:S02]  /*28b90*/  IMAD.MOV.U32 R246, RZ, RZ, R184 ;  /* 0x000000fffff67224 */ /* 0x000fe400078e00b8 */
[----:B------:R-:W-:Y:S02]  /*28ba0*/  IMAD.MOV.U32 R247, RZ, RZ, R185 ;  /* 0x000000fffff77224 */ /* 0x000fe400078e00b9 */
[----:B------:R-:W-:Y:S02]  /*28bb0*/  IMAD.MOV.U32 R182, RZ, RZ, R178 ;  /* 0x000000ffffb67224 */ /* 0x000fe400078e00b2 */
[----:B------:R-:W-:Y:S01]  /*28bc0*/  IMAD.MOV.U32 R183, RZ, RZ, R179 ;  /* 0x000000ffffb77224 */ /* 0x000fe200078e00b3 */
[----:B--2---:R2:W-:Y:S04]  /*28bd0*/  STL.64 [R1+0xe00], R2 ;  /* 0x000e000201007387 */ /* 0x0045e80000100a00 */
[----:B------:R1:W5:Y:S04]  /*28be0*/  LDL.LU.64 R248, [R1+0x18a8] ;  /* 0x0018a80001f87983 */ /* 0x0003680000300a00 */
        /* <DEDUP_REMOVED lines=16> */
[----:B------:R-:W3:Y:S04]  /*28cf0*/  LDL.LU R150, [R1+0x1048] ;  /* 0x0010480001967983 */ /* 0x000ee80000300800 */
[----:B------:R1:W5:Y:S04]  /*28d00*/  LDL.LU.64 R196, [R1+0x1ad8] ;  /* 0x001ad80001c47983 */ /* 0x0003680000300a00 */
[----:B------:R-:W2:Y:S04]  /*28d10*/  LDL.LU R151, [R1+0x104c] ;  /* 0x00104c0001977983 */ /* 0x000ea80000300800 */
        /* <DEDUP_REMOVED lines=920> */
[----:B------:R1:W-:Y:S01]  /*2c6a0*/  STL [R1+0x1fc], RZ ;  /* 0x0001fcff01007387 */ /* 0x0003e20000100800 */
[----:B------:R-:W-:Y:S01]  /*2c6b0*/  USHF.R.S32.HI UR10, URZ, 0x1f, UR4 ;  /* 0x0000001f3f0a7899 */ /* 0x000fe20008011404 */
[----:B---3--:R-:W-:-:S02]  /*2c6c0*/  SHF.R.S32.HI R0, RZ, 0x1f, R150 ;  /* 0x0000001fff007819 */ /* 0x008fc40000011496 */
[----:B--2---:R-:W-:Y:S01]  /*2c6d0*/  SHF.R.S32.HI R3, RZ, 0x1f, R151 ;  /* 0x0000001fff037819 */ /* 0x004fe20000011497 */
[----:B------:R-:W-:Y:S01]  /*2c6e0*/  ULEA.HI UR10, UR10, UR4, URZ, 0x6 ;  /* 0x000000040a0a7291 */ /* 0x000fe2000f8f303f */
[C---:B------:R-:W-:Y:S01]  /*2c6f0*/  SHF.L.U64.HI R0, R150.reuse, 0x2, R0 ;  /* 0x0000000296007819 */ /* 0x040fe20000010200 */
[----:B------:R-:W-:Y:S01]  /*2c700*/  IMAD.SHL.U32 R2, R150, 0x4, RZ ;  /* 0x0000000496027824 */ /* 0x000fe200078e00ff */
[C---:B------:R-:W-:Y:S01]  /*2c710*/  SHF.L.U64.HI R3, R151.reuse, 0x2, R3 ;  /* 0x0000000297037819 */ /* 0x040fe20000010203 */
[----:B------:R-:W-:Y:S01]  /*2c720*/  IMAD.SHL.U32 R4, R151, 0x4, RZ ;  /* 0x0000000497047824 */ /* 0x000fe200078e00ff */
[----:B------:R-:W-:Y:S01]  /*2c730*/  USHF.R.S32.HI UR10, URZ, 0x6, UR10 ;  /* 0x000000063f0a7899 */ /* 0x000fe2000801140a */
        /* <DEDUP_REMOVED lines=63> */
[----:B------:R-:W-:Y:S01]  /*2cb30*/  CS2R R150, SRZ ;  /* 0x0000000000967805 */ /* 0x000fe2000001ff00 */
[----:B------:R-:W-:Y:S01]  /*2cb40*/  UMOV UR6, 0x3 ;  /* 0x0000000300067882 */ /* 0x000fe20000000000 */
[----:B------:R-:W-:Y:S01]  /*2cb50*/  UMOV UR7, 0xffffffff ;  /* 0xffffffff00077882 */ /* 0x000fe20000000000 */
[----:B------:R-:W-:Y:S01]  /*2cb60*/  UIADD3 UR11, UR10, -0x4, URZ ;  /* 0xfffffffc0a0b7890 */ /* 0x000fe2000fffe03f */
[----:B-1----:R-:W-:-:S11]  /*2cb70*/  UMOV UR4, URZ ;  /* 0x0000003f00047c82 */ /* 0x002fd60008000000 */
.L_x_1:
[----:B-----5:R-:W-:Y:S01]  /*2cb80*/  STL.64 [R1+0x1df0], R150 ;  /* 0x001df09601007387 */ /* 0x020fe20000100a00 */
[----:B------:R-:W-:Y:S01]  /*2cb90*/  UIADD3 UR7, UR7, 0x1, URZ ;  /* 0x0000000107077890 */ /* 0x000fe2000fffe03f */
[----:B------:R-:W-:-:S04]  /*2cba0*/  DEPBAR.LE SB0, 0x6 ;  /* 0x000081800000791a */ /* 0x000fc80000000000 */
        /* <DEDUP_REMOVED lines=63> */
[----:B-1----:R-:W2:Y:S04]  /*2cfa0*/  LDL.LU.64 R24, [R1+0xc00] ;  /* 0x000c000001187983 */ /* 0x002ea80000300a00 */
[----:B------:R-:W2:Y:S04]  /*2cfb0*/  LDL.LU.64 R26, [R1+0xc08] ;  /* 0x000c0800011a7983 */ /* 0x000ea80000300a00 */
        /* <DEDUP_REMOVED lines=61> */
[----:B------:R-:W2:Y:S01]  /*2d390*/  LDL.LU.64 R150, [R1+0xdf8] ;  /* 0x000df80001967983 */ /* 0x000ea20000300a00 */
[----:B------:R-:W-:Y:S01]  /*2d3a0*/  UISETP.GT.AND UP0, UPT, UR7, 0x4, UPT ;  /* 0x000000040700788c */ /* 0x000fe2000bf04270 */
[----:B------:R-:W-:Y:S01]  /*2d3b0*/  UMOV UR37, 0x40000040 ;  /* 0x4000004000257882 */ /* 0x000fe20000000000 */
[----:B------:R-:W-:Y:S02]  /*2d3c0*/  BAR.SYNC.DEFER_BLOCKING 0x0 ;  /* 0x0000000000007b1d */ /* 0x000fe40000010000 */
[----:B------:R-:W-:-:S04]  /*2d3d0*/  USEL UR7, UR7, URZ, !UP0 ;  /* 0x0000003f07077287 */ /* 0x000fc8000c000000 */
[----:B------:R-:W-:Y:S02]  /*2d3e0*/  ULEA UR13, UR7, UR5, 0x10 ;  /* 0x00000005070d7291 */ /* 0x000fe4000f8e803f */
[----:B------:R-:W-:Y:S01]  /*2d3f0*/  ULEA UR12, UR7, UR5, 0x11 ;  /* 0x00000005070c7291 */ /* 0x000fe2000f8e883f */
[----:B-----5:R-:W-:Y:S01]  /*2d400*/  STL [R1+0x1bf0], R7 ;  /* 0x001bf00701007387 */ /* 0x020fe20000100800 */
[----:B------:R-:W-:Y:S02]  /*2d410*/  UIADD3 UR13, UR13, 0xa0000, URZ ;  /* 0x000a00000d0d7890 */ /* 0x000fe4000fffe03f */
[----:B------:R-:W-:Y:S01]  /*2d420*/  USHF.R.U32.HI UR12, URZ, 0x4, UR12 ;  /* 0x000000043f0c7899 */ /* 0x000fe2000801160c */
[----:B------:R-:W-:Y:S01]  /*2d430*/  STL [R1+0x1bbc], R156 ;  /* 0x001bbc9c01007387 */ /* 0x000fe20000100800 */
[----:B------:R-:W-:Y:S02]  /*2d440*/  USHF.R.U32.HI UR13, URZ, 0x4, UR13 ;  /* 0x000000043f0d7899 */ /* 0x000fe4000801160d */
[----:B------:R-:W-:Y:S01]  /*2d450*/  USGXT.U32 UR36, UR12, 0xe ;  /* 0x0000000e0c24789a */ /* 0x000fe20008000000 */
[----:B------:R-:W-:Y:S01]  /*2d460*/  STL [R1+0x1bb8], R152 ;  /* 0x001bb89801007387 */ /* 0x000fe20000100800 */
[----:B------:R-:W-:Y:S01]  /*2d470*/  USGXT.U32 UR38, UR13, 0xe ;  /* 0x0000000e0d26789a */ /* 0x000fe20008000000 */
[----:B------:R-:W-:Y:S01]  /*2d480*/  UMOV UR39, 0x40000040 ;  /* 0x4000004000277882 */ /* 0x000fe20000000000 */
[----:B------:R-:W-:Y:S01]  /*2d490*/  UIADD3 UR40, UP0, UR36, 0x2, URZ ;  /* 0x0000000224287890 */ /* 0x000fe2000ff1e03f */
[----:B------:R-:W-:Y:S01]  /*2d4a0*/  STL.64 [R1+0x1b28], R154 ;  /* 0x001b289a01007387 */ /* 0x000fe20000100a00 */
[----:B------:R-:W-:Y:S01]  /*2d4b0*/  UIADD3 UR42, UP1, UR38, 0x2, URZ ;  /* 0x00000002262a7890 */ /* 0x000fe2000ff3e03f */
[----:B------:R-:W-:Y:S01]  /*2d4c0*/  UMOV UR12, URZ ;  /* 0x0000003f000c7c82 */ /* 0x000fe20008000000 */
[----:B------:R-:W-:Y:S01]  /*2d4d0*/  UMOV UR13, URZ ;  /* 0x0000003f000d7c82 */ /* 0x000fe20008000000 */
[----:B------:R-:W-:-:S02]  /*2d4e0*/  UIADD3.X UR41, UR12, 0x40000040, URZ, UP0, !UPT ;  /* 0x400000400c297890 */ /* 0x000fc400087fe43f */
[----:B------:R-:W-:Y:S02]  /*2d4f0*/  UIADD3.X UR43, UR13, 0x40000040, URZ, UP1, !UPT ;  /* 0x400000400d2b7890 */ /* 0x000fe40008ffe43f */
[----:B------:R-:W-:Y:S02]  /*2d500*/  UIADD3.64 UR32, UR40, 0x2, URZ ;  /* 0x0000000228207897 */ /* 0x000fe4000fffe03f */
[----:B------:R-:W-:Y:S02]  /*2d510*/  UIADD3.64 UR34, UR42, 0x2, URZ ;  /* 0x000000022a227897 */ /* 0x000fe4000fffe03f */
[----:B------:R-:W-:Y:S02]  /*2d520*/  UIADD3.64 UR28, UR40, 0x4, URZ ;  /* 0x00000004281c7897 */ /* 0x000fe4000fffe03f */
[----:B------:R-:W-:Y:S02]  /*2d530*/  UIADD3.64 UR30, UR42, 0x4, URZ ;  /* 0x000000042a1e7897 */ /* 0x000fe4000fffe03f */
[----:B------:R-:W-:-:S02]  /*2d540*/  UIADD3.64 UR24, UR40, 0xffe, URZ ;  /* 0x00000ffe28187897 */ /* 0x000fc4000fffe03f */
[----:B------:R-:W-:Y:S02]  /*2d550*/  UIADD3.64 UR26, UR42, 0x7fe, URZ ;  /* 0x000007fe2a1a7897 */ /* 0x000fe4000fffe03f */
[----:B------:R-:W-:Y:S02]  /*2d560*/  UIADD3.64 UR20, UR40, 0x1000, URZ ;  /* 0x0000100028147897 */ /* 0x000fe4000fffe03f */
[----:B------:R-:W-:Y:S02]  /*2d570*/  UIADD3.64 UR22, UR42, 0x800, URZ ;  /* 0x000008002a167897 */ /* 0x000fe4000fffe03f */
[----:B------:R-:W-:Y:S02]  /*2d580*/  UIADD3.64 UR16, UR40, 0x1002, URZ ;  /* 0x0000100228107897 */ /* 0x000fe4000fffe03f */
[----:B------:R-:W-:Y:S02]  /*2d590*/  UIADD3.64 UR18, UR42, 0x802, URZ ;  /* 0x000008022a127897 */ /* 0x000fe4000fffe03f */
[----:B------:R-:W-:-:S02]  /*2d5a0*/  UIADD3.64 UR12, UR40, 0x1004, URZ ;  /* 0x00001004280c7897 */ /* 0x000fc4000fffe03f */
[----:B------:R-:W-:Y:S01]  /*2d5b0*/  UIADD3.64 UR14, UR42, 0x804, URZ ;  /* 0x000008042a0e7897 */ /* 0x000fe2000fffe03f */
[----:B--2---:R-:W-:-:S06]  /*2d5c0*/  WARPGROUP.ARRIVE ;  /* 0x00000000000079c5 */ /* 0x004fcc0000000000 */
[----:B------:R-:W-:Y:S03]  /*2d5d0*/  HGMMA.64x256x8.F32.TF32 R24, gdesc[UR36], R24, gsb0 ;  /* 0x07e00000241879f0 */ /* 0x000fe60008002818 */
[----:B------:R-:W-:Y:S02]  /*2d5e0*/  WARPGROUP.DEPBAR.LE gsb0, 0x0 ;  /* 0x00008000000079c5 */ /* 0x000fe40000010000 */
[----:B------:R-:W-:-:S15]  /*2d5f0*/  WARPGROUP.ARRIVE ;  /* 0x00000000000079c5 */ /* 0x000fde0000000000 */
[----:B------:R-:W-:-:S08]  /*2d600*/  NOP ;  /* 0x0000000000007918 */ /* 0x000fd00000000000 */
        /* <DEDUP_REMOVED lines=26> */
[----:B------:R1:W-:Y:S04]  /*2d7b0*/  STL.64 [R1+0xc00], R24 ;  /* 0x000c001801007387 */ /* 0x0003e80000100a00 */
        /* <DEDUP_REMOVED lines=63> */
[----:B-1----:R-:W4:Y:S04]  /*2dbb0*/  LDL.LU.64 R24, [R1+0x800] ;  /* 0x0008000001187983 */ /* 0x002f280000300a00 */
[----:B--2---:R-:W2:Y:S04]  /*2dbc0*/  LDL.LU.64 R26, [R1+0x808] ;  /* 0x00080800011a7983 */ /* 0x004ea80000300a00 */
[----:B---3--:R-:W3:Y:S04]  /*2dbd0*/  LDL.LU.64 R28, [R1+0x810] ;  /* 0x00081000011c7983 */ /* 0x008ee80000300a00 */
[----:B----4-:R-:W4:Y:S04]  /*2dbe0*/  LDL.LU.64 R30, [R1+0x818] ;  /* 0x00081800011e7983 */ /* 0x010f280000300a00 */
[----:B------:R-:W2:Y:S04]  /*2dbf0*/  LDL.LU.64 R32, [R1+0x820] ;  /* 0x0008200001207983 */ /* 0x000ea80000300a00 */
[----:B------:R-:W3:Y:S04]  /*2dc00*/  LDL.LU.64 R34, [R1+0x828] ;  /* 0x0008280001227983 */ /* 0x000ee80000300a00 */
[----:B------:R-:W4:Y:S04]  /*2dc10*/  LDL.LU.64 R36, [R1+0x830] ;  /* 0x0008300001247983 */ /* 0x000f280000300a00 */
        /* <DEDUP_REMOVED lines=57> */
[----:B----4-:R-:W-:Y:S04]  /*2dfb0*/  STL.64 [R1+0x23f0], R150 ;  /* 0x0023f09601007387 */ /* 0x010fe80000100a00 */
[----:B---3--:R-:W-:Y:S04]  /*2dfc0*/  STL.64 [R1+0x23e8], R148 ;  /* 0x0023e89401007387 */ /* 0x008fe80000100a00 */
[----:B--2---:R-:W-:Y:S04]  /*2dfd0*/  STL.64 [R1+0x23e0], R146 ;  /* 0x0023e09201007387 */ /* 0x004fe80000100a00 */
        /* <DEDUP_REMOVED lines=125> */
[----:B------:R-:W-:-:S02]  /*2e7b0*/  UIADD3.64 UR36, UR40, 0x1fe, URZ ;  /* 0x000001fe28247897 */ /* 0x000fc4000fffe03f */
[----:B------:R-:W-:Y:S01]  /*2e7c0*/  UIADD3.64 UR44, UR40, 0x200, URZ ;  /* 0x00000200282c7897 */ /* 0x000fe2000fffe03f */
[----:B------:R-:W-:Y:S01]  /*2e7d0*/  UMOV UR46, UR42 ;  /* 0x0000002a002e7c82 */ /* 0x000fe20008000000 */
[----:B------:R-:W-:Y:S01]  /*2e7e0*/  UMOV UR47, UR43 ;  /* 0x0000002b002f7c82 */ /* 0x000fe20008000000 */
        /* <DEDUP_REMOVED lines=736> */
[----:B-1----:R-:W4:Y:S04]  /*315f0*/  LDL.LU.64 R24, [R1] ;  /* 0x0000000001187983 */ /* 0x002f280000300a00 */
        /* <DEDUP_REMOVED lines=401> */
[----:B------:R-:W-:Y:S04]  /*32f10*/  STL.64 [R1], R24 ;  /* 0x0000001801007387 */ /* 0x000fe80000100a00 */
        /* <DEDUP_REMOVED lines=129> */
[----:B------:R-:W3:Y:S01]  /*33730*/  LDL.LU R7, [R1+0x1058] ;  /* 0x0010580001077983 */ /* 0x000ee20000300800 */
[----:B------:R-:W-:Y:S02]  /*33740*/  UIADD3.64 UR28, UR40, 0xe04, URZ ;  /* 0x00000e04281c7897 */ /* 0x000fe4000fffe03f */
[----:B------:R-:W-:Y:S01]  /*33750*/  UIADD3.64 UR24, UR40, 0x1dfe, URZ ;  /* 0x00001dfe28187897 */ /* 0x000fe2000fffe03f */
[----:B------:R-:W4:Y:S01]  /*33760*/  LDL.LU R156, [R1+0x1064] ;  /* 0x00106400019c7983 */ /* 0x000f220000300800 */
[----:B------:R-:W-:Y:S02]  /*33770*/  UIADD3.64 UR20, UR40, 0x1e00, URZ ;  /* 0x00001e0028147897 */ /* 0x000fe4000fffe03f */
[----:B------:R-:W-:Y:S01]  /*33780*/  UIADD3.64 UR16, UR40, 0x1e02, URZ ;  /* 0x00001e0228107897 */ /* 0x000fe2000fffe03f */
[----:B------:R-:W4:Y:S01]  /*33790*/  LDL.LU R155, [R1+0x1068] ;  /* 0x00106800019b7983 */ /* 0x000f220000300800 */
[----:B------:R-:W-:-:S02]  /*337a0*/  UISETP.GE.AND UP0, UPT, UR4, UR11, UPT ;  /* 0x0000000b0400728c */ /* 0x000fc4000bf06270 */
[----:B------:R-:W-:Y:S01]  /*337b0*/  UIADD3 UR6, UR6, 0x1, URZ ;  /* 0x0000000106067890 */ /* 0x000fe2000fffe03f */
[----:B------:R-:W4:Y:S04]  /*337c0*/  LDL.LU R154, [R1+0x106c] ;  /* 0x00106c00019a7983 */ /* 0x000f280000300800 */
[----:B------:R-:W4:Y:S01]  /*337d0*/  LDL.LU R152, [R1+0x1070] ;  /* 0x0010700001987983 */ /* 0x000f220000300800 */
[----:B------:R-:W-:-:S03]  /*337e0*/  IADD3 R157, P1, R157, R2, RZ ;  /* 0x000000029d9d7210 */ /* 0x000fc60007f3e0ff */
[----:B------:R1:W-:Y:S02]  /*337f0*/  STL.64 [R1+0x1b30], R22 ;  /* 0x001b301601007387 */ /* 0x0003e40000100a00 */
[----:B------:R-:W-:Y:S01]  /*33800*/  IMAD.X R153, R153, 0x1, R0, P1 ;  /* 0x0000000199997824 */ /* 0x000fe200008e0600 */
[----:B--2---:R-:W-:-:S06]  /*33810*/  WARPGROUP.ARRIVE ;  /* 0x00000000000079c5 */ /* 0x004fcc0000000000 */
[----:B------:R-:W-:Y:S01]  /*33820*/  HGMMA.64x256x8.F32.TF32 R24, gdesc[UR36], R24, gsb0 ;  /* 0x07e00000241879f0 */ /* 0x000fe20008002818 */
[----:B------:R-:W-:Y:S01]  /*33830*/  UIADD3.64 UR36, UR40, 0xe00, URZ ;  /* 0x00000e0028247897 */ /* 0x000fe2000fffe03f */
[----:B------:R-:W-:Y:S01]  /*33840*/  UMOV UR38, UR42 ;  /* 0x0000002a00267c82 */ /* 0x000fe20008000000 */
[----:B------:R-:W-:Y:S01]  /*33850*/  UMOV UR39, UR43 ;  /* 0x0000002b00277c82 */ /* 0x000fe20008000000 */
[----:B------:R-:W-:Y:S02]  /*33860*/  WARPGROUP.DEPBAR.LE gsb0, 0x0 ;  /* 0x00008000000079c5 */ /* 0x000fe40000010000 */
[----:B------:R-:W-:-:S15]  /*33870*/  WARPGROUP.ARRIVE ;  /* 0x00000000000079c5 */ /* 0x000fde0000000000 */
[----:B------:R-:W-:-:S07]  /*33880*/  NOP ;  /* 0x0000000000007918 */ /* 0x000fce0000000000 */
        /* <DEDUP_REMOVED lines=20> */
[----:B------:R-:W-:Y:S01]  /*339d0*/  HGMMA.64x256x8.F32.TF32 R24, gdesc[UR16], R24, gsb0 ;  /* 0x07e00000101879f0 */ /* 0x000fe20008002818 */
[----:B------:R-:W-:-:S04]  /*339e0*/  UIMAD UR16, UR4, -0x40, UR48 ;  /* 0xffffffc0041078a4 */ /* 0x000fc8000f8e0230 */
[----:B------:R-:W-:-:S04]  /*339f0*/  UISETP.GT.AND UP1, UPT, UR16, URZ, UPT ;  /* 0x0000003f1000728c */ /* 0x000fc8000bf24270 */
[----:B------:R-:W-:Y:S02]  /*33a00*/  USEL UR12, URZ, 0x4, !UP1 ;  /* 0x000000043f0c7887 */ /* 0x000fe4000c800000 */
[----:B------:R-:W-:Y:S02]  /*33a10*/  UISETP.GT.AND UP1, UPT, UR6, 0x4, UPT ;  /* 0x000000040600788c */ /* 0x000fe4000bf24270 */
[----:B------:R-:W-:Y:S02]  /*33a20*/  USEL UR12, UR12, URZ, !UP0 ;  /* 0x0000003f0c0c7287 */ /* 0x000fe4000c000000 */
[----:B------:R-:W-:-:S04]  /*33a30*/  USEL UR6, UR6, URZ, !UP1 ;  /* 0x0000003f06067287 */ /* 0x000fc8000c800000 */
[----:B------:R-:W-:Y:S01]  /*33a40*/  ISETP.NE.U32.AND P0, PT, RZ, UR12, PT ;  /* 0x0000000cff007c0c */ /* 0x000fe2000bf05070 */
[----:B------:R-:W-:Y:S02]  /*33a50*/  UIADD3.64 UR12, UR40, 0x1e04, URZ ;  /* 0x00001e04280c7897 */ /* 0x000fe4000fffe03f */
[----:B------:R-:W-:-:S06]  /*33a60*/  ULEA UR17, UR6, UR5, 0x11 ;  /* 0x0000000506117291 */ /* 0x000fcc000f8e883f */
[----:B------:R-:W-:Y:S02]  /*33a70*/  IADD3 R5, R22, UR17, RZ ;  /* 0x0000001116057c10 */ /* 0x000fe4000fffe0ff */
[----:B-1----:R-:W2:Y:S04]  /*33a80*/  LDL.LU R22, [R1+0x105c] ;  /* 0x00105c0001167983 */ /* 0x002ea80000300800 */
[----:B------:R-:W4:Y:S01]  /*33a90*/  LDL.LU R23, [R1+0x1060] ;  /* 0x0010600001177983 */ /* 0x000f220000300800 */
[----:B------:R-:W-:Y:S02]  /*33aa0*/  WARPGROUP.DEPBAR.LE gsb0, 0x0 ;  /* 0x00008000000079c5 */ /* 0x000fe40000010000 */
[----:B------:R-:W-:-:S06]  /*33ab0*/  WARPGROUP.ARRIVE ;  /* 0x00000000000079c5 */ /* 0x000fcc0000000000 */
[----:B------:R-:W-:Y:S03]  /*33ac0*/  HGMMA.64x256x8.F32.TF32 R24, gdesc[UR12], R24, gsb0 ;  /* 0x07e000000c1879f0 */ /* 0x000fe60008002818 */
[----:B------:R-:W-:Y:S02]  /*33ad0*/  WARPGROUP.DEPBAR.LE gsb0, 0x0 ;  /* 0x00008000000079c5 */ /* 0x000fe40000010000 */
[----:B------:R1:W-:Y:S04]  /*33ae0*/  STL [R1+0x1bec], R108 ;  /* 0x001bec6c01007387 */ /* 0x0003e80000100800 */
[----:B-1----:R-:W2:Y:S04]  /*33af0*/  LDL.LU R108, [R1+0x1054] ;  /* 0x00105400016c7983 */ /* 0x002ea80000300800 */
[----:B------:R1:W-:Y:S04]  /*33b00*/  STL [R1+0x1be8], R109 ;  /* 0x001be86d01007387 */ /* 0x0003e80000100800 */
[----:B-1----:R-:W4:Y:S04]  /*33b10*/  LDL.LU R109, [R1+0x1050] ;  /* 0x00105000016d7983 */ /* 0x002f280000300800 */
[----:B------:R1:W-:Y:S04]  /*33b20*/  STL [R1+0x1be4], R110 ;  /* 0x001be46e01007387 */ /* 0x0003e80000100800 */
[----:B------:R1:W-:Y:S04]  /*33b30*/  STL [R1+0x1be0], R111 ;  /* 0x001be06f01007387 */ /* 0x0003e80000100800 */
[----:B------:R-:W-:Y:S04]  /*33b40*/  STL [R1+0x1bdc], R112 ;  /* 0x001bdc7001007387 */ /* 0x000fe80000100800 */
[----:B------:R-:W-:Y:S04]  /*33b50*/  STL [R1+0x1bd8], R113 ;  /* 0x001bd87101007387 */ /* 0x000fe80000100800 */
[----:B------:R-:W-:Y:S04]  /*33b60*/  STL [R1+0x1bd4], R114 ;  /* 0x001bd47201007387 */ /* 0x000fe80000100800 */
[----:B------:R4:W-:Y:S04]  /*33b70*/  STL [R1+0x1bd0], R115 ;  /* 0x001bd07301007387 */ /* 0x0009e80000100800 */
[----:B------:R4:W-:Y:S04]  /*33b80*/  STL [R1+0x1bcc], R116 ;  /* 0x001bcc7401007387 */ /* 0x0009e80000100800 */
[----:B------:R-:W-:Y:S04]  /*33b90*/  STL [R1+0x1bc8], R117 ;  /* 0x001bc87501007387 */ /* 0x000fe80000100800 */
[----:B------:R-:W-:Y:S04]  /*33ba0*/  STL [R1+0x1bc4], R118 ;  /* 0x001bc47601007387 */ /* 0x000fe80000100800 */
[----:B------:R-:W-:Y:S04]  /*33bb0*/  STL [R1+0x1bc0], R119 ;  /* 0x001bc07701007387 */ /* 0x000fe80000100800 */
[----:B------:R-:W-:Y:S04]  /*33bc0*/  STL.64 [R1+0x1bb0], R120 ;  /* 0x001bb07801007387 */ /* 0x000fe80000100a00 */
[----:B------:R-:W-:Y:S04]  /*33bd0*/  STL.64 [R1+0x1ba8], R122 ;  /* 0x001ba87a01007387 */ /* 0x000fe80000100a00 */
[----:B------:R-:W-:Y:S04]  /*33be0*/  STL.64 [R1+0x1ba0], R124 ;  /* 0x001ba07c01007387 */ /* 0x000fe80000100a00 */
[----:B------:R-:W-:Y:S04]  /*33bf0*/  STL.64 [R1+0x1b98], R126 ;  /* 0x001b987e01007387 */ /* 0x000fe80000100a00 */
[----:B------:R-:W-:Y:S01]  /*33c00*/  STL.64 [R1+0x1b90], R128 ;  /* 0x001b908001007387 */ /* 0x000fe20000100a00 */
[----:B------:R-:W-:Y:S01]  /*33c10*/  BAR.SYNC.DEFER_BLOCKING 0x0 ;  /* 0x0000000000007b1d */ /* 0x000fe20000010000 */
[----:B---3--:R-:W-:-:S05]  /*33c20*/  IADD3 R7, P2, R7, R2, RZ ;  /* 0x0000000207077210 */ /* 0x008fca0007f5e0ff */
[----:B------:R-:W-:Y:S04]  /*33c30*/  STL.64 [R1+0x1b88], R130 ;  /* 0x001b888201007387 */ /* 0x000fe80000100a00 */
[----:B------:R-:W-:Y:S04]  /*33c40*/  STL.64 [R1+0x1b80], R132 ;  /* 0x001b808401007387 */ /* 0x000fe80000100a00 */
[----:B------:R-:W-:Y:S04]  /*33c50*/  STL.64 [R1+0x1b78], R134 ;  /* 0x001b788601007387 */ /* 0x000fe80000100a00 */
[----:B------:R-:W-:Y:S04]  /*33c60*/  STL.64 [R1+0x1b70], R136 ;  /* 0x001b708801007387 */ /* 0x000fe80000100a00 */
[----:B------:R-:W-:Y:S01]  /*33c70*/  STL.64 [R1+0x1b68], R138 ;  /* 0x001b688a01007387 */ /* 0x000fe20000100a00 */
[----:B-1----:R-:W-:-:S03]  /*33c80*/  IMAD.MOV.U32 R110, RZ, RZ, R157 ;  /* 0x000000ffff6e7224 */ /* 0x002fc600078e009d */
[----:B------:R-:W-:Y:S01]  /*33c90*/  STL.64 [R1+0x1b60], R140 ;  /* 0x001b608c01007387 */ /* 0x000fe20000100a00 */
[----:B------:R-:W-:-:S03]  /*33ca0*/  IMAD.MOV.U32 R111, RZ, RZ, R153 ;  /* 0x000000ffff6f7224 */ /* 0x000fc600078e0099 */
[----:B------:R-:W-:Y:S04]  /*33cb0*/  STL.64 [R1+0x1b58], R142 ;  /* 0x001b588e01007387 */ /* 0x000fe80000100a00 */
[----:B------:R-:W-:Y:S04]  /*33cc0*/  STL.64 [R1+0x1b50], R144 ;  /* 0x001b509001007387 */ /* 0x000fe80000100a00 */
[----:B------:R-:W-:Y:S04]  /*33cd0*/  STL.64 [R1+0x1b48], R146 ;  /* 0x001b489201007387 */ /* 0x000fe80000100a00 */
[----:B------:R-:W-:Y:S04]  /*33ce0*/  STL.64 [R1+0x1b40], R148 ;  /* 0x001b409401007387 */ /* 0x000fe80000100a00 */
[----:B------:R-:W-:Y:S04]  /*33cf0*/  STL.64 [R1+0x1b38], R150 ;  /* 0x001b389601007387 */ /* 0x000fe80000100a00 */
[----:B------:R-:W-:Y:S01]  /*33d00*/  @!PT LDS RZ, [RZ] ;  /* 0x00000000fffff984 */ /* 0x000fe20000000800 */
[----:B------:R-:W-:Y:S01]  /*33d10*/  @!PT LDS RZ, [RZ] ;  /* 0x00000000fffff984 */ /* 0x000fe20000000800 */
[----:B------:R-:W-:Y:S01]  /*33d20*/  @!PT LDS RZ, [RZ] ;  /* 0x00000000fffff984 */ /* 0x000fe20000000800 */
[----:B------:R1:W-:Y:S01]  /*33d30*/  LDGSTS.E [R5], desc[UR8][R110.64], P0 ;  /* 0x000000006e057fae */ /* 0x0003e20008121848 */
[----:B--2---:R-:W-:Y:S01]  /*33d40*/  IMAD.X R108, R108, 0x1, R0, P2 ;  /* 0x000000016c6c7824 */ /* 0x004fe200010e0600 */
[----:B----4-:R-:W-:-:S05]  /*33d50*/  IADD3 R109, P1, R109, R2, RZ ;  /* 0x000000026d6d7210 */ /* 0x010fca0007f3e0ff */
[----:B------:R-:W-:Y:S01]  /*33d60*/  IMAD.X R252, R252, 0x1, R0, P1 ;  /* 0x00000001fcfc7824 */ /* 0x000fe200008e0600 */
[----:B------:R2:W-:Y:S01]  /*33d70*/  STL [R1+0x1050], R109 ;  /* 0x0010506d01007387 */ /* 0x0005e20000100800 */
[----:B-1----:R-:W-:-:S03]  /*33d80*/  IMAD.MOV.U32 R110, RZ, RZ, R109 ;  /* 0x000000ffff6e7224 */ /* 0x002fc600078e006d */
[----:B------:R-:W-:Y:S01]  /*33d90*/  STL [R1+0x1058], R7 ;  /* 0x0010580701007387 */ /* 0x000fe20000100800 */
[----:B------:R-:W-:-:S03]  /*33da0*/  IMAD.MOV.U32 R111, RZ, RZ, R252 ;  /* 0x000000ffff6f7224 */ /* 0x000fc600078e00fc */
[----:B------:R1:W-:Y:S04]  /*33db0*/  STL [R1+0x1054], R108 ;  /* 0x0010546c01007387 */ /* 0x0003e80000100800 */
[----:B------:R-:W3:Y:S04]  /*33dc0*/  LDL.LU R115, [R1+0x1078] ;  /* 0x0010780001737983 */ /* 0x000ee80000300800 */
[----:B------:R-:W4:Y:S04]  /*33dd0*/  LDL.LU R116, [R1+0x1074] ;  /* 0x0010740001747983 */ /* 0x000f280000300800 */
[----:B------:R-:W-:Y:S01]  /*33de0*/  LDGSTS.E [R5+0x4000], desc[UR8][R110.64], P0 ;  /* 0x040000006e057fae */ /* 0x000fe20008121848 */
[----:B--2---:R-:W-:Y:S01]  /*33df0*/  IMAD.MOV.U32 R109, RZ, RZ, R108 ;  /* 0x000000ffff6d7224 */ /* 0x004fe200078e006c */
[----:B-1----:R-:W-:-:S02]  /*33e00*/  MOV R108, R7 ;  /* 0x00000007006c7202 */ /* 0x002fc40000000f00 */
[----:B------:R-:W-:Y:S01]  /*33e10*/  IADD3 R23, P1, R23, R2, RZ ;  /* 0x0000000217177210 */ /* 0x000fe20007f3e0ff */
[----:B------:R-:W-:Y:S02]  /*33e20*/  UISETP.GT.AND UP1, UPT, UR16, 0x1, UPT ;  /* 0x000000011000788c */ /* 0x000fe4000bf24270 */
[----:B------:R1:W-:Y:S04]  /*33e30*/  LDGSTS.E [R5+0x8000], desc[UR8][R108.64], P0 ;  /* 0x080000006c057fae */ /* 0x0003e80008121848 */
[----:B------:R-:W2:Y:S04]  /*33e40*/  LDL.LU R111, [R1+0x107c] ;  /* 0x00107c00016f7983 */ /* 0x000ea80000300800 */
[----:B------:R-:W2:Y:S04]  /*33e50*/  LDL.LU R110, [R1+0x1080] ;  /* 0x00108000016e7983 */ /* 0x000ea80000300800 */
[----:B------:R-:W2:Y:S04]  /*33e60*/  LDL.LU R112, [R1+0x1084] ;  /* 0x0010840001707983 */ /* 0x000ea80000300800 */
[----:B------:R-:W2:Y:S01]  /*33e70*/  LDL.LU R7, [R1+0x1088] ;  /* 0x0010880001077983 */ /* 0x000ea20000300800 */
[----:B------:R-:W-:-:S03]  /*33e80*/  IMAD.X R22, R22, 0x1, R0, P1 ;  /* 0x0000000116167824 */ /* 0x000fc600008e0600 */
[----:B------:R1:W-:Y:S01]  /*33e90*/  STL [R1+0x1060], R23 ;  /* 0x0010601701007387 */ /* 0x0003e20000100800 */
[----:B------:R-:W-:-:S03]  /*33ea0*/  USEL UR12, URZ, 0x4, !UP1 ;  /* 0x000000043f0c7887 */ /* 0x000fc6000c800000 */
[----:B------:R1:W-:Y:S02]  /*33eb0*/  STL [R1+0x105c], R22 ;  /* 0x00105c1601007387 */ /* 0x0003e40000100800 */
[----:B-1----:R-:W-:-:S04]  /*33ec0*/  LOP3.LUT R23, R23, R22, RZ, 0x3c, !PT ;  /* 0x0000001617177212 */ /* 0x002fc800078e3cff */
[----:B------:R-:W-:Y:S01]  /*33ed0*/  LOP3.LUT R22, R23, R22, RZ, 0x3c, !PT ;  /* 0x0000001617167212 */ /* 0x000fe200078e3cff */
[----:B------:R-:W-:-:S03]  /*33ee0*/  USEL UR12, UR12, URZ, !UP0 ;  /* 0x0000003f0c0c7287 */ /* 0x000fc6000c000000 */
[----:B------:R-:W-:Y:S02]  /*33ef0*/  LOP3.LUT R23, R23, R22, RZ, 0x3c, !PT ;  /* 0x0000001617177212 */ /* 0x000fe400078e3cff */
[----:B------:R-:W-:-:S03]  /*33f00*/  IADD3 R155, P1, R155, R2, RZ ;  /* 0x000000029b9b7210 */ /* 0x000fc60007f3e0ff */
[----:B------:R-:W-:Y:S01]  /*33f10*/  LDGSTS.E [R5+0xc000], desc[UR8][R22.64], P0 ;  /* 0x0c00000016057fae */ /* 0x000fe20008121848 */
[----:B------:R-:W-:Y:S01]  /*33f20*/  ISETP.NE.U32.AND P0, PT, RZ, UR12, PT ;  /* 0x0000000cff007c0c */ /* 0x000fe2000bf05070 */
[----:B------:R-:W-:Y:S01]  /*33f30*/  IMAD.X R156, R156, 0x1, R0, P1 ;  /* 0x000000019c9c7824 */ /* 0x000fe200008e0600 */
[----:B------:R-:W-:Y:S01]  /*33f40*/  IADD3 R152, P2, R152, R2, RZ ;  /* 0x0000000298987210 */ /* 0x000fe20007f5e0ff */
[----:B------:R-:W-:Y:S02]  /*33f50*/  IMAD.MOV.U32 R108, RZ, RZ, R155 ;  /* 0x000000ffff6c7224 */ /* 0x000fe400078e009b */
[----:B------:R-:W-:Y:S02]  /*33f60*/  IMAD.MOV.U32 R109, RZ, RZ, R156 ;  /* 0x000000ffff6d7224 */ /* 0x000fe400078e009c */
[----:B------:R-:W-:Y:S01]  /*33f70*/  IMAD.X R154, R154, 0x1, R0, P2 ;  /* 0x000000019a9a7824 */ /* 0x000fe200010e0600 */
[----:B------:R-:W2:Y:S04]  /*33f80*/  LDL.LU R22, [R1+0x1090] ;  /* 0x0010900001167983 */ /* 0x000ea80000300800 */
[----:B------:R-:W-:Y:S04]  /*33f90*/  STL [R1+0x1068], R155 ;  /* 0x0010689b01007387 */ /* 0x000fe80000100800 */
[----:B------:R-:W-:Y:S04]  /*33fa0*/  STL [R1+0x1064], R156 ;  /* 0x0010649c01007387 */ /* 0x000fe80000100800 */
[----:B------:R-:W-:Y:S04]  /*33fb0*/  STL [R1+0x1070], R152 ;  /* 0x0010709801007387 */ /* 0x000fe80000100800 */
[----:B------:R-:W2:Y:S04]  /*33fc0*/  LDL.LU R114, [R1+0x108c] ;  /* 0x00108c0001727983 */ /* 0x000ea80000300800 */
[----:B------:R1:W-:Y:S04]  /*33fd0*/  LDGSTS.E [R5+0x4], desc[UR8][R108.64], P0 ;  /* 0x000040006c057fae */ /* 0x0003e80008121848 */
[----:B------:R-:W-:Y:S04]  /*33fe0*/  STL [R1+0x106c], R154 ;  /* 0x00106c9a01007387 */ /* 0x000fe80000100800 */
[----:B------:R-:W2:Y:S01]  /*33ff0*/  LDL.LU R113, [R1+0x1094] ;  /* 0x0010940001717983 */ /* 0x000ea20000300800 */
[----:B-1----:R-:W-:-:S03]  /*34000*/  IMAD.MOV.U32 R108, RZ, RZ, R152 ;  /* 0x000000ffff6c7224 */ /* 0x002fc600078e0098 */
[----:B------:R-:W2:Y:S01]  /*34010*/  LDL.LU R23, [R1+0x1098] ;  /* 0x0010980001177983 */ /* 0x000ea20000300800 */
[----:B------:R-:W-:-:S05]  /*34020*/  IMAD.MOV.U32 R109, RZ, RZ, R154 ;  /* 0x000000ffff6d7224 */ /* 0x000fca00078e009a */
[----:B------:R-:W-:Y:S04]  /*34030*/  LDGSTS.E [R5+0x4004], desc[UR8][R108.64], P0 ;  /* 0x040040006c057fae */ /* 0x000fe80008121848 */
[----:B------:R-:W2:Y:S04]  /*34040*/  LDL.LU R109, [R1+0x109c] ;  /* 0x00109c00016d7983 */ /* 0x000ea80000300800 */
[----:B------:R-:W2:Y:S01]  /*34050*/  LDL.LU R108, [R1+0x10a0] ;  /* 0x0010a000016c7983 */ /* 0x000ea20000300800 */
[----:B---3--:R-:W-:-:S04]  /*34060*/  IADD3 R115, P1, R115, R2, RZ ;  /* 0x0000000273737210 */ /* 0x008fc80007f3e0ff */
[----:B----4-:R-:W-:Y:S01]  /*34070*/  IADD3.X R116, R116, R0, RZ, P1, !PT ;  /* 0x0000000074747210 */ /* 0x010fe20000ffe4ff */
[----:B------:R-:W-:Y:S04]  /*34080*/  STL [R1+0x1078], R115 ;  /* 0x0010787301007387 */ /* 0x000fe80000100800 */
[----:B------:R1:W-:Y:S01]  /*34090*/  STL [R1+0x1074], R116 ;  /* 0x0010747401007387 */ /* 0x0003e20000100800 */
[----:B------:R-:W-:Y:S02]  /*340a0*/  IMAD.MOV.U32 R117, RZ, RZ, R116 ;  /* 0x000000ffff757224 */ /* 0x000fe400078e0074 */
[----:B-1----:R-:W-:Y:S01]  /*340b0*/  IMAD.MOV.U32 R116, RZ, RZ, R115 ;  /* 0x000000ffff747224 */ /* 0x002fe200078e0073 */
[----:B--2---:R-:W-:-:S04]  /*340c0*/  IADD3 R110, P2, R110, R2, RZ ;  /* 0x000000026e6e7210 */ /* 0x004fc80007f5e0ff */
[----:B------:R1:W-:Y:S01]  /*340d0*/  LDGSTS.E [R5+0x8004], desc[UR8][R116.64], P0 ;  /* 0x0800400074057fae */ /* 0x0003e20008121848 */
[--C-:B------:R-:W-:Y:S01]  /*340e0*/  IMAD.X R111, R111, 0x1, R0.reuse, P2 ;  /* 0x000000016f6f7824 */ /* 0x100fe200010e0600 */
[----:B------:R-:W-:Y:S02]  /*340f0*/  IADD3 R7, P3, R7, R2, RZ ;  /* 0x0000000207077210 */ /* 0x000fe40007f7e0ff */
[----:B------:R2:W-:Y:S03]  /*34100*/  STL [R1+0x1080], R110 ;  /* 0x0010806e01007387 */ /* 0x0005e60000100800 */
[----:B------:R-:W-:Y:S02]  /*34110*/  IMAD.X R112, R112, 0x1, R0, P3 ;  /* 0x0000000170707824 */ /* 0x000fe400018e0600 */
[----:B-1----:R-:W-:Y:S02]  /*34120*/  IMAD.MOV.U32 R116, RZ, RZ, R110 ;  /* 0x000000ffff747224 */ /* 0x002fe400078e006e */
[----:B------:R-:W-:Y:S01]  /*34130*/  IMAD.MOV.U32 R117, RZ, RZ, R111 ;  /* 0x000000ffff757224 */ /* 0x000fe200078e006f */
[----:B------:R1:W-:Y:S04]  /*34140*/  STL [R1+0x107c], R111 ;  /* 0x00107c6f01007387 */ /* 0x0003e80000100800 */
[----:B------:R-:W-:Y:S04]  /*34150*/  STL [R1+0x1088], R7 ;  /* 0x0010880701007387 */ /* 0x000fe80000100800 */
[----:B--2---:R-:W2:Y:S04]  /*34160*/  LDL.LU R110, [R1+0x10a8] ;  /* 0x0010a800016e7983 */ /* 0x004ea80000300800 */
[----:B------:R3:W-:Y:S04]  /*34170*/  STL [R1+0x1084], R112 ;  /* 0x0010847001007387 */ /* 0x0007e80000100800 */
[----:B------:R4:W-:Y:S04]  /*34180*/  LDGSTS.E [R5+0xc004], desc[UR8][R116.64], P0 ;  /* 0x0c00400074057fae */ /* 0x0009e80008121848 */
[----:B-1----:R-:W2:Y:S01]  /*34190*/  LDL.LU R111, [R1+0x10a4] ;  /* 0x0010a400016f7983 */ /* 0x002ea20000300800 */
[----:B----4-:R-:W-:Y:S01]  /*341a0*/  MOV R117, R112 ;  /* 0x0000007000757202 */ /* 0x010fe20000000f00 */
[----:B------:R-:W-:-:S02]  /*341b0*/  IMAD.MOV.U32 R116, RZ, RZ, R7 ;  /* 0x000000ffff747224 */ /* 0x000fc400078e0007 */
[----:B---3--:R-:W3:Y:S04]  /*341c0*/  LDL.LU R112, [R1+0x10ac] ;  /* 0x0010ac0001707983 */ /* 0x008ee80000300800 */
[----:B------:R-:W4:Y:S01]  /*341d0*/  LDL.LU R7, [R1+0x10b0] ;  /* 0x0010b00001077983 */ /* 0x000f220000300800 */
[----:B------:R-:W-:-:S04]  /*341e0*/  UISETP.GT.AND UP1, UPT, UR16, 0x2, UPT ;  /* 0x000000021000788c */ /* 0x000fc8000bf24270 */
[----:B------:R-:W-:-:S04]  /*341f0*/  USEL UR12, URZ, 0x4, !UP1 ;  /* 0x000000043f0c7887 */ /* 0x000fc8000c800000 */
[----:B------:R-:W-:Y:S01]  /*34200*/  USEL UR12, UR12, URZ, !UP0 ;  /* 0x0000003f0c0c7287 */ /* 0x000fe2000c000000 */
[----:B------:R-:W-:-:S05]  /*34210*/  IADD3 R22, P0, R22, R2, RZ ;  /* 0x0000000216167210 */ /* 0x000fca0007f1e0ff */
[----:B------:R-:W-:Y:S01]  /*34220*/  ISETP.NE.U32.AND P1, PT, RZ, UR12, PT ;  /* 0x0000000cff007c0c */ /* 0x000fe2000bf25070 */
[----:B------:R-:W-:Y:S01]  /*34230*/  IMAD.X R114, R114, 0x1, R0, P0 ;  /* 0x0000000172727824 */ /* 0x000fe200000e0600 */
[----:B------:R-:W-:Y:S03]  /*34240*/  STL [R1+0x1090], R22 ;  /* 0x0010901601007387 */ /* 0x000fe60000100800 */
[----:B------:R-:W-:Y:S01]  /*34250*/  IMAD.MOV.U32 R115, RZ, RZ, R114 ;  /* 0x000000ffff737224 */ /* 0x000fe200078e0072 */
[----:B------:R1:W-:Y:S01]  /*34260*/  STL [R1+0x108c], R114 ;  /* 0x00108c7201007387 */ /* 0x0003e20000100800 */
[----:B------:R-:W-:-:S06]  /*34270*/  IADD3 R23, P2, R23, R2, RZ ;  /* 0x0000000217177210 */ /* 0x000fcc0007f5e0ff */
[----:B------:R-:W-:Y:S01]  /*34280*/  LDGSTS.E [R5+0x8], desc[UR8][R116.64], P1 ;  /* 0x0000800074057fae */ /* 0x000fe20008921848 */
[----:B-1----:R-:W-:Y:S02]  /*34290*/  IMAD.MOV.U32 R114, RZ, RZ, R22 ;  /* 0x000000ffff727224 */ /* 0x002fe400078e0016 */
[----:B------:R-:W-:Y:S01]  /*342a0*/  IMAD.X R113, R113, 0x1, R0, P2 ;  /* 0x0000000171717824 */ /* 0x000fe200010e0600 */
[----:B------:R-:W-:Y:S04]  /*342b0*/  STL [R1+0x1098], R23 ;  /* 0x0010981701007387 */ /* 0x000fe80000100800 */
[----:B------:R1:W-:Y:S04]  /*342c0*/  LDGSTS.E [R5+0x4008], desc[UR8][R114.64], P1 ;  /* 0x0400800072057fae */ /* 0x0003e80008921848 */
[----:B------:R1:W-:Y:S04]  /*342d0*/  STL [R1+0x1094], R113 ;  /* 0x0010947101007387 */ /* 0x0003e80000100800 */
[----:B------:R-:W3:Y:S01]  /*342e0*/  LDL.LU R22, [R1+0x10b8] ;  /* 0x0010b80001167983 */ /* 0x000ee20000300800 */
[----:B------:R-:W-:Y:S01]  /*342f0*/  IADD3 R108, P0, R108, R2, RZ ;  /* 0x000000026c6c7210 */ /* 0x000fe20007f1e0ff */
[----:B-1----:R-:W-:-:S02]  /*34300*/  IMAD.MOV.U32 R115, RZ, RZ, R113 ;  /* 0x000000ffff737224 */ /* 0x002fc400078e0071 */
[----:B------:R-:W-:Y:S01]  /*34310*/  IMAD.MOV.U32 R114, RZ, RZ, R23 ;  /* 0x000000ffff727224 */ /* 0x000fe200078e0017 */
[----:B------:R-:W3:Y:S01]  /*34320*/  LDL.LU R113, [R1+0x10b4] ;  /* 0x0010b40001717983 */ /* 0x000ee20000300800 */
[----:B------:R-:W-:Y:S01]  /*34330*/  IMAD.X R109, R109, 0x1, R0, P0 ;  /* 0x000000016d6d7824 */ /* 0x000fe200000e0600 */
[----:B------:R-:W-:Y:S02]  /*34340*/  MOV R118, R108 ;  /* 0x0000006c00767202 */ /* 0x000fe40000000f00 */
[----:B------:R-:W3:Y:S04]  /*34350*/  LDL.LU R23, [R1+0x10c0] ;  /* 0x0010c00001177983 */ /* 0x000ee80000300800 */
[----:B------:R1:W-:Y:S04]  /*34360*/  STL [R1+0x10a0], R108 ;  /* 0x0010a06c01007387 */ /* 0x0003e80000100800 */
[----:B------:R1:W-:Y:S01]  /*34370*/  STL [R1+0x109c], R109 ;  /* 0x00109c6d01007387 */ /* 0x0003e20000100800 */
[----:B------:R-:W-:-:S03]  /*34380*/  UISETP.GT.AND UP1, UPT, UR16, 0x3, UPT ;  /* 0x000000031000788c */ /* 0x000fc6000bf24270 */
[----:B------:R-:W-:Y:S04]  /*34390*/  LDGSTS.E [R5+0x8008], desc[UR8][R114.64], P1 ;  /* 0x0800800072057fae */ /* 0x000fe80008921848 */
[----:B-1----:R-:W3:Y:S04]  /*343a0*/  LDL.LU R108, [R1+0x10bc] ;  /* 0x0010bc00016c7983 */ /* 0x002ee80000300800 */
[----:B------:R-:W3:Y:S04]  /*343b0*/  LDL.LU R116, [R1+0x1444] ;  /* 0x0014440001747983 */ /* 0x000ee80000300800 */
[----:B------:R-:W3:Y:S01]  /*343c0*/  LDL.LU R115, [R1+0x1448] ;  /* 0x0014480001737983 */ /* 0x000ee20000300800 */
[----:B------:R-:W-:Y:S01]  /*343d0*/  USEL UR12, URZ, 0x4, !UP1 ;  /* 0x000000043f0c7887 */ /* 0x000fe2000c800000 */
[----:B------:R-:W-:-:S02]  /*343e0*/  IMAD.MOV.U32 R119, RZ, RZ, R109 ;  /* 0x000000ffff777224 */ /* 0x000fc400078e006d */
[----:B------:R-:W3:Y:S01]  /*343f0*/  LDL.LU R109, [R1+0x1450] ;  /* 0x00145000016d7983 */ /* 0x000ee20000300800 */
[----:B------:R-:W-:-:S03]  /*34400*/  USEL UR12, UR12, URZ, !UP0 ;  /* 0x0000003f0c0c7287 */ /* 0x000fc6000c000000 */
[----:B------:R1:W-:Y:S03]  /*34410*/  LDGSTS.E [R5+0xc008], desc[UR8][R118.64], P1 ;  /* 0x0c00800076057fae */ /* 0x0003e60008921848 */
[----:B------:R-:W-:Y:S02]  /*34420*/  ISETP.NE.U32.AND P0, PT, RZ, UR12, PT ;  /* 0x0000000cff007c0c */ /* 0x000fe4000bf05070 */
[----:B--2---:R-:W-:-:S05]  /*34430*/  IADD3 R110, P1, R110, R2, RZ ;  /* 0x000000026e6e7210 */ /* 0x004fca0007f3e0ff */
[----:B------:R-:W-:Y:S01]  /*34440*/  STL [R1+0x10a8], R110 ;  /* 0x0010a86e01007387 */ /* 0x000fe20000100800 */
[----:B------:R-:W-:Y:S02]  /*34450*/  IMAD.X R111, R111, 0x1, R0, P1 ;  /* 0x000000016f6f7824 */ /* 0x000fe400008e0600 */
[----:B-1----:R-:W-:-:S03]  /*34460*/  IMAD.MOV.U32 R118, RZ, RZ, R110 ;  /* 0x000000ffff767224 */ /* 0x002fc600078e006e */
[----:B------:R1:W-:Y:S01]  /*34470*/  STL [R1+0x10a4], R111 ;  /* 0x0010a46f01007387 */ /* 0x0003e20000100800 */
[----:B----4-:R-:W-:Y:S01]  /*34480*/  IADD3 R7, P2, R7, R2, RZ ;  /* 0x0000000207077210 */ /* 0x010fe20007f5e0ff */
[----:B------:R-:W-:-:S04]  /*34490*/  IMAD.MOV.U32 R119, RZ, RZ, R111 ;  /* 0x000000ffff777224 */ /* 0x000fc800078e006f */
[----:B---3--:R-:W-:Y:S01]  /*344a0*/  IMAD.X R112, R112, 0x1, R0, P2 ;  /* 0x0000000170707824 */ /* 0x008fe200010e0600 */
[----:B------:R-:W-:Y:S04]  /*344b0*/  STL [R1+0x10b0], R7 ;  /* 0x0010b00701007387 */ /* 0x000fe80000100800 */
[----:B------:R-:W2:Y:S04]  /*344c0*/  LDL.LU R114, [R1+0x144c] ;  /* 0x00144c0001727983 */ /* 0x000ea80000300800 */
[----:B------:R3:W-:Y:S04]  /*344d0*/  STL [R1+0x10ac], R112 ;  /* 0x0010ac7001007387 */ /* 0x0007e80000100800 */
[----:B-1----:R-:W4:Y:S04]  /*344e0*/  LDL.LU R111, [R1+0x1454] ;  /* 0x00145400016f7983 */ /* 0x002f280000300800 */
[----:B------:R-:W4:Y:S04]  /*344f0*/  LDL.LU R110, [R1+0x1458] ;  /* 0x00145800016e7983 */ /* 0x000f280000300800 */
[----:B------:R1:W-:Y:S02]  /*34500*/  LDGSTS.E [R5+0xc], desc[UR8][R118.64], P0 ;  /* 0x0000c00076057fae */ /* 0x0003e40008121848 */
[----:B-1----:R-:W-:-:S02]  /*34510*/  IMAD.MOV.U32 R119, RZ, RZ, R112 ;  /* 0x000000ffff777224 */ /* 0x002fc400078e0070 */
[----:B------:R-:W-:Y:S01]  /*34520*/  IMAD.MOV.U32 R118, RZ, RZ, R7 ;  /* 0x000000ffff767224 */ /* 0x000fe200078e0007 */
[----:B---3--:R-:W3:Y:S04]  /*34530*/  LDL.LU R112, [R1+0x145c] ;  /* 0x00145c0001707983 */ /* 0x008ee80000300800 */
[----:B------:R-:W3:Y:S01]  /*34540*/  LDL.LU R7, [R1+0x1460] ;  /* 0x0014600001077983 */ /* 0x000ee20000300800 */
[----:B------:R-:W-:-:S03]  /*34550*/  IADD3 R22, P1, R22, R2, RZ ;  /* 0x0000000216167210 */ /* 0x000fc60007f3e0ff */
[----:B------:R1:W-:Y:S01]  /*34560*/  LDGSTS.E [R5+0x400c], desc[UR8][R118.64], P0 ;  /* 0x0400c00076057fae */ /* 0x0003e20008121848 */
[----:B------:R-:W-:Y:S02]  /*34570*/  IADD3.X R113, R113, R0, RZ, P1, !PT ;  /* 0x0000000071717210 */ /* 0x000fe40000ffe4ff */
[----:B------:R-:W-:Y:S01]  /*34580*/  IADD3 R23, P2, R23, R2, RZ ;  /* 0x0000000217177210 */ /* 0x000fe20007f5e0ff */
[----:B------:R1:W-:Y:S02]  /*34590*/  STL [R1+0x10b8], R22 ;  /* 0x0010b81601007387 */ /* 0x0003e40000100800 */
[----:B-1----:R-:W-:Y:S02]  /*345a0*/  IMAD.MOV.U32 R118, RZ, RZ, R22 ;  /* 0x000000ffff767224 */ /* 0x002fe400078e0016 */
[----:B------:R-:W-:Y:S01]  /*345b0*/  IMAD.MOV.U32 R119, RZ, RZ, R113 ;  /* 0x000000ffff777224 */ /* 0x000fe200078e0071 */
[----:B------:R-:W-:Y:S01]  /*345c0*/  STL [R1+0x10b4], R113 ;  /* 0x0010b47101007387 */ /* 0x000fe20000100800 */
[----:B------:R-:W-:-:S03]  /*345d0*/  UISETP.GT.AND UP1, UPT, UR16, 0x20, UPT ;  /* 0x000000201000788c */ /* 0x000fc6000bf24270 */
[----:B------:R1:W-:Y:S04]  /*345e0*/  LDGSTS.E [R5+0x800c], desc[UR8][R118.64], P0 ;  /* 0x0800c00076057fae */ /* 0x0003e80008121848 */
[----:B------:R-:W3:Y:S01]  /*345f0*/  LDL.LU R22, [R1+0x1468] ;  /* 0x0014680001167983 */ /* 0x000ee20000300800 */
[----:B------:R-:W-:-:S03]  /*34600*/  IMAD.X R108, R108, 0x1, R0, P2 ;  /* 0x000000016c6c7824 */ /* 0x000fc600010e0600 */
[----:B------:R1:W-:Y:S01]  /*34610*/  STL [R1+0x10c0], R23 ;  /* 0x0010c01701007387 */ /* 0x0003e20000100800 */
[----:B------:R-:W-:-:S03]  /*34620*/  IADD3 R115, P3, R115, R2, RZ ;  /* 0x0000000273737210 */ /* 0x000fc60007f7e0ff */
[----:B------:R1:W-:Y:S02]  /*34630*/  STL [R1+0x10bc], R108 ;  /* 0x0010bc6c01007387 */ /* 0x0003e40000100800 */
[----:B-1----:R-:W-:Y:S02]  /*34640*/  IMAD.MOV.U32 R118, RZ, RZ, R23 ;  /* 0x000000ffff767224 */ /* 0x002fe400078e0017 */
[----:B------:R-:W-:Y:S01]  /*34650*/  IMAD.X R116, R116, 0x1, R0, P3 ;  /* 0x0000000174747824 */ /* 0x000fe200018e0600 */
[----:B------:R-:W-:Y:S01]  /*34660*/  STL [R1+0x1448], R115 ;  /* 0x0014487301007387 */ /* 0x000fe20000100800 */
[----:B------:R-:W-:-:S03]  /*34670*/  IMAD.MOV.U32 R119, RZ, RZ, R108 ;  /* 0x000000ffff777224 */ /* 0x000fc600078e006c */
[----:B------:R-:W3:Y:S01]  /*34680*/  LDL.LU R23, [R1+0x1464] ;  /* 0x0014640001177983 */ /* 0x000ee20000300800 */
[----:B------:R-:W-:-:S03]  /*34690*/  USEL UR12, URZ, 0x4, !UP1 ;  /* 0x000000043f0c7887 */ /* 0x000fc6000c800000 */
[----:B------:R1:W-:Y:S04]  /*346a0*/  STL [R1+0x1444], R116 ;  /* 0x0014447401007387 */ /* 0x0003e80000100800 */
[----:B------:R-:W3:Y:S04]  /*346b0*/  LDL.LU R113, [R1+0x146c] ;  /* 0x00146c0001717983 */ /* 0x000ee80000300800 */
[----:B------:R-:W3:Y:S01]  /*346c0*/  LDL.LU R108, [R1+0x1470] ;  /* 0x00147000016c7983 */ /* 0x000ee20000300800 */
[----:B------:R-:W-:-:S03]  /*346d0*/  USEL UR12, UR12, URZ, !UP0 ;  /* 0x0000003f0c0c7287 */ /* 0x000fc6000c000000 */
[----:B------:R-:W-:Y:S01]  /*346e0*/  LDGSTS.E [R5+0xc00c], desc[UR8][R118.64], P0 ;  /* 0x0c00c00076057fae */ /* 0x000fe20008121848 */
[----:B------:R-:W-:Y:S02]  /*346f0*/  IADD3 R109, P0, R109, R2, RZ ;  /* 0x000000026d6d7210 */ /* 0x000fe40007f1e0ff */
[----:B------:R-:W-:Y:S01]  /*34700*/  ISETP.NE.U32.AND P1, PT, RZ, UR12, PT ;  /* 0x0000000cff007c0c */ /* 0x000fe2000bf25070 */
[----:B------:R-:W-:Y:S01]  /*34710*/  IMAD.MOV.U32 R117, RZ, RZ, R116 ;  /* 0x000000ffff757224 */ /* 0x000fe200078e0074 */
[----:B-1----:R-:W-:Y:S01]  /*34720*/  MOV R116, R115 ;  /* 0x0000007300747202 */ /* 0x002fe20000000f00 */
[----:B------:R-:W-:Y:S10]  /*34730*/  STL [R1+0x1450], R109 ;  /* 0x0014506d01007387 */ /* 0x000ff40000100800 */
[----:B------:R-:W-:Y:S01]  /*34740*/  LDGSTS.E [R5+0x10000], desc[UR8][R116.64], P1 ;  /* 0x1000000074057fae */ /* 0x000fe20008921848 */
[----:B--2---:R-:W-:-:S04]  /*34750*/  IMAD.X R114, R114, 0x1, R0, P0 ;  /* 0x0000000172727824 */ /* 0x004fc800000e0600 */
[----:B------:R-:W-:Y:S01]  /*34760*/  IMAD.MOV.U32 R115, RZ, RZ, R114 ;  /* 0x000000ffff737224 */ /* 0x000fe200078e0072 */
[----:B------:R1:W-:Y:S01]  /*34770*/  STL [R1+0x144c], R114 ;  /* 0x00144c7201007387 */ /* 0x0003e20000100800 */
[----:B----4-:R-:W-:Y:S01]  /*34780*/  IADD3 R110, P2, R110, R2, RZ ;  /* 0x000000026e6e7210 */ /* 0x010fe20007f5e0ff */
[----:B-1----:R-:W-:-:S04]  /*34790*/  IMAD.MOV.U32 R114, RZ, RZ, R109 ;  /* 0x000000ffff727224 */ /* 0x002fc800078e006d */
[----:B------:R-:W-:Y:S01]  /*347a0*/  IMAD.X R111, R111, 0x1, R0, P2 ;  /* 0x000000016f6f7824 */ /* 0x000fe200010e0600 */
[----:B------:R1:W-:Y:S04]  /*347b0*/  STL [R1+0x1458], R110 ;  /* 0x0014586e01007387 */ /* 0x0003e80000100800 */
[----:B------:R-:W2:Y:S04]  /*347c0*/  LDL.LU R109, [R1+0x1478] ;  /* 0x00147800016d7983 */ /* 0x000ea80000300800 */
[----:B------:R4:W-:Y:S04]  /*347d0*/  LDGSTS.E [R5+0x14000], desc[UR8][R114.64], P1 ;  /* 0x1400000072057fae */ /* 0x0009e80008921848 */
[----:B------:R1:W-:Y:S01]  /*347e0*/  STL [R1+0x1454], R111 ;  /* 0x0014546f01007387 */ /* 0x0003e20000100800 */
[----:B---3--:R-:W-:Y:S01]  /*347f0*/  IADD3 R7, P0, R7, R2, RZ ;  /* 0x0000000207077210 */ /* 0x008fe20007f1e0ff */
[----:B----4-:R-:W-:-:S02]  /*34800*/  IMAD.MOV.U32 R114, RZ, RZ, R110 ;  /* 0x000000ffff727224 */ /* 0x010fc400078e006e */
[----:B------:R-:W-:Y:S01]  /*34810*/  IMAD.MOV.U32 R115, RZ, RZ, R111 ;  /* 0x000000ffff737224 */ /* 0x000fe200078e006f */
[----:B-1----:R-:W3:Y:S01]  /*34820*/  LDL.LU R110, [R1+0x1474] ;  /* 0x00147400016e7983 */ /* 0x002ee20000300800 */
[----:B------:R-:W-:-:S03]  /*34830*/  IMAD.X R112, R112, 0x1, R0, P0 ;  /* 0x0000000170707824 */ /* 0x000fc600000e0600 */
[----:B------:R-:W4:Y:S01]  /*34840*/  LDL.LU R111, [R1+0x1480] ;  /* 0x00148000016f7983 */ /* 0x000f220000300800 */
[----:B------:R-:W-:-:S03]  /*34850*/  IMAD.MOV.U32 R117, RZ, RZ, R112 ;  /* 0x000000ffff757224 */ /* 0x000fc600078e0070 */
[----:B------:R-:W-:Y:S01]  /*34860*/  STL [R1+0x1460], R7 ;  /* 0x0014600701007387 */ /* 0x000fe20000100800 */
[----:B------:R-:W-:-:S03]  /*34870*/  MOV R116, R7 ;  /* 0x0000000700747202 */ /* 0x000fc60000000f00 */
[----:B------:R-:W-:Y:S04]  /*34880*/  LDGSTS.E [R5+0x18000], desc[UR8][R114.64], P1 ;  /* 0x1800000072057fae */ /* 0x000fe80008921848 */
[----:B------:R1:W-:Y:S01]  /*34890*/  STL [R1+0x145c], R112 ;  /* 0x00145c7001007387 */ /* 0x0003e20000100800 */
[----:B------:R-:W-:-:S03]  /*348a0*/  UISETP.GT.AND UP1, UPT, UR16, 0x21, UPT ;  /* 0x000000211000788c */ /* 0x000fc6000bf24270 */
[----:B------:R1:W-:Y:S04]  /*348b0*/  LDGSTS.E [R5+0x1c000], desc[UR8][R116.64], P1 ;  /* 0x1c00000074057fae */ /* 0x0003e80008921848 */
[----:B------:R-:W4:Y:S04]  /*348c0*/  LDL.LU R114, [R1+0x147c] ;  /* 0x00147c0001727983 */ /* 0x000f280000300800 */
[----:B-1----:R-:W4:Y:S04]  /*348d0*/  LDL.LU R112, [R1+0x1484] ;  /* 0x0014840001707983 */ /* 0x002f280000300800 */
[----:B------:R-:W4:Y:S01]  /*348e0*/  LDL.LU R7, [R1+0x1488] ;  /* 0x0014880001077983 */ /* 0x000f220000300800 */
[----:B------:R-:W-:-:S04]  /*348f0*/  USEL UR12, URZ, 0x4, !UP1 ;  /* 0x000000043f0c7887 */ /* 0x000fc8000c800000 */
[----:B------:R-:W-:Y:S01]  /*34900*/  USEL UR12, UR12, URZ, !UP0 ;  /* 0x0000003f0c0c7287 */ /* 0x000fe2000c000000 */
[----:B------:R-:W-:-:S05]  /*34910*/  IADD3 R22, P1, R22, R2, RZ ;  /* 0x0000000216167210 */ /* 0x000fca0007f3e0ff */
[----:B------:R-:W-:Y:S01]  /*34920*/  ISETP.NE.U32.AND P0, PT, RZ, UR12, PT ;  /* 0x0000000cff007c0c */ /* 0x000fe2000bf05070 */
[----:B------:R-:W-:Y:S01]  /*34930*/  IMAD.X R23, R23, 0x1, R0, P1 ;  /* 0x0000000117177824 */ /* 0x000fe200008e0600 */
[----:B------:R1:W-:Y:S01]  /*34940*/  STL [R1+0x1468], R22 ;  /* 0x0014681601007387 */ /* 0x0003e20000100800 */
[----:B------:R-:W-:Y:S01]  /*34950*/  IMAD.MOV.U32 R116, RZ, RZ, R22 ;  /* 0x000000ffff747224 */ /* 0x000fe200078e0016 */
[----:B------:R-:W-:Y:S01]  /*34960*/  IADD3 R108, P2, R108, R2, RZ ;  /* 0x000000026c6c7210 */ /* 0x000fe20007f5e0ff */
[----:B------:R-:W-:Y:S01]  /*34970*/  IMAD.MOV.U32 R117, RZ, RZ, R23 ;  /* 0x000000ffff757224 */ /* 0x000fe200078e0017 */
[----:B------:R1:W-:Y:S03]  /*34980*/  STL [R1+0x1464], R23 ;  /* 0x0014641701007387 */ /* 0x0003e60000100800 */
[----:B------:R-:W-:Y:S01]  /*34990*/  IMAD.X R113, R113, 0x1, R0, P2 ;  /* 0x0000000171717824 */ /* 0x000fe200010e0600 */
[----:B------:R-:W-:Y:S04]  /*349a0*/  STL [R1+0x1470], R108 ;  /* 0x0014706c01007387 */ /* 0x000fe80000100800 */
[----:B-1----:R-:W4:Y:S01]  /*349b0*/  LDL.LU R22, [R1+0x1490] ;  /* 0x0014900001167983 */ /* 0x002f220000300800 */
[----:B------:R-:W-:-:S03]  /*349c0*/  IMAD.MOV.U32 R119, RZ, RZ, R113 ;  /* 0x000000ffff777224 */ /* 0x000fc600078e0071 */
[----:B------:R1:W-:Y:S04]  /*349d0*/  STL [R1+0x146c], R113 ;  /* 0x00146c7101007387 */ /* 0x0003e80000100800 */
[----:B------:R-:W-:Y:S04]  /*349e0*/  LDGSTS.E [R5+0x10004], desc[UR8][R116.64], P0 ;  /* 0x1000400074057fae */ /* 0x000fe80008121848 */
[----:B------:R-:W4:Y:S04]  /*349f0*/  LDL.LU R23, [R1+0x148c] ;  /* 0x00148c0001177983 */ /* 0x000f280000300800 */
[----:B------:R-:W4:Y:S04]  /*34a00*/  LDL.LU R116, [R1+0x1494] ;  /* 0x0014940001747983 */ /* 0x000f280000300800 */
[----:B-1----:R-:W4:Y:S01]  /*34a10*/  LDL.LU R113, [R1+0x1498] ;  /* 0x0014980001717983 */ /* 0x002f220000300800 */
[----:B------:R-:W-:-:S03]  /*34a20*/  IMAD.MOV.U32 R118, RZ, RZ, R108 ;  /* 0x000000ffff767224 */ /* 0x000fc600078e006c */
[----:B------:R-:W4:Y:S04]  /*34a30*/  LDL.LU R108, [R1+0x14a0] ;  /* 0x0014a000016c7983 */ /* 0x000f280000300800 */
[----:B------:R1:W-:Y:S01]  /*34a40*/  LDGSTS.E [R5+0x14004], desc[UR8][R118.64], P0 ;  /* 0x1400400076057fae */ /* 0x0003e20008121848 */
[----:B--2---:R-:W-:-:S05]  /*34a50*/  IADD3 R109, P1, R109, R2, RZ ;  /* 0x000000026d6d7210 */ /* 0x004fca0007f3e0ff */
[----:B------:R2:W-:Y:S01]  /*34a60*/  STL [R1+0x1478], R109 ;  /* 0x0014786d01007387 */ /* 0x0005e20000100800 */
[----:B-1----:R-:W-:Y:S01]  /*34a70*/  IMAD.MOV.U32 R118, RZ, RZ, R109 ;  /* 0x000000ffff767224 */ /* 0x002fe200078e006d */
[----:B---3--:R-:W-:Y:S02]  /*34a80*/  IADD3.X R110, R110, R0, RZ, P1, !PT ;  /* 0x000000006e6e7210 */ /* 0x008fe40000ffe4ff */
[----:B----4-:R-:W-:-:S03]  /*34a90*/  IADD3 R111, P2, R111, R2, RZ ;  /* 0x000000026f6f7210 */ /* 0x010fc60007f5e0ff */
[----:B------:R1:W-:Y:S01]  /*34aa0*/  STL [R1+0x1474], R110 ;  /* 0x0014746e01007387 */ /* 0x0003e20000100800 */
[----:B------:R-:W-:-:S03]  /*34ab0*/  IMAD.MOV.U32 R119, RZ, RZ, R110 ;  /* 0x000000ffff777224 */ /* 0x000fc600078e006e */
[----:B--2---:R-:W2:Y:S04]  /*34ac0*/  LDL.LU R109, [R1+0x149c] ;  /* 0x00149c00016d7983 */ /* 0x004ea80000300800 */
[----:B------:R3:W-:Y:S04]  /*34ad0*/  LDGSTS.E [R5+0x18004], desc[UR8][R118.64], P0 ;  /* 0x1800400076057fae */ /* 0x0007e80008121848 */
[----:B-1----:R-:W4:Y:S01]  /*34ae0*/  LDL.LU R110, [R1+0x14a8] ;  /* 0x0014a800016e7983 */ /* 0x002f220000300800 */
[----:B------:R-:W-:-:S03]  /*34af0*/  IMAD.X R114, R114, 0x1, R0, P2 ;  /* 0x0000000172727824 */ /* 0x000fc600010e0600 */
[----:B------:R1:W-:Y:S01]  /*34b00*/  STL [R1+0x1480], R111 ;  /* 0x0014806f01007387 */ /* 0x0003e20000100800 */
[----:B---3--:R-:W-:Y:S01]  /*34b10*/  IMAD.MOV.U32 R118, RZ, RZ, R111 ;  /* 0x000000ffff767224 */ /* 0x008fe200078e006f */
[----:B------:R-:W-:Y:S01]  /*34b20*/  IADD3 R7, P3, R7, R2, RZ ;  /* 0x0000000207077210 */ /* 0x000fe20007f7e0ff */
[----:B------:R-:W-:Y:S01]  /*34b30*/  IMAD.MOV.U32 R119, RZ, RZ, R114 ;  /* 0x000000ffff777224 */ /* 0x000fe200078e0072 */
[----:B------:R-:W-:Y:S03]  /*34b40*/  STL [R1+0x147c], R114 ;  /* 0x00147c7201007387 */ /* 0x000fe60000100800 */
[----:B------:R-:W-:Y:S01]  /*34b50*/  IMAD.X R112, R112, 0x1, R0, P3 ;  /* 0x0000000170707824 */ /* 0x000fe200018e0600 */
[----:B------:R3:W-:Y:S04]  /*34b60*/  STL [R1+0x1488], R7 ;  /* 0x0014880701007387 */ /* 0x0007e80000100800 */
[----:B-1----:R-:W4:Y:S04]  /*34b70*/  LDL.LU R111, [R1+0x14a4] ;  /* 0x0014a400016f7983 */ /* 0x002f280000300800 */
[----:B------:R1:W-:Y:S04]  /*34b80*/  STL [R1+0x1484], R112 ;  /* 0x0014847001007387 */ /* 0x0003e80000100800 */
[----:B------:R3:W-:Y:S04]  /*34b90*/  LDGSTS.E [R5+0x1c004], desc[UR8][R118.64], P0 ;  /* 0x1c00400076057fae */ /* 0x0007e80008121848 */
[----:B------:R-:W4:Y:S01]  /*34ba0*/  LDL.LU R115, [R1+0x14ac] ;  /* 0x0014ac0001737983 */ /* 0x000f220000300800 */
[----:B---3--:R-:W-:-:S03]  /*34bb0*/  IMAD.MOV.U32 R118, RZ, RZ, R7 ;  /* 0x000000ffff767224 */ /* 0x008fc600078e0007 */
[----:B------:R-:W3:Y:S01]  /*34bc0*/  LDL.LU R7, [R1+0x14b0] ;  /* 0x0014b00001077983 */ /* 0x000ee20000300800 */
[----:B------:R-:W-:-:S04]  /*34bd0*/  UISETP.GT.AND UP1, UPT, UR16, 0x22, UPT ;  /* 0x000000221000788c */ /* 0x000fc8000bf24270 */
[----:B------:R-:W-:-:S04]  /*34be0*/  USEL UR12, URZ, 0x4, !UP1 ;  /* 0x000000043f0c7887 */ /* 0x000fc8000c800000 */
[----:B------:R-:W-:Y:S01]  /*34bf0*/  USEL UR12, UR12, URZ, !UP0 ;  /* 0x0000003f0c0c7287 */ /* 0x000fe2000c000000 */
[----:B------:R-:W-:-:S05]  /*34c00*/  IADD3 R22, P0, R22, R2, RZ ;  /* 0x0000000216167210 */ /* 0x000fca0007f1e0ff */
[----:B------:R-:W-:Y:S01]  /*34c10*/  ISETP.NE.U32.AND P1, PT, RZ, UR12, PT ;  /* 0x0000000cff007c0c */ /* 0x000fe2000bf25070 */
[----:B------:R-:W-:Y:S01]  /*34c20*/  IMAD.X R23, R23, 0x1, R0, P0 ;  /* 0x0000000117177824 */ /* 0x000fe200000e0600 */
[----:B------:R-:W-:Y:S02]  /*34c30*/  MOV R119, R112 ;  /* 0x0000007000777202 */ /* 0x000fe40000000f00 */
[----:B-1----:R-:W3:Y:S01]  /*34c40*/  LDL.LU R112, [R1+0x14b8] ;  /* 0x0014b80001707983 */ /* 0x002ee20000300800 */
[----:B------:R-:W-:-:S03]  /*34c50*/  IADD3 R113, P2, R113, R2, RZ ;  /* 0x0000000271717210 */ /* 0x000fc60007f5e0ff */
[----:B------:R-:W-:Y:S02]  /*34c60*/  STL [R1+0x1490], R22 ;  /* 0x0014901601007387 */ /* 0x000fe40000100800 */
[----:B------:R-:W-:Y:S02]  /*34c70*/  IMAD.X R116, R116, 0x1, R0, P2 ;  /* 0x0000000174747824 */ /* 0x000fe400010e0600 */
[----:B------:R1:W-:Y:S04]  /*34c80*/  STL [R1+0x148c], R23 ;  /* 0x00148c1701007387 */ /* 0x0003e80000100800 */
[----:B------:R-:W-:Y:S04]  /*34c90*/  STL [R1+0x1498], R113 ;  /* 0x0014987101007387 */ /* 0x000fe80000100800 */
[----:B------:R1:W-:Y:S04]  /*34ca0*/  LDGSTS.E [R5+0x10008], desc[UR8][R118.64], P1 ;  /* 0x1000800076057fae */ /* 0x0003e80008921848 */
[----:B------:R-:W3:Y:S04]  /*34cb0*/  LDL.LU R114, [R1+0x14b4] ;  /* 0x0014b40001727983 */ /* 0x000ee80000300800 */
[----:B------:R1:W-:Y:S02]  /*34cc0*/  STL [R1+0x1494], R116 ;  /* 0x0014947401007387 */ /* 0x0003e40000100800 */
[----:B-1----:R-:W-:-:S02]  /*34cd0*/  IMAD.MOV.U32 R119, RZ, RZ, R23 ;  /* 0x000000ffff777224 */ /* 0x002fc400078e0017 */
[----:B------:R-:W-:Y:S01]  /*34ce0*/  IMAD.MOV.U32 R118, RZ, RZ, R22 ;  /* 0x000000ffff767224 */ /* 0x000fe200078e0016 */
[----:B------:R-:W3:Y:S01]  /*34cf0*/  LDL.LU R23, [R1+0x14bc] ;  /* 0x0014bc0001177983 */ /* 0x000ee20000300800 */
[----:B------:R-:W-:-:S03]  /*34d00*/  IADD3 R108, P0, R108, R2, RZ ;  /* 0x000000026c6c7210 */ /* 0x000fc60007f1e0ff */
[----:B------:R-:W3:Y:S01]  /*34d10*/  LDL.LU R22, [R1+0x14c0] ;  /* 0x0014c00001167983 */ /* 0x000ee20000300800 */
[----:B------:R-:W-:Y:S01]  /*34d20*/  IMAD.MOV.U32 R117, RZ, RZ, R116 ;  /* 0x000000ffff757224 */ /* 0x000fe200078e0074 */
[----:B------:R-:W-:Y:S01]  /*34d30*/  UISETP.GT.AND UP1, UPT, UR16, 0x23, UPT ;  /* 0x000000231000788c */ /* 0x000fe2000bf24270 */
[----:B------:R-:W-:Y:S01]  /*34d40*/  IMAD.MOV.U32 R116, RZ, RZ, R113 ;  /* 0x000000ffff747224 */ /* 0x000fe200078e0071 */
[----:B------:R-:W-:Y:S02]  /*34d50*/  LDGSTS.E [R5+0x14008], desc[UR8][R118.64], P1 ;  /* 0x1400800076057fae */ /* 0x000fe40008921848 */
[----:B------:R-:W-:Y:S02]  /*34d60*/  USEL UR12, URZ, 0x4, !UP1 ;  /* 0x000000043f0c7887 */ /* 0x000fe4000c800000 */
[----:B------:R1:W-:Y:S02]  /*34d70*/  LDGSTS.E [R5+0x18008], desc[UR8][R116.64], P1 ;  /* 0x1800800074057fae */ /* 0x0003e40008921848 */
[----:B------:R-:W-:-:S02]  /*34d80*/  USEL UR12, UR12, URZ, !UP0 ;  /* 0x0000003f0c0c7287 */ /* 0x000fc4000c000000 */
[----:B------:R2:W-:Y:S01]  /*34d90*/  STL [R1+0x14a0], R108 ;  /* 0x0014a06c01007387 */ /* 0x0005e20000100800 */
[----:B-1----:R-:W-:Y:S01]  /*34da0*/  MOV R116, R108 ;  /* 0x0000006c00747202 */ /* 0x002fe20000000f00 */
[----:B--2---:R-:W-:-:S04]  /*34db0*/  IMAD.X R109, R109, 0x1, R0, P0 ;  /* 0x000000016d6d7824 */ /* 0x004fc800000e0600 */
[----:B------:R-:W-:Y:S01]  /*34dc0*/  IMAD.MOV.U32 R117, RZ, RZ, R109 ;  /* 0x000000ffff757224 */ /* 0x000fe200078e006d */
[----:B------:R1:W-:Y:S04]  /*34dd0*/  STL [R1+0x149c], R109 ;  /* 0x00149c6d01007387 */ /* 0x0003e80000100800 */
[----:B------:R-:W2:Y:S01]  /*34de0*/  LDL.LU R108, [R1+0x10c8] ;  /* 0x0010c800016c7983 */ /* 0x000ea20000300800 */
[----:B------:R-:W-:-:S03]  /*34df0*/  ISETP.NE.U32.AND P0, PT, RZ, UR12, PT ;  /* 0x0000000cff007c0c */ /* 0x000fc6000bf05070 */
[----:B------:R1:W-:Y:S01]  /*34e00*/  LDGSTS.E [R5+0x1c008], desc[UR8][R116.64], P1 ;  /* 0x1c00800074057fae */ /* 0x0003e20008921848 */
[----:B----4-:R-:W-:-:S03]  /*34e10*/  IADD3 R110, P1, R110, R2, RZ ;  /* 0x000000026e6e7210 */ /* 0x010fc60007f3e0ff */
[----:B-1----:R-:W4:Y:S04]  /*34e20*/  LDL.LU R109, [R1+0x10c4] ;  /* 0x0010c400016d7983 */ /* 0x002f280000300800 */
[----:B------:R-:W-:Y:S01]  /*34e30*/  STL [R1+0x14a8], R110 ;  /* 0x0014a86e01007387 */ /* 0x000fe20000100800 */
[----:B------:R-:W-:Y:S02]  /*34e40*/  IMAD.MOV.U32 R116, RZ, RZ, R110 ;  /* 0x000000ffff747224 */ /* 0x000fe400078e006e */
[----:B------:R-:W-:-:S04]  /*34e50*/  IMAD.X R111, R111, 0x1, R0, P1 ;  /* 0x000000016f6f7824 */ /* 0x000fc800008e0600 */
[----:B------:R-:W-:Y:S01]  /*34e60*/  IMAD.MOV.U32 R117, RZ, RZ, R111 ;  /* 0x000000ffff757224 */ /* 0x000fe200078e006f */
[----:B------:R1:W-:Y:S04]  /*34e70*/  STL [R1+0x14a4], R111 ;  /* 0x0014a46f01007387 */ /* 0x0003e80000100800 */
[----:B------:R1:W-:Y:S01]  /*34e80*/  LDGSTS.E [R5+0x1000c], desc[UR8][R116.64], P0 ;  /* 0x1000c00074057fae */ /* 0x0003e20008121848 */
[----:B---3--:R-:W-:-:S05]  /*34e90*/  IADD3 R7, P2, R7, R2, RZ ;  /* 0x0000000207077210 */ /* 0x008fca0007f5e0ff */
[----:B------:R-:W-:Y:S01]  /*34ea0*/  IMAD.X R115, R115, 0x1, R0, P2 ;  /* 0x0000000173737824 */ /* 0x000fe200010e0600 */
[----:B------:R3:W-:Y:S01]  /*34eb0*/  STL [R1+0x14b0], R7 ;  /* 0x0014b00701007387 */ /* 0x0007e20000100800 */
[----:B-1----:R-:W-:-:S03]  /*34ec0*/  IMAD.MOV.U32 R116, RZ, RZ, R7 ;  /* 0x000000ffff747224 */ /* 0x002fc600078e0007 */
[----:B------:R-:W4:Y:S04]  /*34ed0*/  LDL.LU R111, [R1+0x10d0] ;  /* 0x0010d000016f7983 */ /* 0x000f280000300800 */
[----:B------:R1:W-:Y:S04]  /*34ee0*/  STL [R1+0x14ac], R115 ;  /* 0x0014ac7301007387 */ /* 0x0003e80000100800 */
[----:B------:R-:W4:Y:S04]  /*34ef0*/  LDL.LU R113, [R1+0x10cc] ;  /* 0x0010cc0001717983 */ /* 0x000f280000300800 */
[----:B------:R-:W4:Y:S04]  /*34f00*/  LDL.LU R110, [R1+0x10d4] ;  /* 0x0010d400016e7983 */ /* 0x000f280000300800 */
[----:B---3--:R-:W3:Y:S01]  /*34f10*/  LDL.LU R7, [R1+0x10d8] ;  /* 0x0010d80001077983 */ /* 0x008ee20000300800 */
[----:B------:R-:W1:Y:S01]  /*34f20*/  S2R R156, SR_TID.X ;  /* 0x00000000009c7919 */ /* 0x000e620000002100 */
[----:B------:R-:W-:Y:S01]  /*34f30*/  IADD3 R112, P1, R112, R2, RZ ;  /* 0x0000000270707210 */ /* 0x000fe20007f3e0ff */
[----:B------:R-:W-:-:S04]  /*34f40*/  IMAD.MOV.U32 R117, RZ, RZ, R115 ;  /* 0x000000ffff757224 */ /* 0x000fc800078e0073 */
[----:B------:R-:W-:Y:S04]  /*34f50*/  STL [R1+0x14b8], R112 ;  /* 0x0014b87001007387 */ /* 0x000fe80000100800 */
[----:B------:R-:W-:Y:S01]  /*34f60*/  LDGSTS.E [R5+0x1400c], desc[UR8][R116.64], P0 ;  /* 0x1400c00074057fae */ /* 0x000fe20008121848 */
[----:B------:R-:W-:-:S05]  /*34f70*/  IADD3.X R114, R114, R0, RZ, P1, !PT ;  /* 0x0000000072727210 */ /* 0x000fca0000ffe4ff */
[----:B------:R1:W-:Y:S02]  /*34f80*/  STL [R1+0x14b4], R114 ;  /* 0x0014b47201007387 */ /* 0x0003e40000100800 */
[----:B-1----:R-:W-:Y:S01]  /*34f90*/  IMAD.MOV.U32 R115, RZ, RZ, R114 ;  /* 0x000000ffff737224 */ /* 0x002fe200078e0072 */
[----:B------:R-:W-:Y:S01]  /*34fa0*/  IADD3 R22, P2, R22, R2, RZ ;  /* 0x0000000216167210 */ /* 0x000fe20007f5e0ff */
[----:B------:R-:W-:Y:S02]  /*34fb0*/  IMAD.MOV.U32 R114, RZ, RZ, R112 ;  /* 0x000000ffff727224 */ /* 0x000fe400078e0070 */
[C---:B------:R-:W-:Y:S01]  /*34fc0*/  IMAD.SHL.U32 R152, R156.reuse, 0x10, RZ ;  /* 0x000000109c987824 */ /* 0x040fe200078e00ff */
[----:B------:R-:W-:Y:S01]  /*34fd0*/  LOP3.LUT R156, R156, 0x7f, RZ, 0xc0, !PT ;  /* 0x0000007f9c9c7812 */ /* 0x000fe200078ec0ff */
[----:B------:R-:W-:Y:S01]  /*34fe0*/  IMAD.X R23, R23, 0x1, R0, P2 ;  /* 0x0000000117177824 */ /* 0x000fe200010e0600 */
[----:B------:R1:W-:Y:S02]  /*34ff0*/  STL [R1+0x14c0], R22 ;  /* 0x0014c01601007387 */ /* 0x0003e40000100800 */
[----:B------:R-:W-:-:S02]  /*35000*/  LOP3.LUT R112, R152, 0x70, RZ, 0xc0, !PT ;  /* 0x0000007098707812 */ /* 0x000fc400078ec0ff */
[----:B------:R1:W-:Y:S03]  /*35010*/  LDGSTS.E [R5+0x1800c], desc[UR8][R114.64], P0 ;  /* 0x1800c00072057fae */ /* 0x0003e60008121848 */
[----:B------:R-:W-:Y:S01]  /*35020*/  IMAD R112, R156, 0x80, R112 ;  /* 0x000000809c707824 */ /* 0x000fe200078e0270 */
[----:B------:R1:W-:Y:S01]  /*35030*/  STL [R1+0x14bc], R23 ;  /* 0x0014bc1701007387 */ /* 0x0003e20000100800 */
[----:B------:R-:W-:-:S03]  /*35040*/  UISETP.GT.AND UP1, UPT, UR16, 0x4, UPT ;  /* 0x000000041000788c */ /* 0x000fc6000bf24270 */
[----:B------:R-:W-:Y:S01]  /*35050*/  LOP3.LUT R112, R112, 0x10, RZ, 0x3c, !PT ;  /* 0x0000001070707812 */ /* 0x000fe200078e3cff */
[----:B-1----:R-:W-:Y:S02]  /*35060*/  IMAD.MOV.U32 R114, RZ, RZ, R22 ;  /* 0x000000ffff727224 */ /* 0x002fe400078e0016 */
[----:B------:R-:W-:Y:S01]  /*35070*/  IMAD.MOV.U32 R115, RZ, RZ, R23 ;  /* 0x000000ffff737224 */ /* 0x000fe200078e0017 */
[----:B------:R-:W3:Y:S04]  /*35080*/  LDL.LU R22, [R1+0x10e0] ;  /* 0x0010e00001167983 */ /* 0x000ee80000300800 */
[----:B------:R1:W-:Y:S01]  /*35090*/  LDGSTS.E [R5+0x1c00c], desc[UR8][R114.64], P0 ;  /* 0x1c00c00072057fae */ /* 0x0003e20008121848 */
[----:B------:R-:W-:-:S04]  /*350a0*/  USEL UR12, URZ, 0x4, !UP1 ;  /* 0x000000043f0c7887 */ /* 0x000fc8000c800000 */
[----:B------:R-:W-:Y:S01]  /*350b0*/  USEL UR12, UR12, URZ, !UP0 ;  /* 0x0000003f0c0c7287 */ /* 0x000fe2000c000000 */
[----:B------:R-:W3:Y:S01]  /*350c0*/  LDL.LU R114, [R1+0x10dc] ;  /* 0x0010dc0001727983 */ /* 0x000ee20000300800 */
[----:B-1----:R-:W-:-:S03]  /*350d0*/  VIADD R5, R112, UR17 ;  /* 0x0000001170057c36 */ /* 0x002fc60008000000 */
[----:B------:R-:W3:Y:S04]  /*350e0*/  LDL.LU R23, [R1+0x10e8] ;  /* 0x0010e80001177983 */ /* 0x000ee80000300800 */
[----:B------:R-:W3:Y:S01]  /*350f0*/  LDL.LU R112, [R1+0x10e4] ;  /* 0x0010e40001707983 */ /* 0x000ee20000300800 */
[----:B------:R-:W-:Y:S02]  /*35100*/  ISETP.NE.U32.AND P0, PT, RZ, UR12, PT ;  /* 0x0000000cff007c0c */ /* 0x000fe4000bf05070 */
[----:B--2---:R-:W-:-:S04]  /*35110*/  IADD3 R108, P1, R108, R2, RZ ;  /* 0x000000026c6c7210 */ /* 0x004fc80007f3e0ff */
[----:B----4-:R-:W-:Y:S01]  /*35120*/  IADD3.X R109, R109, R0, RZ, P1, !PT ;  /* 0x000000006d6d7210 */ /* 0x010fe20000ffe4ff */
[----:B------:R-:W-:Y:S01]  /*35130*/  STL [R1+0x10c8], R108 ;  /* 0x0010c86c01007387 */ /* 0x000fe20000100800 */
[----:B------:R-:W-:-:S03]  /*35140*/  IMAD.MOV.U32 R116, RZ, RZ, R108 ;  /* 0x000000ffff747224 */ /* 0x000fc600078e006c */
[----:B------:R1:W-:Y:S01]  /*35150*/  STL [R1+0x10c4], R109 ;  /* 0x0010c46d01007387 */ /* 0x0003e20000100800 */
[----:B------:R-:W-:-:S05]  /*35160*/  IMAD.MOV.U32 R117, RZ, RZ, R109 ;  /* 0x000000ffff757224 */ /* 0x000fca00078e006d */
[----:B------:R2:W-:Y:S04]  /*35170*/  LDGSTS.E [R5], desc[UR8][R116.64], P0 ;  /* 0x0000000074057fae */ /* 0x0005e80008121848 */
[----:B-1----:R-:W4:Y:S04]  /*35180*/  LDL.LU R109, [R1+0x10ec] ;  /* 0x0010ec00016d7983 */ /* 0x002f280000300800 */
[----:B------:R-:W4:Y:S01]  /*35190*/  LDL.LU R108, [R1+0x10f0] ;  /* 0x0010f000016c7983 */ /* 0x000f220000300800 */
[----:B------:R-:W-:-:S05]  /*351a0*/  IADD3 R111, P1, R111, R2, RZ ;  /* 0x000000026f6f7210 */ /* 0x000fca0007f3e0ff */
[----:B------:R-:W-:Y:S01]  /*351b0*/  IMAD.X R113, R113, 0x1, R0, P1 ;  /* 0x0000000171717824 */ /* 0x000fe200008e0600 */
[----:B------:R1:W-:Y:S01]  /*351c0*/  STL [R1+0x10d0], R111 ;  /* 0x0010d06f01007387 */ /* 0x0003e20000100800 */
[----:B---3--:R-:W-:-:S03]  /*351d0*/  IADD3 R7, P2, R7, R2, RZ ;  /* 0x0000000207077210 */ /* 0x008fc60007f5e0ff */
[----:B------:R-:W-:Y:S02]  /*351e0*/  STL [R1+0x10cc], R113 ;  /* 0x0010cc7101007387 */ /* 0x000fe40000100800 */
[----:B------:R-:W-:Y:S02]  /*351f0*/  IMAD.X R110, R110, 0x1, R0, P2 ;  /* 0x000000016e6e7824 */ /* 0x000fe400010e0600 */
[----:B------:R-:W-:Y:S01]  /*35200*/  STL [R1+0x10d8], R7 ;  /* 0x0010d80701007387 */ /* 0x000fe20000100800 */
[----:B--2---:R-:W-:Y:S02]  /*35210*/  IMAD.MOV.U32 R116, RZ, RZ, R111 ;  /* 0x000000ffff747224 */ /* 0x004fe400078e006f */
[----:B------:R-:W-:Y:S01]  /*35220*/  IMAD.MOV.U32 R117, RZ, RZ, R113 ;  /* 0x000000ffff757224 */ /* 0x000fe200078e0071 */
[----:B------:R2:W-:Y:S01]  /*35230*/  STL [R1+0x10d4], R110 ;  /* 0x0010d46e01007387 */ /* 0x0005e20000100800 */
[----:B-1----:R-:W-:-:S03]  /*35240*/  MOV R111, R110 ;  /* 0x0000006e006f7202 */ /* 0x002fc60000000f00 */
[----:B------:R-:W3:Y:S04]  /*35250*/  LDL.LU R115, [R1+0x10f8] ;  /* 0x0010f80001737983 */ /* 0x000ee80000300800 */
[----:B------:R-:W-:Y:S01]  /*35260*/  LDGSTS.E [R5+0x4000], desc[UR8][R116.64], P0 ;  /* 0x0400000074057fae */ /* 0x000fe20008121848 */
[----:B--2---:R-:W-:-:S05]  /*35270*/  IMAD.MOV.U32 R110, RZ, RZ, R7 ;  /* 0x000000ffff6e7224 */ /* 0x004fca00078e0007 */
[----:B------:R-:W-:Y:S04]  /*35280*/  LDGSTS.E [R5+0x8000], desc[UR8][R110.64], P0 ;  /* 0x080000006e057fae */ /* 0x000fe80008121848 */
[----:B------:R-:W2:Y:S04]  /*35290*/  LDL.LU R116, [R1+0x10f4] ;  /* 0x0010f40001747983 */ /* 0x000ea80000300800 */
[----:B------:R-:W2:Y:S04]  /*352a0*/  LDL.LU R111, [R1+0x10fc] ;  /* 0x0010fc00016f7983 */ /* 0x000ea80000300800 */
[----:B------:R-:W2:Y:S04]  /*352b0*/  LDL.LU R110, [R1+0x1100] ;  /* 0x00110000016e7983 */ /* 0x000ea80000300800 */
[----:B------:R-:W2:Y:S04]  /*352c0*/  LDL.LU R113, [R1+0x1104] ;  /* 0x0011040001717983 */ /* 0x000ea80000300800 */
[----:B------:R-:W2:Y:S01]  /*352d0*/  LDL.LU R7, [R1+0x1108] ;  /* 0x0011080001077983 */ /* 0x000ea20000300800 */
[----:B------:R-:W-:Y:S01]  /*352e0*/  UISETP.GT.AND UP1, UPT, UR16, 0x5, UPT ;  /* 0x000000051000788c */ /* 0x000fe2000bf24270 */
[----:B------:R-:W-:-:S03]  /*352f0*/  IADD3 R22, P1, R22, R2, RZ ;  /* 0x0000000216167210 */ /* 0x000fc60007f3e0ff */
[----:B------:R-:W-:-:S04]  /*35300*/  USEL UR12, URZ, 0x4, !UP1 ;  /* 0x000000043f0c7887 */ /* 0x000fc8000c800000 */
[----:B------:R-:W-:Y:S01]  /*35310*/  USEL UR12, UR12, URZ, !UP0 ;  /* 0x0000003f0c0c7287 */ /* 0x000fe2000c000000 */
[----:B------:R-:W-:Y:S02]  /*35320*/  IMAD.MOV.U32 R118, RZ, RZ, R22 ;  /* 0x000000ffff767224 */ /* 0x000fe400078e0016 */
[----:B------:R-:W-:-:S04]  /*35330*/  IMAD.X R114, R114, 0x1, R0, P1 ;  /* 0x0000000172727824 */ /* 0x000fc800008e0600 */
[----:B------:R-:W-:Y:S01]  /*35340*/  IMAD.MOV.U32 R119, RZ, RZ, R114 ;  /* 0x000000ffff777224 */ /* 0x000fe200078e0072 */
[----:B------:R-:W-:Y:S01]  /*35350*/  IADD3 R23, P1, R23, R2, RZ ;  /* 0x0000000217177210 */ /* 0x000fe20007f3e0ff */
[----:B------:R1:W-:Y:S04]  /*35360*/  STL [R1+0x10e0], R22 ;  /* 0x0010e01601007387 */ /* 0x0003e80000100800 */
[----:B------:R1:W-:Y:S01]  /*35370*/  LDGSTS.E [R5+0xc000], desc[UR8][R118.64], P0 ;  /* 0x0c00000076057fae */ /* 0x0003e20008121848 */
[----:B------:R-:W-:Y:S01]  /*35380*/  ISETP.NE.U32.AND P0, PT, RZ, UR12, PT ;  /* 0x0000000cff007c0c */ /* 0x000fe2000bf05070 */
[----:B------:R-:W-:Y:S02]  /*35390*/  IMAD.X R112, R112, 0x1, R0, P1 ;  /* 0x0000000170707824 */ /* 0x000fe400008e0600 */
[----:B------:R4:W-:Y:S04]  /*353a0*/  STL [R1+0x10dc], R114 ;  /* 0x0010dc7201007387 */ /* 0x0009e80000100800 */
[----:B-1----:R-:W2:Y:S04]  /*353b0*/  LDL.LU R22, [R1+0x1110] ;  /* 0x0011100001167983 */ /* 0x002ea80000300800 */
[----:B------:R-:W-:Y:S01]  /*353c0*/  STL [R1+0x10e8], R23 ;  /* 0x0010e81701007387 */ /* 0x000fe20000100800 */
[----:B------:R-:W-:-:S03]  /*353d0*/  IMAD.MOV.U32 R118, RZ, RZ, R23 ;  /* 0x000000ffff767224 */ /* 0x000fc600078e0017 */
[----:B------:R1:W-:Y:S01]  /*353e0*/  STL [R1+0x10e4], R112 ;  /* 0x0010e47001007387 */ /* 0x0003e20000100800 */
[----:B------:R-:W-:-:S05]  /*353f0*/  MOV R119, R112 ;  /* 0x0000007000777202 */ /* 0x000fca0000000f00 */
[----:B------:R-:W-:Y:S01]  /*35400*/  LDGSTS.E [R5+0x4], desc[UR8][R118.64], P0 ;  /* 0x0000400076057fae */ /* 0x000fe20008121848 */
[----:B----4-:R-:W-:-:S05]  /*35410*/  IADD3 R108, P2, R108, R2, RZ ;  /* 0x000000026c6c7210 */ /* 0x010fca0007f5e0ff */
[----:B------:R-:W-:Y:S01]  /*35420*/  IMAD.X R109, R109, 0x1, R0, P2 ;  /* 0x000000016d6d7824 */ /* 0x000fe200010e0600 */
[----:B------:R-:W-:Y:S04]  /*35430*/  STL [R1+0x10f0], R108 ;  /* 0x0010f06c01007387 */ /* 0x000fe80000100800 */
[----:B------:R-:W4:Y:S04]  /*35440*/  LDL.LU R114, [R1+0x110c] ;  /* 0x00110c0001727983 */ /* 0x000f280000300800 */
[----:B------:R1:W-:Y:S04]  /*35450*/  STL [R1+0x10ec], R109 ;  /* 0x0010ec6d01007387 */ /* 0x0003e80000100800 */
[----:B-1----:R-:W4:Y:S04]  /*35460*/  LDL.LU R112, [R1+0x1114] ;  /* 0x0011140001707983 */ /* 0x002f280000300800 */
[----:B------:R-:W4:Y:S04]  /*35470*/  LDL.LU R23, [R1+0x1118] ;  /* 0x0011180001177983 */ /* 0x000f280000300800 */
[----:B------:R-:W-:Y:S04]  /*35480*/  LDGSTS.E [R5+0x4004], desc[UR8][R108.64], P0 ;  /* 0x040040006c057fae */ /* 0x000fe80008121848 */
[----:B------:R-:W4:Y:S04]  /*35490*/  LDL.LU R109, [R1+0x111c] ;  /* 0x00111c00016d7983 */ /* 0x000f280000300800 */
[----:B------:R-:W4:Y:S01]  /*354a0*/  LDL.LU R108, [R1+0x1120] ;  /* 0x00112000016c7983 */ /* 0x000f220000300800 */
[----:B---3--:R-:W-:-:S05]  /*354b0*/  IADD3 R115, P1, R115, R2, RZ ;  /* 0x0000000273737210 */ /* 0x008fca0007f3e0ff */
[----:B------:R-:W-:Y:S01]  /*354c0*/  STL [R1+0x10f8], R115 ;  /* 0x0010f87301007387 */ /* 0x000fe20000100800 */
[----:B--2---:R-:W-:-:S04]  /*354d0*/  IMAD.X R116, R116, 0x1, R0, P1 ;  /* 0x0000000174747824 */ /* 0x004fc800008e0600 */
[----:B------:R-:W-:Y:S01]  /*354e0*/  IMAD.MOV.U32 R117, RZ, RZ, R116 ;  /* 0x000000ffff757224 */ /* 0x000fe200078e0074 */
[----:B------:R1:W-:Y:S01]  /*354f0*/  STL [R1+0x10f4], R116 ;  /* 0x0010f47401007387 */ /* 0x0003e20000100800 */
[----:B------:R-:W-:Y:S01]  /*35500*/  IADD3 R110, P2, R110, R2, RZ ;  /* 0x000000026e6e7210 */ /* 0x000fe20007f5e0ff */
[----:B-1----:R-:W-:-:S04]  /*35510*/  IMAD.MOV.U32 R116, RZ, RZ, R115 ;  /* 0x000000ffff747224 */ /* 0x002fc800078e0073 */
[--C-:B------:R-:W-:Y:S01]  /*35520*/  IMAD.X R111, R111, 0x1, R0.reuse, P2 ;  /* 0x000000016f6f7824 */ /* 0x100fe200010e0600 */
[----:B------:R-:W-:Y:S01]  /*35530*/  IADD3 R7, P3, R7, R2, RZ ;  /* 0x0000000207077210 */ /* 0x000fe20007f7e0ff */
[----:B------:R1:W-:Y:S04]  /*35540*/  LDGSTS.E [R5+0x8004], desc[UR8][R116.64], P0 ;  /* 0x0800400074057fae */ /* 0x0003e80008121848 */
[----:B------:R-:W-:Y:S01]  /*35550*/  IMAD.X R113, R113, 0x1, R0, P3 ;  /* 0x0000000171717824 */ /* 0x000fe200018e0600 */
[----:B------:R2:W-:Y:S04]  /*35560*/  STL [R1+0x1100], R110 ;  /* 0x0011006e01007387 */ /* 0x0005e80000100800 */
[----:B------:R3:W-:Y:S01]  /*35570*/  STL [R1+0x10fc], R111 ;  /* 0x0010fc6f01007387 */ /* 0x0007e20000100800 */
[----:B-1----:R-:W-:-:S02]  /*35580*/  IMAD.MOV.U32 R116, RZ, RZ, R110 ;  /* 0x000000ffff747224 */ /* 0x002fc400078e006e */
[----:B------:R-:W-:Y:S01]  /*35590*/  IMAD.MOV.U32 R117, RZ, RZ, R111 ;  /* 0x000000ffff757224 */ /* 0x000fe200078e006f */
[----:B------:R-:W-:Y:S04]  /*355a0*/  STL [R1+0x1108], R7 ;  /* 0x0011080701007387 */ /* 0x000fe80000100800 */
[----:B--2---:R-:W2:Y:S04]  /*355b0*/  LDL.LU R110, [R1+0x1128] ;  /* 0x00112800016e7983 */ /* 0x004ea80000300800 */
[----:B------:R1:W-:Y:S04]  /*355c0*/  STL [R1+0x1104], R113 ;  /* 0x0011047101007387 */ /* 0x0003e80000100800 */
[----:B------:R1:W-:Y:S04]  /*355d0*/  LDGSTS.E [R5+0xc004], desc[UR8][R116.64], P0 ;  /* 0x0c00400074057fae */ /* 0x0003e80008121848 */
[----:B---3--:R-:W3:Y:S01]  /*355e0*/  LDL.LU R111, [R1+0x1124] ;  /* 0x00112400016f7983 */ /* 0x008ee20000300800 */
[----:B-1----:R-:W-:Y:S01]  /*355f0*/  IMAD.MOV.U32 R117, RZ, RZ, R113 ;  /* 0x000000ffff757224 */ /* 0x002fe200078e0071 */
[----:B------:R-:W-:-:S02]  /*35600*/  MOV R116, R7 ;  /* 0x0000000700747202 */ /* 0x000fc40000000f00 */
[----:B------:R-:W3:Y:S04]  /*35610*/  LDL.LU R113, [R1+0x112c] ;  /* 0x00112c0001717983 */ /* 0x000ee80000300800 */
[----:B------:R-:W3:Y:S01]  /*35620*/  LDL.LU R7, [R1+0x1130] ;  /* 0x0011300001077983 */ /* 0x000ee20000300800 */
[----:B------:R-:W-:-:S04]  /*35630*/  UISETP.GT.AND UP1, UPT, UR16, 0x6, UPT ;  /* 0x000000061000788c */ /* 0x000fc8000bf24270 */
[----:B------:R-:W-:-:S04]  /*35640*/  USEL UR12, URZ, 0x4, !UP1 ;  /* 0x000000043f0c7887 */ /* 0x000fc8000c800000 */
[----:B------:R-:W-:Y:S01]  /*35650*/  USEL UR12, UR12, URZ, !UP0 ;  /* 0x0000003f0c0c7287 */ /* 0x000fe2000c000000 */
[----:B------:R-:W-:-:S05]  /*35660*/  IADD3 R22, P0, R22, R2, RZ ;  /* 0x0000000216167210 */ /* 0x000fca0007f1e0ff */
[----:B------:R-:W-:Y:S01]  /*35670*/  ISETP.NE.U32.AND P1, PT, RZ, UR12, PT ;  /* 0x0000000cff007c0c */ /* 0x000fe2000bf25070 */
[----:B------:R-:W-:-:S12]  /*35680*/  STL [R1+0x1110], R22 ;  /* 0x0011101601007387 */ /* 0x000fd80000100800 */
[----:B------:R-:W-:Y:S01]  /*35690*/  LDGSTS.E [R5+0x8], desc[UR8][R116.64], P1 ;  /* 0x0000800074057fae */ /* 0x000fe20008921848 */
[----:B------:R-:W-:-:S04]  /*356a0*/  UISETP.GT.AND UP1, UPT, UR16, 0x7, UPT ;  /* 0x000000071000788c */ /* 0x000fc8000bf24270 */
[----:B------:R-:W-:-:S04]  /*356b0*/  USEL UR12, URZ, 0x4, !UP1 ;  /* 0x000000043f0c7887 */ /* 0x000fc8000c800000 */
[----:B------:R-:W-:Y:S01]  /*356c0*/  USEL UR12, UR12, URZ, !UP0 ;  /* 0x0000003f0c0c7287 */ /* 0x000fe2000c000000 */
[----:B----4-:R-:W-:-:S04]  /*356d0*/  IMAD.X R114, R114, 0x1, R0, P0 ;  /* 0x0000000172727824 */ /* 0x010fc800000e0600 */
[----:B------:R-:W-:Y:S01]  /*356e0*/  IMAD.MOV.U32 R115, RZ, RZ, R114 ;  /* 0x000000ffff737224 */ /* 0x000fe200078e0072 */
[----:B------:R1:W-:Y:S01]  /*356f0*/  STL [R1+0x110c], R114 ;  /* 0x00110c7201007387 */ /* 0x0003e20000100800 */
[----:B------:R-:W-:Y:S01]  /*35700*/  IADD3 R23, P2, R23, R2, RZ ;  /* 0x0000000217177210 */ /* 0x000fe20007f5e0ff */
[----:B-1----:R-:W-:-:S04]  /*35710*/  IMAD.MOV.U32 R114, RZ, RZ, R22 ;  /* 0x000000ffff727224 */ /* 0x002fc800078e0016 */
[----:B------:R-:W-:Y:S01]  /*35720*/  IMAD.X R112, R112, 0x1, R0, P2 ;  /* 0x0000000170707824 */ /* 0x000fe200010e0600 */
[----:B------:R-:W-:Y:S04]  /*35730*/  STL [R1+0x1118], R23 ;  /* 0x0011181701007387 */ /* 0x000fe80000100800 */
[----:B------:R1:W-:Y:S04]  /*35740*/  LDGSTS.E [R5+0x4008], desc[UR8][R114.64], P1 ;  /* 0x0400800072057fae */ /* 0x0003e80008921848 */
[----:B------:R4:W-:Y:S04]  /*35750*/  STL [R1+0x1114], R112 ;  /* 0x0011147001007387 */ /* 0x0009e80000100800 */
[----:B------:R-:W3:Y:S01]  /*35760*/  LDL.LU R22, [R1+0x1138] ;  /* 0x0011380001167983 */ /* 0x000ee20000300800 */
[----:B------:R-:W-:Y:S01]  /*35770*/  IADD3 R108, P0, R108, R2, RZ ;  /* 0x000000026c6c7210 */ /* 0x000fe20007f1e0ff */
[----:B-1----:R-:W-:-:S03]  /*35780*/  IMAD.MOV.U32 R115, RZ, RZ, R112 ;  /* 0x000000ffff737224 */ /* 0x002fc600078e0070 */
[----:B------:R-:W-:Y:S01]  /*35790*/  IADD3.X R109, R109, R0, RZ, P0, !PT ;  /* 0x000000006d6d7210 */ /* 0x000fe200007fe4ff */
[----:B------:R-:W-:Y:S01]  /*357a0*/  IMAD.MOV.U32 R114, RZ, RZ, R23 ;  /* 0x000000ffff727224 */ /* 0x000fe200078e0017 */
[----:B----4-:R-:W4:Y:S01]  /*357b0*/  LDL.LU R112, [R1+0x1134] ;  /* 0x0011340001707983 */ /* 0x010f220000300800 */
[----:B------:R-:W-:-:S03]  /*357c0*/  IMAD.MOV.U32 R118, RZ, RZ, R108 ;  /* 0x000000ffff767224 */ /* 0x000fc600078e006c */
[----:B------:R-:W4:Y:S04]  /*357d0*/  LDL.LU R23, [R1+0x1140] ;  /* 0x0011400001177983 */ /* 0x000f280000300800 */
[----:B------:R1:W-:Y:S04]  /*357e0*/  STL [R1+0x1120], R108 ;  /* 0x0011206c01007387 */ /* 0x0003e80000100800 */
[----:B------:R1:W-:Y:S04]  /*357f0*/  STL [R1+0x111c], R109 ;  /* 0x00111c6d01007387 */ /* 0x0003e80000100800 */
[----:B------:R-:W-:Y:S04]  /*35800*/  LDGSTS.E [R5+0x8008], desc[UR8][R114.64], P1 ;  /* 0x0800800072057fae */ /* 0x000fe80008921848 */
[----:B-1----:R-:W4:Y:S04]  /*35810*/  LDL.LU R108, [R1+0x113c] ;  /* 0x00113c00016c7983 */ /* 0x002f280000300800 */
[----:B------:R-:W4:Y:S04]  /*35820*/  LDL.LU R116, [R1+0x14c4] ;  /* 0x0014c40001747983 */ /* 0x000f280000300800 */
[----:B------:R-:W4:Y:S01]  /*35830*/  LDL.LU R115, [R1+0x14c8] ;  /* 0x0014c80001737983 */ /* 0x000f220000300800 */
[----:B------:R-:W-:Y:S01]  /*35840*/  IMAD.MOV.U32 R119, RZ, RZ, R109 ;  /* 0x000000ffff777224 */ /* 0x000fe200078e006d */
[----:B------:R-:W-:-:S02]  /*35850*/  ISETP.NE.U32.AND P0, PT, RZ, UR12, PT ;  /* 0x0000000cff007c0c */ /* 0x000fc4000bf05070 */
[----:B------:R-:W4:Y:S04]  /*35860*/  LDL.LU R109, [R1+0x14d0] ;  /* 0x0014d000016d7983 */ /* 0x000f280000300800 */
[----:B------:R1:W-:Y:S01]  /*35870*/  LDGSTS.E [R5+0xc008], desc[UR8][R118.64], P1 ;  /* 0x0c00800076057fae */ /* 0x0003e20008921848 */
[----:B--2---:R-:W-:-:S05]  /*35880*/  IADD3 R110, P1, R110, R2, RZ ;  /* 0x000000026e6e7210 */ /* 0x004fca0007f3e0ff */
[----:B------:R-:W-:Y:S01]  /*35890*/  STL [R1+0x1128], R110 ;  /* 0x0011286e01007387 */ /* 0x000fe20000100800 */
[----:B---3--:R-:W-:-:S05]  /*358a0*/  IMAD.X R111, R111, 0x1, R0, P1 ;  /* 0x000000016f6f7824 */ /* 0x008fca00008e0600 */
[----:B------:R2:W-:Y:S01]  /*358b0*/  STL [R1+0x1124], R111 ;  /* 0x0011246f01007387 */ /* 0x0005e20000100800 */
[----:B------:R-:W-:-:S05]  /*358c0*/  IADD3 R7, P2, R7, R2, RZ ;  /* 0x0000000207077210 */ /* 0x000fca0007f5e0ff */
[----:B------:R-:W-:Y:S01]  /*358d0*/  IMAD.X R113, R113, 0x1, R0, P2 ;  /* 0x0000000171717824 */ /* 0x000fe200010e0600 */
[----:B------:R-:W-:Y:S01]  /*358e0*/  STL [R1+0x1130], R7 ;  /* 0x0011300701007387 */ /* 0x000fe20000100800 */
[----:B-1----:R-:W-:-:S03]  /*358f0*/  IMAD.MOV.U32 R119, RZ, RZ, R111 ;  /* 0x000000ffff777224 */ /* 0x002fc600078e006f */
[----:B------:R-:W3:Y:S01]  /*35900*/  LDL.LU R114, [R1+0x14cc] ;  /* 0x0014cc0001727983 */ /* 0x000ee20000300800 */
[----:B------:R-:W-:-:S03]  /*35910*/  IMAD.MOV.U32 R118, RZ, RZ, R110 ;  /* 0x000000ffff767224 */ /* 0x000fc600078e006e */
[----:B------:R1:W-:Y:S04]  /*35920*/  STL [R1+0x112c], R113 ;  /* 0x00112c7101007387 */ /* 0x0003e80000100800 */
[----:B--2---:R-:W2:Y:S04]  /*35930*/  LDL.LU R111, [R1+0x14d4] ;  /* 0x0014d400016f7983 */ /* 0x004ea80000300800 */
[----:B------:R-:W2:Y:S04]  /*35940*/  LDL.LU R110, [R1+0x14d8] ;  /* 0x0014d800016e7983 */ /* 0x000ea80000300800 */
[----:B------:R1:W-:Y:S02]  /*35950*/  LDGSTS.E [R5+0xc], desc[UR8][R118.64], P0 ;  /* 0x0000c00076057fae */ /* 0x0003e40008121848 */
[----:B-1----:R-:W-:Y:S01]  /*35960*/  MOV R119, R113 ;  /* 0x0000007100777202 */ /* 0x002fe20000000f00 */
[----:B------:R-:W-:Y:S01]  /*35970*/  IMAD.MOV.U32 R118, RZ, RZ, R7 ;  /* 0x000000ffff767224 */ /* 0x000fe200078e0007 */
[----:B------:R-:W2:Y:S04]  /*35980*/  LDL.LU R113, [R1+0x14dc] ;  /* 0x0014dc0001717983 */ /* 0x000ea80000300800 */
[----:B------:R-:W2:Y:S04]  /*35990*/  LDL.LU R7, [R1+0x14e0] ;  /* 0x0014e00001077983 */ /* 0x000ea80000300800 */
[----:B------:R1:W-:Y:S01]  /*359a0*/  LDGSTS.E [R5+0x400c], desc[UR8][R118.64], P0 ;  /* 0x0400c00076057fae */ /* 0x0003e20008121848 */
[----:B------:R-:W-:-:S04]  /*359b0*/  UISETP.GT.AND UP1, UPT, UR16, 0x24, UPT ;  /* 0x000000241000788c */ /* 0x000fc8000bf24270 */
[----:B------:R-:W-:-:S04]  /*359c0*/  USEL UR12, URZ, 0x4, !UP1 ;  /* 0x000000043f0c7887 */ /* 0x000fc8000c800000 */
[----:B------:R-:W-:Y:S01]  /*359d0*/  USEL UR12, UR12, URZ, !UP0 ;  /* 0x0000003f0c0c7287 */ /* 0x000fe2000c000000 */
[----:B------:R-:W-:-:S05]  /*359e0*/  IADD3 R22, P1, R22, R2, RZ ;  /* 0x0000000216167210 */ /* 0x000fca0007f3e0ff */
[----:B----4-:R-:W-:Y:S01]  /*359f0*/  IMAD.X R112, R112, 0x1, R0, P1 ;  /* 0x0000000170707824 */ /* 0x010fe200008e0600 */
[----:B------:R-:W-:Y:S01]  /*35a00*/  IADD3 R23, P2, R23, R2, RZ ;  /* 0x0000000217177210 */ /* 0x000fe20007f5e0ff */
[----:B-1----:R-:W-:Y:S01]  /*35a10*/  IMAD.MOV.U32 R118, RZ, RZ, R22 ;  /* 0x000000ffff767224 */ /* 0x002fe200078e0016 */
[----:B------:R1:W-:Y:S01]  /*35a20*/  STL [R1+0x1138], R22 ;  /* 0x0011381601007387 */ /* 0x0003e20000100800 */
[----:B------:R-:W-:-:S03]  /*35a30*/  IMAD.MOV.U32 R119, RZ, RZ, R112 ;  /* 0x000000ffff777224 */ /* 0x000fc600078e0070 */
[----:B------:R-:W-:Y:S04]  /*35a40*/  STL [R1+0x1134], R112 ;  /* 0x0011347001007387 */ /* 0x000fe80000100800 */
[----:B------:R4:W-:Y:S04]  /*35a50*/  LDGSTS.E [R5+0x800c], desc[UR8][R118.64], P0 ;  /* 0x0800c00076057fae */ /* 0x0009e80008121848 */
[----:B-1----:R-:W2:Y:S01]  /*35a60*/  LDL.LU R22, [R1+0x14e8] ;  /* 0x0014e80001167983 */ /* 0x002ea20000300800 */
[----:B------:R-:W-:-:S03]  /*35a70*/  IMAD.X R108, R108, 0x1, R0, P2 ;  /* 0x000000016c6c7824 */ /* 0x000fc600010e0600 */
[----:B------:R1:W-:Y:S01]  /*35a80*/  STL [R1+0x1140], R23 ;  /* 0x0011401701007387 */ /* 0x0003e20000100800 */
[----:B------:R-:W-:-:S03]  /*35a90*/  IADD3 R115, P3, R115, R2, RZ ;  /* 0x0000000273737210 */ /* 0x000fc60007f7e0ff */
[----:B------:R1:W-:Y:S01]  /*35aa0*/  STL [R1+0x113c], R108 ;  /* 0x00113c6c01007387 */ /* 0x0003e20000100800 */
[----:B----4-:R-:W-:Y:S02]  /*35ab0*/  IMAD.MOV.U32 R118, RZ, RZ, R23 ;  /* 0x000000ffff767224 */ /* 0x010fe400078e0017 */
[----:B------:R-:W-:Y:S01]  /*35ac0*/  IMAD.X R116, R116, 0x1, R0, P3 ;  /* 0x0000000174747824 */ /* 0x000fe200018e0600 */
[----:B------:R-:W-:Y:S01]  /*35ad0*/  STL [R1+0x14c8], R115 ;  /* 0x0014c87301007387 */ /* 0x000fe20000100800 */
[----:B------:R-:W-:-:S03]  /*35ae0*/  IMAD.MOV.U32 R119, RZ, RZ, R108 ;  /* 0x000000ffff777224 */ /* 0x000fc600078e006c */
[----:B-1----:R-:W4:Y:S04]  /*35af0*/  LDL.LU R23, [R1+0x14e4] ;  /* 0x0014e40001177983 */ /* 0x002f280000300800 */
[----:B------:R1:W-:Y:S04]  /*35b00*/  STL [R1+0x14c4], R116 ;  /* 0x0014c47401007387 */ /* 0x0003e80000100800 */
[----:B------:R-:W4:Y:S04]  /*35b10*/  LDL.LU R112, [R1+0x14ec] ;  /* 0x0014ec0001707983 */ /* 0x000f280000300800 */
[----:B------:R-:W4:Y:S01]  /*35b20*/  LDL.LU R108, [R1+0x14f0] ;  /* 0x0014f000016c7983 */ /* 0x000f220000300800 */
[----:B------:R-:W-:-:S03]  /*35b30*/  ISETP.NE.U32.AND P1, PT, RZ, UR12, PT ;  /* 0x0000000cff007c0c */ /* 0x000fc6000bf25070 */
[----:B------:R-:W-:Y:S01]  /*35b40*/  LDGSTS.E [R5+0xc00c], desc[UR8][R118.64], P0 ;  /* 0x0c00c00076057fae */ /* 0x000fe20008121848 */
[----:B------:R-:W-:Y:S02]  /*35b50*/  IADD3 R109, P0, R109, R2, RZ ;  /* 0x000000026d6d7210 */ /* 0x000fe40007f1e0ff */
[----:B------:R-:W-:Y:S01]  /*35b60*/  MOV R117, R116 ;  /* 0x0000007400757202 */ /* 0x000fe20000000f00 */
[----:B-1----:R-:W-:Y:S02]  /*35b70*/  IMAD.MOV.U32 R116, RZ, RZ, R115 ;  /* 0x000000ffff747224 */ /* 0x002fe400078e0073 */
[----:B------:R-:W-:Y:S04]  /*35b80*/  STL [R1+0x14d0], R109 ;  /* 0x0014d06d01007387 */ /* 0x000fe80000100800 */
[----:B------:R-:W-:Y:S01]  /*35b90*/  LDGSTS.E [R5+0x10000], desc[UR8][R116.64], P1 ;  /* 0x1000000074057fae */ /* 0x000fe20008921848 */
[----:B---3--:R-:W-:-:S04]  /*35ba0*/  IMAD.X R114, R114, 0x1, R0, P0 ;  /* 0x0000000172727824 */ /* 0x008fc800000e0600 */
[----:B------:R-:W-:Y:S01]  /*35bb0*/  IMAD.MOV.U32 R115, RZ, RZ, R114 ;  /* 0x000000ffff737224 */ /* 0x000fe200078e0072 */
[----:B------:R1:W-:Y:S01]  /*35bc0*/  STL [R1+0x14cc], R114 ;  /* 0x0014cc7201007387 */ /* 0x0003e20000100800 */
[----:B--2---:R-:W-:Y:S01]  /*35bd0*/  IADD3 R110, P2, R110, R2, RZ ;  /* 0x000000026e6e7210 */ /* 0x004fe20007f5e0ff */
[----:B-1----:R-:W-:-:S04]  /*35be0*/  IMAD.MOV.U32 R114, RZ, RZ, R109 ;  /* 0x000000ffff727224 */ /* 0x002fc800078e006d */
[----:B------:R-:W-:Y:S01]  /*35bf0*/  IMAD.X R111, R111, 0x1, R0, P2 ;  /* 0x000000016f6f7824 */ /* 0x000fe200010e0600 */
[----:B------:R1:W-:Y:S04]  /*35c00*/  STL [R1+0x14d8], R110 ;  /* 0x0014d86e01007387 */ /* 0x0003e80000100800 */
[----:B------:R-:W2:Y:S04]  /*35c10*/  LDL.LU R109, [R1+0x14f8] ;  /* 0x0014f800016d7983 */ /* 0x000ea80000300800 */
[----:B------:R3:W-:Y:S04]  /*35c20*/  LDGSTS.E [R5+0x14000], desc[UR8][R114.64], P1 ;  /* 0x1400000072057fae */ /* 0x0007e80008921848 */
[----:B------:R1:W-:Y:S01]  /*35c30*/  STL [R1+0x14d4], R111 ;  /* 0x0014d46f01007387 */ /* 0x0003e20000100800 */
[----:B------:R-:W-:Y:S01]  /*35c40*/  IADD3 R7, P0, R7, R2, RZ ;  /* 0x0000000207077210 */ /* 0x000fe20007f1e0ff */
[----:B---3--:R-:W-:-:S03]  /*35c50*/  IMAD.MOV.U32 R114, RZ, RZ, R110 ;  /* 0x000000ffff727224 */ /* 0x008fc600078e006e */
[----:B------:R-:W-:Y:S01]  /*35c60*/  IADD3.X R113, R113, R0, RZ, P0, !PT ;  /* 0x0000000071717210 */ /* 0x000fe200007fe4ff */
[----:B------:R-:W-:Y:S01]  /*35c70*/  IMAD.MOV.U32 R115, RZ, RZ, R111 ;  /* 0x000000ffff737224 */ /* 0x000fe200078e006f */
[----:B-1----:R-:W3:Y:S04]  /*35c80*/  LDL.LU R110, [R1+0x14f4] ;  /* 0x0014f400016e7983 */ /* 0x002ee80000300800 */
[----:B------:R-:W3:Y:S01]  /*35c90*/  LDL.LU R111, [R1+0x1500] ;  /* 0x00150000016f7983 */ /* 0x000ee20000300800 */
[----:B------:R-:W-:-:S03]  /*35ca0*/  IMAD.MOV.U32 R117, RZ, RZ, R113 ;  /* 0x000000ffff757224 */ /* 0x000fc600078e0071 */
[----:B------:R-:W-:Y:S01]  /*35cb0*/  STL [R1+0x14e0], R7 ;  /* 0x0014e00701007387 */ /* 0x000fe20000100800 */
[----:B------:R-:W-:-:S03]  /*35cc0*/  IMAD.MOV.U32 R116, RZ, RZ, R7 ;  /* 0x000000ffff747224 */ /* 0x000fc600078e0007 */
[----:B------:R-:W-:Y:S04]  /*35cd0*/  LDGSTS.E [R5+0x18000], desc[UR8][R114.64], P1 ;  /* 0x1800000072057fae */ /* 0x000fe80008921848 */
[----:B------:R1:W-:Y:S01]  /*35ce0*/  STL [R1+0x14dc], R113 ;  /* 0x0014dc7101007387 */ /* 0x0003e20000100800 */
[----:B------:R-:W-:-:S03]  /*35cf0*/  UISETP.GT.AND UP1, UPT, UR16, 0x25, UPT ;  /* 0x000000251000788c */ /* 0x000fc6000bf24270 */
[----:B------:R1:W-:Y:S04]  /*35d00*/  LDGSTS.E [R5+0x1c000], desc[UR8][R116.64], P1 ;  /* 0x1c00000074057fae */ /* 0x0003e80008921848 */
[----:B------:R-:W3:Y:S04]  /*35d10*/  LDL.LU R114, [R1+0x14fc] ;  /* 0x0014fc0001727983 */ /* 0x000ee80000300800 */
[----:B-1----:R-:W3:Y:S04]  /*35d20*/  LDL.LU R113, [R1+0x1504] ;  /* 0x0015040001717983 */ /* 0x002ee80000300800 */
[----:B------:R-:W3:Y:S01]  /*35d30*/  LDL.LU R7, [R1+0x1508] ;  /* 0x0015080001077983 */ /* 0x000ee20000300800 */
[----:B------:R-:W-:-:S04]  /*35d40*/  USEL UR12, URZ, 0x4, !UP1 ;  /* 0x000000043f0c7887 */ /* 0x000fc8000c800000 */
[----:B------:R-:W-:-:S06]  /*35d50*/  USEL UR12, UR12, URZ, !UP0 ;  /* 0x0000003f0c0c7287 */ /* 0x000fcc000c000000 */
[----:B------:R-:W-:Y:S02]  /*35d60*/  ISETP.NE.U32.AND P0, PT, RZ, UR12, PT ;  /* 0x0000000cff007c0c */ /* 0x000fe4000bf05070 */
[----:B------:R-:W-:-:S05]  /*35d70*/  IADD3 R22, P1, R22, R2, RZ ;  /* 0x0000000216167210 */ /* 0x000fca0007f3e0ff */
[----:B------:R1:W-:Y:S01]  /*35d80*/  STL [R1+0x14e8], R22 ;  /* 0x0014e81601007387 */ /* 0x0003e20000100800 */
[----:B------:R-:W-:Y:S02]  /*35d90*/  IMAD.MOV.U32 R116, RZ, RZ, R22 ;  /* 0x000000ffff747224 */ /* 0x000fe400078e0016 */
[----:B----4-:R-:W-:-:S04]  /*35da0*/  IMAD.X R23, R23, 0x1, R0, P1 ;  /* 0x0000000117177824 */ /* 0x010fc800008e0600 */
[----:B------:R-:W-:Y:S01]  /*35db0*/  IMAD.MOV.U32 R117, RZ, RZ, R23 ;  /* 0x000000ffff757224 */ /* 0x000fe200078e0017 */
[----:B------:R4:W-:Y:S04]  /*35dc0*/  STL [R1+0x14e4], R23 ;  /* 0x0014e41701007387 */ /* 0x0009e80000100800 */
[----:B------:R-:W-:Y:S01]  /*35dd0*/  LDGSTS.E [R5+0x10004], desc[UR8][R116.64], P0 ;  /* 0x1000400074057fae */ /* 0x000fe20008121848 */
[----:B------:R-:W-:-:S05]  /*35de0*/  IADD3 R108, P2, R108, R2, RZ ;  /* 0x000000026c6c7210 */ /* 0x000fca0007f5e0ff */
[----:B------:R-:W-:Y:S01]  /*35df0*/  IMAD.X R112, R112, 0x1, R0, P2 ;  /* 0x0000000170707824 */ /* 0x000fe200010e0600 */
[----:B------:R-:W-:Y:S04]  /*35e00*/  STL [R1+0x14f0], R108 ;  /* 0x0014f06c01007387 */ /* 0x000fe80000100800 */
[----:B-1----:R-:W3:Y:S01]  /*35e10*/  LDL.LU R22, [R1+0x1510] ;  /* 0x0015100001167983 */ /* 0x002ee20000300800 */
[----:B------:R-:W-:-:S03]  /*35e20*/  MOV R119, R112 ;  /* 0x0000007000777202 */ /* 0x000fc60000000f00 */
[----:B------:R1:W-:Y:S04]  /*35e30*/  STL [R1+0x14ec], R112 ;  /* 0x0014ec7001007387 */ /* 0x0003e80000100800 */
[----:B----4-:R-:W4:Y:S04]  /*35e40*/  LDL.LU R23, [R1+0x150c] ;  /* 0x00150c0001177983 */ /* 0x010f280000300800 */
[----:B------:R-:W4:Y:S04]  /*35e50*/  LDL.LU R116, [R1+0x1514] ;  /* 0x0015140001747983 */ /* 0x000f280000300800 */
[----:B-1----:R-:W4:Y:S01]  /*35e60*/  LDL.LU R112, [R1+0x1518] ;  /* 0x0015180001707983 */ /* 0x002f220000300800 */
[----:B------:R-:W-:-:S03]  /*35e70*/  IMAD.MOV.U32 R118, RZ, RZ, R108 ;  /* 0x000000ffff767224 */ /* 0x000fc600078e006c */
[----:B------:R-:W4:Y:S04]  /*35e80*/  LDL.LU R108, [R1+0x1520] ;  /* 0x00152000016c7983 */ /* 0x000f280000300800 */
[----:B------:R1:W-:Y:S01]  /*35e90*/  LDGSTS.E [R5+0x14004], desc[UR8][R118.64], P0 ;  /* 0x1400400076057fae */ /* 0x0003e20008121848 */
[----:B--2---:R-:W-:-:S05]  /*35ea0*/  IADD3 R109, P1, R109, R2, RZ ;  /* 0x000000026d6d7210 */ /* 0x004fca0007f3e0ff */
[----:B------:R2:W-:Y:S01]  /*35eb0*/  STL [R1+0x14f8], R109 ;  /* 0x0014f86d01007387 */ /* 0x0005e20000100800 */
[----:B-1----:R-:W-:Y:S02]  /*35ec0*/  IMAD.MOV.U32 R118, RZ, RZ, R109 ;  /* 0x000000ffff767224 */ /* 0x002fe400078e006d */
[----:B---3--:R-:W-:Y:S01]  /*35ed0*/  IMAD.X R110, R110, 0x1, R0, P1 ;  /* 0x000000016e6e7824 */ /* 0x008fe200008e0600 */
[----:B------:R-:W-:-:S04]  /*35ee0*/  IADD3 R111, P2, R111, R2, RZ ;  /* 0x000000026f6f7210 */ /* 0x000fc80007f5e0ff */
[----:B------:R1:W-:Y:S01]  /*35ef0*/  STL [R1+0x14f4], R110 ;  /* 0x0014f46e01007387 */ /* 0x0003e20000100800 */
[----:B------:R-:W-:-:S03]  /*35f00*/  IMAD.MOV.U32 R119, RZ, RZ, R110 ;  /* 0x000000ffff777224 */ /* 0x000fc600078e006e */
[----:B--2---:R-:W2:Y:S04]  /*35f10*/  LDL.LU R109, [R1+0x151c] ;  /* 0x00151c00016d7983 */ /* 0x004ea80000300800 */
[----:B------:R3:W-:Y:S04]  /*35f20*/  LDGSTS.E [R5+0x18004], desc[UR8][R118.64], P0 ;  /* 0x1800400076057fae */ /* 0x0007e80008121848 */
[----:B-1----:R-:W2:Y:S01]  /*35f30*/  LDL.LU R110, [R1+0x1528] ;  /* 0x00152800016e7983 */ /* 0x002ea20000300800 */
        /* <DEDUP_REMOVED lines=8> */
[----:B-1----:R-:W2:Y:S04]  /*35fc0*/  LDL.LU R111, [R1+0x1524] ;  /* 0x00152400016f7983 */ /* 0x002ea80000300800 */
[----:B------:R1:W-:Y:S04]  /*35fd0*/  STL [R1+0x1504], R113 ;  /* 0x0015047101007387 */ /* 0x0003e80000100800 */
[----:B------:R1:W-:Y:S04]  /*35fe0*/  LDGSTS.E [R5+0x1c004], desc[UR8][R118.64], P0 ;  /* 0x1c00400076057fae */ /* 0x0003e80008121848 */
[----:B------:R-:W2:Y:S01]  /*35ff0*/  LDL.LU R115, [R1+0x152c] ;  /* 0x00152c0001737983 */ /* 0x000ea20000300800 */
[----:B-1----:R-:W-:-:S03]  /*36000*/  MOV R118, R7 ;  /* 0x0000000700767202 */ /* 0x002fc60000000f00 */
[----:B---3--:R-:W3:Y:S01]  /*36010*/  LDL.LU R7, [R1+0x1530] ;  /* 0x0015300001077983 */ /* 0x008ee20000300800 */
[----:B------:R-:W-:-:S04]  /*36020*/  UISETP.GT.AND UP1, UPT, UR16, 0x26, UPT ;  /* 0x000000261000788c */ /* 0x000fc8000bf24270 */
[----:B------:R-:W-:-:S04]  /*36030*/  USEL UR12, URZ, 0x4, !UP1 ;  /* 0x000000043f0c7887 */ /* 0x000fc8000c800000 */
[----:B------:R-:W-:-:S06]  /*36040*/  USEL UR12, UR12, URZ, !UP0 ;  /* 0x0000003f0c0c7287 */ /* 0x000fcc000c000000 */
[----:B------:R-:W-:Y:S01]  /*36050*/  ISETP.NE.U32.AND P1, PT, RZ, UR12, PT ;  /* 0x0000000cff007c0c */ /* 0x000fe2000bf25070 */
[----:B------:R-:W-:Y:S02]  /*36060*/  IMAD.MOV.U32 R119, RZ, RZ, R113 ;  /* 0x000000ffff777224 */ /* 0x000fe400078e0071 */
[----:B------:R-:W3:Y:S01]  /*36070*/  LDL.LU R113, [R1+0x1538] ;  /* 0x0015380001717983 */ /* 0x000ee20000300800 */
[----:B------:R-:W-:-:S09]  /*36080*/  UISETP.GT.AND UP1, UPT, UR16, 0x27, UPT ;  /* 0x000000271000788c */ /* 0x000fd2000bf24270 */
[----:B------:R1:W-:Y:S01]  /*36090*/  LDGSTS.E [R5+0x10008], desc[UR8][R118.64], P1 ;  /* 0x1000800076057fae */ /* 0x0003e20008921848 */
[----:B------:R-:W-:-:S04]  /*360a0*/  USEL UR12, URZ, 0x4, !UP1 ;  /* 0x000000043f0c7887 */ /* 0x000fc8000c800000 */
[----:B------:R-:W-:Y:S01]  /*360b0*/  USEL UR12, UR12, URZ, !UP0 ;  /* 0x0000003f0c0c7287 */ /* 0x000fe2000c000000 */
[----:B------:R-:W-:-:S05]  /*360c0*/  IADD3 R22, P0, R22, R2, RZ ;  /* 0x0000000216167210 */ /* 0x000fca0007f1e0ff */
[----:B----4-:R-:W-:Y:S01]  /*360d0*/  IMAD.X R23, R23, 0x1, R0, P0 ;  /* 0x0000000117177824 */ /* 0x010fe200000e0600 */
[----:B------:R-:W-:Y:S01]  /*360e0*/  STL [R1+0x1510], R22 ;  /* 0x0015101601007387 */ /* 0x000fe20000100800 */
[----:B------:R-:W-:-:S03]  /*360f0*/  IADD3 R112, P2, R112, R2, RZ ;  /* 0x0000000270707210 */ /* 0x000fc60007f5e0ff */
[----:B------:R4:W-:Y:S02]  /*36100*/  STL [R1+0x150c], R23 ;  /* 0x00150c1701007387 */ /* 0x0009e40000100800 */
[----:B------:R-:W-:Y:S02]  /*36110*/  IMAD.X R116, R116, 0x1, R0, P2 ;  /* 0x0000000174747824 */ /* 0x000fe400010e0600 */
[----:B------:R-:W-:Y:S01]  /*36120*/  STL [R1+0x1518], R112 ;  /* 0x0015187001007387 */ /* 0x000fe20000100800 */
[----:B-1----:R-:W-:-:S03]  /*36130*/  IMAD.MOV.U32 R119, RZ, RZ, R23 ;  /* 0x000000ffff777224 */ /* 0x002fc600078e0017 */
[----:B------:R-:W3:Y:S01]  /*36140*/  LDL.LU R114, [R1+0x1534] ;  /* 0x0015340001727983 */ /* 0x000ee20000300800 */
[----:B------:R-:W-:-:S03]  /*36150*/  IMAD.MOV.U32 R118, RZ, RZ, R22 ;  /* 0x000000ffff767224 */ /* 0x000fc600078e0016 */
[----:B------:R1:W-:Y:S04]  /*36160*/  STL [R1+0x1514], R116 ;  /* 0x0015147401007387 */ /* 0x0003e80000100800 */
[----:B----4-:R-:W4:Y:S01]  /*36170*/  LDL.LU R23, [R1+0x153c] ;  /* 0x00153c0001177983 */ /* 0x010f220000300800 */
[----:B------:R-:W-:-:S03]  /*36180*/  IADD3 R108, P0, R108, R2, RZ ;  /* 0x000000026c6c7210 */ /* 0x000fc60007f1e0ff */
[----:B------:R-:W4:Y:S01]  /*36190*/  LDL.LU R22, [R1+0x1540] ;  /* 0x0015400001167983 */ /* 0x000f220000300800 */
[----:B------:R-:W-:Y:S02]  /*361a0*/  IMAD.MOV.U32 R117, RZ, RZ, R116 ;  /* 0x000000ffff757224 */ /* 0x000fe400078e0074 */
[----:B-1----:R-:W-:Y:S01]  /*361b0*/  IMAD.MOV.U32 R116, RZ, RZ, R112 ;  /* 0x000000ffff747224 */ /* 0x002fe200078e0070 */
[----:B------:R-:W-:Y:S04]  /*361c0*/  LDGSTS.E [R5+0x14008], desc[UR8][R118.64], P1 ;  /* 0x1400800076057fae */ /* 0x000fe80008921848 */
[----:B------:R1:W-:Y:S04]  /*361d0*/  LDGSTS.E [R5+0x18008], desc[UR8][R116.64], P1 ;  /* 0x1800800074057fae */ /* 0x0003e80008921848 */
[----:B------:R2:W-:Y:S01]  /*361e0*/  STL [R1+0x1520], R108 ;  /* 0x0015206c01007387 */ /* 0x0005e20000100800 */
[----:B-1----:R-:W-:Y:S01]  /*361f0*/  IMAD.MOV.U32 R116, RZ, RZ, R108 ;  /* 0x000000ffff747224 */ /* 0x002fe200078e006c */
[----:B--2---:R-:W-:-:S05]  /*36200*/  IADD3.X R109, R109, R0, RZ, P0, !PT ;  /* 0x000000006d6d7210 */ /* 0x004fca00007fe4ff */
[----:B------:R1:W-:Y:S01]  /*36210*/  STL [R1+0x151c], R109 ;  /* 0x00151c6d01007387 */ /* 0x0003e20000100800 */
[----:B------:R-:W-:-:S03]  /*36220*/  IMAD.MOV.U32 R117, RZ, RZ, R109 ;  /* 0x000000ffff757224 */ /* 0x000fc600078e006d */
[----:B------:R-:W2:Y:S01]  /*36230*/  LDL.LU R108, [R1+0x1148] ;  /* 0x00114800016c7983 */ /* 0x000ea20000300800 */
[----:B------:R-:W-:-:S03]  /*36240*/  ISETP.NE.U32.AND P0, PT, RZ, UR12, PT ;  /* 0x0000000cff007c0c */ /* 0x000fc6000bf05070 */
[----:B------:R1:W-:Y:S01]  /*36250*/  LDGSTS.E [R5+0x1c008], desc[UR8][R116.64], P1 ;  /* 0x1c00800074057fae */ /* 0x0003e20008921848 */
[----:B------:R-:W-:-:S03]  /*36260*/  IADD3 R110, P1, R110, R2, RZ ;  /* 0x000000026e6e7210 */ /* 0x000fc60007f3e0ff */
[----:B-1----:R-:W2:Y:S04]  /*36270*/  LDL.LU R109, [R1+0x1144] ;  /* 0x00114400016d7983 */ /* 0x002ea80000300800 */
        /* <DEDUP_REMOVED lines=10> */
[----:B------:R-:W2:Y:S04]  /*36320*/  LDL.LU R111, [R1+0x1150] ;  /* 0x00115000016f7983 */ /* 0x000ea80000300800 */
[----:B------:R1:W-:Y:S04]  /*36330*/  STL [R1+0x152c], R115 ;  /* 0x00152c7301007387 */ /* 0x0003e80000100800 */
[----:B------:R-:W2:Y:S04]  /*36340*/  LDL.LU R112, [R1+0x114c] ;  /* 0x00114c0001707983 */ /* 0x000ea80000300800 */
[----:B------:R-:W2:Y:S04]  /*36350*/  LDL.LU R110, [R1+0x1154] ;  /* 0x00115400016e7983 */ /* 0x000ea80000300800 */
[----:B---3--:R-:W3:Y:S01]  /*36360*/  LDL.LU R7, [R1+0x1158] ;  /* 0x0011580001077983 */ /* 0x008ee20000300800 */
[----:B------:R-:W1:Y:S01]  /*36370*/  S2R R156, SR_TID.X ;  /* 0x00000000009c7919 */ /* 0x000e620000002100 */
[----:B------:R-:W-:-:S02]  /*36380*/  IADD3 R113, P1, R113, R2, RZ ;  /* 0x0000000271717210 */ /* 0x000fc40007f3e0ff */
[----:B------:R-:W-:-:S03]  /*36390*/  MOV R117, R115 ;  /* 0x0000007300757202 */ /* 0x000fc60000000f00 */
[----:B------:R-:W-:Y:S04]  /*363a0*/  STL [R1+0x1538], R113 ;  /* 0x0015387101007387 */ /* 0x000fe80000100800 */
[----:B------:R-:W-:Y:S01]  /*363b0*/  LDGSTS.E [R5+0x1400c], desc[UR8][R116.64], P0 ;  /* 0x1400c00074057fae */ /* 0x000fe20008121848 */
[----:B------:R-:W-:-:S04]  /*363c0*/  UISETP.GT.AND UP1, UPT, UR16, 0x8, UPT ;  /* 0x000000081000788c */ /* 0x000fc8000bf24270 */
[----:B------:R-:W-:Y:S01]  /*363d0*/  USEL UR12, URZ, 0x4, !UP1 ;  /* 0x000000043f0c7887 */ /* 0x000fe2000c800000 */
[C---:B-1----:R-:W-:Y:S01]  /*363e0*/  IMAD.SHL.U32 R152, R156.reuse, 0x10, RZ ;  /* 0x000000109c987824 */ /* 0x042fe200078e00ff */
[----:B------:R-:W-:Y:S02]  /*363f0*/  LOP3.LUT R156, R156, 0x7f, RZ, 0xc0, !PT ;  /* 0x0000007f9c9c7812 */ /* 0x000fe400078ec0ff */
[----:B------:R-:W-:Y:S01]  /*36400*/  USEL UR12, UR12, URZ, !UP0 ;  /* 0x0000003f0c0c7287 */ /* 0x000fe2000c000000 */
[----:B------:R-:W-:-:S04]  /*36410*/  IMAD.X R114, R114, 0x1, R0, P1 ;  /* 0x0000000172727824 */ /* 0x000fc800008e0600 */
[----:B------:R-:W-:Y:S01]  /*36420*/  IMAD.MOV.U32 R115, RZ, RZ, R114 ;  /* 0x000000ffff737224 */ /* 0x000fe200078e0072 */
[----:B------:R1:W-:Y:S01]  /*36430*/  STL [R1+0x1534], R114 ;  /* 0x0015347201007387 */ /* 0x0003e20000100800 */
[----:B----4-:R-:W-:Y:S01]  /*36440*/  IADD3 R22, P2, R22, R2, RZ ;  /* 0x0000000216167210 */ /* 0x010fe20007f5e0ff */
[----:B-1----:R-:W-:-:S04]  /*36450*/  IMAD.MOV.U32 R114, RZ, RZ, R113 ;  /* 0x000000ffff727224 */ /* 0x002fc800078e0071 */
[----:B------:R-:W-:Y:S01]  /*36460*/  IMAD.X R23, R23, 0x1, R0, P2 ;  /* 0x0000000117177824 */ /* 0x000fe200010e0600 */
[----:B------:R-:W-:Y:S01]  /*36470*/  LOP3.LUT R113, R152, 0x70, RZ, 0xc0, !PT ;  /* 0x0000007098717812 */ /* 0x000fe200078ec0ff */
[----:B------:R1:W-:Y:S04]  /*36480*/  STL [R1+0x1540], R22 ;  /* 0x0015401601007387 */ /* 0x0003e80000100800 */
[----:B------:R4:W-:Y:S01]  /*36490*/  LDGSTS.E [R5+0x1800c], desc[UR8][R114.64], P0 ;  /* 0x1800c00072057fae */ /* 0x0009e20008121848 */
[----:B------:R-:W-:-:S03]  /*364a0*/  LEA R113, R156, R113, 0x7 ;  /* 0x000000719c717211 */ /* 0x000fc600078e38ff */
[----:B------:R1:W-:Y:S01]  /*364b0*/  STL [R1+0x153c], R23 ;  /* 0x00153c1701007387 */ /* 0x0003e20000100800 */
[----:B------:R-:W-:Y:S01]  /*364c0*/  LOP3.LUT R113, R113, 0x20, RZ, 0x3c, !PT ;  /* 0x0000002071717812 */ /* 0x000fe200078e3cff */
[----:B----4-:R-:W-:Y:S02]  /*364d0*/  IMAD.MOV.U32 R114, RZ, RZ, R22 ;  /* 0x000000ffff727224 */ /* 0x010fe400078e0016 */
[----:B------:R-:W-:Y:S01]  /*364e0*/  IMAD.MOV.U32 R115, RZ, RZ, R23 ;  /* 0x000000ffff737224 */ /* 0x000fe200078e0017 */
[----:B-1----:R-:W4:Y:S04]  /*364f0*/  LDL.LU R22, [R1+0x1160] ;  /* 0x0011600001167983 */ /* 0x002f280000300800 */
[----:B------:R1:W-:Y:S04]  /*36500*/  LDGSTS.E [R5+0x1c00c], desc[UR8][R114.64], P0 ;  /* 0x1c00c00072057fae */ /* 0x0003e80008121848 */
[----:B------:R-:W4:Y:S01]  /*36510*/  LDL.LU R114, [R1+0x115c] ;  /* 0x00115c0001727983 */ /* 0x000f220000300800 */
[----:B-1----:R-:W-:-:S03]  /*36520*/  VIADD R5, R113, UR17 ;  /* 0x0000001171057c36 */ /* 0x002fc60008000000 */
[----:B------:R-:W4:Y:S04]  /*36530*/  LDL.LU R23, [R1+0x1168] ;  /* 0x0011680001177983 */ /* 0x000f280000300800 */
[----:B------:R-:W4:Y:S01]  /*36540*/  LDL.LU R113, [R1+0x1164] ;  /* 0x0011640001717983 */ /* 0x000f220000300800 */
[----:B--2---:R-:W-:-:S05]  /*36550*/  IADD3 R108, P1, R108, R2, RZ ;  /* 0x000000026c6c7210 */ /* 0x004fca0007f3e0ff */
[----:B------:R-:W-:Y:S01]  /*36560*/  IMAD.X R109, R109, 0x1, R0, P1 ;  /* 0x000000016d6d7824 */ /* 0x000fe200008e0600 */
[----:B------:R-:W-:Y:S01]  /*36570*/  STL [R1+0x1148], R108 ;  /* 0x0011486c01007387 */ /* 0x000fe20000100800 */
[----:B------:R-:W-:Y:S02]  /*36580*/  IMAD.MOV.U32 R116, RZ, RZ, R108 ;  /* 0x000000ffff747224 */ /* 0x000fe400078e006c */
[----:B------:R-:W-:Y:S01]  /*36590*/  IMAD.MOV.U32 R117, RZ, RZ, R109 ;  /* 0x000000ffff757224 */ /* 0x000fe200078e006d */
[----:B------:R1:W-:Y:S01]  /*365a0*/  STL [R1+0x1144], R109 ;  /* 0x0011446d01007387 */ /* 0x0003e20000100800 */
[----:B------:R-:W-:-:S03]  /*365b0*/  ISETP.NE.U32.AND P0, PT, RZ, UR12, PT ;  /* 0x0000000cff007c0c */ /* 0x000fc6000bf05070 */
[----:B-1----:R-:W2:Y:S04]  /*365c0*/  LDL.LU R109, [R1+0x116c] ;  /* 0x00116c00016d7983 */ /* 0x002ea80000300800 */
[----:B------:R-:W2:Y:S06]  /*365d0*/  LDL.LU R108, [R1+0x1170] ;  /* 0x00117000016c7983 */ /* 0x000eac0000300800 */
[----:B------:R1:W-:Y:S01]  /*365e0*/  LDGSTS.E [R5], desc[UR8][R116.64], P0 ;  /* 0x0000000074057fae */ /* 0x0003e20008121848 */
[----:B------:R-:W-:-:S05]  /*365f0*/  IADD3 R111, P1, R111, R2, RZ ;  /* 0x000000026f6f7210 */ /* 0x000fca0007f3e0ff */
[----:B------:R-:W-:Y:S01]  /*36600*/  IMAD.X R112, R112, 0x1, R0, P1 ;  /* 0x0000000170707824 */ /* 0x000fe200008e0600 */
[----:B------:R1:W-:Y:S01]  /*36610*/  STL [R1+0x1150], R111 ;  /* 0x0011506f01007387 */ /* 0x0003e20000100800 */
[----:B---3--:R-:W-:-:S03]  /*36620*/  IADD3 R7, P2, R7, R2, RZ ;  /* 0x0000000207077210 */ /* 0x008fc60007f5e0ff */
[----:B------:R-:W-:Y:S02]  /*36630*/  STL [R1+0x114c], R112 ;  /* 0x00114c7001007387 */ /* 0x000fe40000100800 */
[----:B------:R-:W-:Y:S02]  /*36640*/  IMAD.X R110, R110, 0x1, R0, P2 ;  /* 0x000000016e6e7824 */ /* 0x000fe400010e0600 */
[----:B------:R-:W-:Y:S01]  /*36650*/  STL [R1+0x1158], R7 ;  /* 0x0011580701007387 */ /* 0x000fe20000100800 */
[----:B-1----:R-:W-:Y:S01]  /*36660*/  IMAD.MOV.U32 R116, RZ, RZ, R111 ;  /* 0x000000ffff747224 */ /* 0x002fe200078e006f */
[----:B------:R-:W-:Y:S01]  /*36670*/  MOV R117, R112 ;  /* 0x0000007000757202 */ /* 0x000fe20000000f00 */
[----:B------:R-:W-:Y:S01]  /*36680*/  IMAD.MOV.U32 R111, RZ, RZ, R110 ;  /* 0x000000ffff6f7224 */ /* 0x000fe200078e006e */
[----:B------:R1:W-:Y:S04]  /*36690*/  STL [R1+0x1154], R110 ;  /* 0x0011546e01007387 */ /* 0x0003e80000100800 */
[----:B------:R-:W3:Y:S04]  /*366a0*/  LDL.LU R115, [R1+0x1178] ;  /* 0x0011780001737983 */ /* 0x000ee80000300800 */
[----:B------:R-:W-:Y:S01]  /*366b0*/  LDGSTS.E [R5+0x4000], desc[UR8][R116.64], P0 ;  /* 0x0400000074057fae */ /* 0x000fe20008121848 */
[----:B-1----:R-:W-:-:S05]  /*366c0*/  IMAD.MOV.U32 R110, RZ, RZ, R7 ;  /* 0x000000ffff6e7224 */ /* 0x002fca00078e0007 */
[----:B------:R-:W-:Y:S04]  /*366d0*/  LDGSTS.E [R5+0x8000], desc[UR8][R110.64], P0 ;  /* 0x080000006e057fae */ /* 0x000fe80008121848 */
[----:B------:R-:W3:Y:S04]  /*366e0*/  LDL.LU R116, [R1+0x1174] ;  /* 0x0011740001747983 */ /* 0x000ee80000300800 */
[----:B------:R-:W3:Y:S04]  /*366f0*/  LDL.LU R111, [R1+0x117c] ;  /* 0x00117c00016f7983 */ /* 0x000ee80000300800 */
[----:B------:R-:W3:Y:S04]  /*36700*/  LDL.LU R110, [R1+0x1180] ;  /* 0x00118000016e7983 */ /* 0x000ee80000300800 */
[----:B------:R-:W3:Y:S04]  /*36710*/  LDL.LU R112, [R1+0x1184] ;  /* 0x0011840001707983 */ /* 0x000ee80000300800 */
[----:B------:R-:W3:Y:S01]  /*36720*/  LDL.LU R7, [R1+0x1188] ;  /* 0x0011880001077983 */ /* 0x000ee20000300800 */
[----:B------:R-:W-:-:S04]  /*36730*/  UISETP.GT.AND UP1, UPT, UR16, 0x9, UPT ;  /* 0x000000091000788c */ /* 0x000fc8000bf24270 */
[----:B------:R-:W-:-:S04]  /*36740*/  USEL UR12, URZ, 0x4, !UP1 ;  /* 0x000000043f0c7887 */ /* 0x000fc8000c800000 */
[----:B------:R-:W-:Y:S01]  /*36750*/  USEL UR12, UR12, URZ, !UP0 ;  /* 0x0000003f0c0c7287 */ /* 0x000fe2000c000000 */
[----:B----4-:R-:W-:-:S05]  /*36760*/  IADD3 R22, P1, R22, R2, RZ ;  /* 0x0000000216167210 */ /* 0x010fca0007f3e0ff */
        /* <DEDUP_REMOVED lines=9> */
[----:B-1----:R-:W3:Y:S04]  /*36800*/  LDL.LU R22, [R1+0x1190] ;  /* 0x0011900001167983 */ /* 0x002ee80000300800 */
[----:B------:R-:W-:Y:S01]  /*36810*/  STL [R1+0x1168], R23 ;  /* 0x0011681701007387 */ /* 0x000fe20000100800 */
[----:B----4-:R-:W-:Y:S01]  /*36820*/  MOV R118, R23 ;  /* 0x0000001700767202 */ /* 0x010fe20000000f00 */
[----:B------:R-:W-:-:S02]  /*36830*/  IMAD.MOV.U32 R119, RZ, RZ, R113 ;  /* 0x000000ffff777224 */ /* 0x000fc400078e0071 */
[----:B------:R1:W-:Y:S04]  /*36840*/  STL [R1+0x1164], R113 ;  /* 0x0011647101007387 */ /* 0x0003e80000100800 */
[----:B------:R-:W-:Y:S01]  /*36850*/  LDGSTS.E [R5+0x4], desc[UR8][R118.64], P0 ;  /* 0x0000400076057fae */ /* 0x000fe20008121848 */
[----:B--2---:R-:W-:-:S05]  /*36860*/  IADD3 R108, P2, R108, R2, RZ ;  /* 0x000000026c6c7210 */ /* 0x004fca0007f5e0ff */
[----:B------:R-:W-:Y:S01]  /*36870*/  IMAD.X R109, R109, 0x1, R0, P2 ;  /* 0x000000016d6d7824 */ /* 0x000fe200010e0600 */
[----:B------:R-:W-:Y:S04]  /*36880*/  STL [R1+0x1170], R108 ;  /* 0x0011706c01007387 */ /* 0x000fe80000100800 */
[----:B------:R-:W2:Y:S04]  /*36890*/  LDL.LU R114, [R1+0x118c] ;  /* 0x00118c0001727983 */ /* 0x000ea80000300800 */
[----:B------:R4:W-:Y:S04]  /*368a0*/  STL [R1+0x116c], R109 ;  /* 0x00116c6d01007387 */ /* 0x0009e80000100800 */
[----:B-1----:R-:W2:Y:S04]  /*368b0*/  LDL.LU R113, [R1+0x1194] ;  /* 0x0011940001717983 */ /* 0x002ea80000300800 */
[----:B------:R-:W2:Y:S04]  /*368c0*/  LDL.LU R23, [R1+0x1198] ;  /* 0x0011980001177983 */ /* 0x000ea80000300800 */
[----:B------:R-:W-:Y:S04]  /*368d0*/  LDGSTS.E [R5+0x4004], desc[UR8][R108.64], P0 ;  /* 0x040040006c057fae */ /* 0x000fe80008121848 */
[----:B----4-:R-:W4:Y:S04]  /*368e0*/  LDL.LU R109, [R1+0x119c] ;  /* 0x00119c00016d7983 */ /* 0x010f280000300800 */
[----:B------:R-:W4:Y:S01]  /*368f0*/  LDL.LU R108, [R1+0x11a0] ;  /* 0x0011a000016c7983 */ /* 0x000f220000300800 */
[----:B---3--:R-:W-:-:S05]  /*36900*/  IADD3 R115, P1, R115, R2, RZ ;  /* 0x0000000273737210 */ /* 0x008fca0007f3e0ff */
[----:B------:R-:W-:Y:S01]  /*36910*/  STL [R1+0x1178], R115 ;  /* 0x0011787301007387 */ /* 0x000fe20000100800 */
[----:B------:R-:W-:-:S04]  /*36920*/  IMAD.X R116, R116, 0x1, R0, P1 ;  /* 0x0000000174747824 */ /* 0x000fc800008e0600 */
        /* <DEDUP_REMOVED lines=10> */
[----:B-1----:R-:W-:Y:S01]  /*369d0*/  IMAD.MOV.U32 R116, RZ, RZ, R110 ;  /* 0x000000ffff747224 */ /* 0x002fe200078e006e */
[----:B------:R-:W-:-:S02]  /*369e0*/  MOV R117, R111 ;  /* 0x0000006f00757202 */ /* 0x000fc40000000f00 */
[----:B------:R-:W-:Y:S04]  /*369f0*/  STL [R1+0x1188], R7 ;  /* 0x0011880701007387 */ /* 0x000fe80000100800 */
[----:B---3--:R-:W3:Y:S04]  /*36a00*/  LDL.LU R110, [R1+0x11a8] ;  /* 0x0011a800016e7983 */ /* 0x008ee80000300800 */
[----:B------:R1:W-:Y:S04]  /*36a10*/  STL [R1+0x1184], R112 ;  /* 0x0011847001007387 */ /* 0x0003e80000100800 */
[----:B------:R1:W-:Y:S04]  /*36a20*/  LDGSTS.E [R5+0xc004], desc[UR8][R116.64], P0 ;  /* 0x0c00400074057fae */ /* 0x0003e80008121848 */
[----:B------:R-:W3:Y:S01]  /*36a30*/  LDL.LU R111, [R1+0x11a4] ;  /* 0x0011a400016f7983 */ /* 0x000ee20000300800 */
[----:B-1----:R-:W-:-:S02]  /*36a40*/  IMAD.MOV.U32 R117, RZ, RZ, R112 ;  /* 0x000000ffff757224 */ /* 0x002fc400078e0070 */
[----:B------:R-:W-:Y:S01]  /*36a50*/  IMAD.MOV.U32 R116, RZ, RZ, R7 ;  /* 0x000000ffff747224 */ /* 0x000fe200078e0007 */
[----:B------:R-:W3:Y:S04]  /*36a60*/  LDL.LU R112, [R1+0x11ac] ;  /* 0x0011ac0001707983 */ /* 0x000ee80000300800 */
[----:B------:R-:W3:Y:S01]  /*36a70*/  LDL.LU R7, [R1+0x11b0] ;  /* 0x0011b00001077983 */ /* 0x000ee20000300800 */
[----:B------:R-:W-:-:S04]  /*36a80*/  UISETP.GT.AND UP1, UPT, UR16, 0xa, UPT ;  /* 0x0000000a1000788c */ /* 0x000fc8000bf24270 */
[----:B------:R-:W-:-:S04]  /*36a90*/  USEL UR12, URZ, 0x4, !UP1 ;  /* 0x000000043f0c7887 */ /* 0x000fc8000c800000 */
[----:B------:R-:W-:-:S06]  /*36aa0*/  USEL UR12, UR12, URZ, !UP0 ;  /* 0x0000003f0c0c7287 */ /* 0x000fcc000c000000 */
[----:B------:R-:W-:Y:S01]  /*36ab0*/  ISETP.NE.U32.AND P1, PT, RZ, UR12, PT ;  /* 0x0000000cff007c0c */ /* 0x000fe2000bf25070 */
[----:B------:R-:W-:-:S12]  /*36ac0*/  UISETP.GT.AND UP1, UPT, UR16, 0xb, UPT ;  /* 0x0000000b1000788c */ /* 0x000fd8000bf24270 */
[----:B------:R-:W-:Y:S01]  /*36ad0*/  LDGSTS.E [R5+0x8], desc[UR8][R116.64], P1 ;  /* 0x0000800074057fae */ /* 0x000fe20008921848 */
[----:B------:R-:W-:-:S04]  /*36ae0*/  USEL UR12, URZ, 0x4, !UP1 ;  /* 0x000000043f0c7887 */ /* 0x000fc8000c800000 */
[----:B------:R-:W-:Y:S01]  /*36af0*/  USEL UR12, UR12, URZ, !UP0 ;  /* 0x0000003f0c0c7287 */ /* 0x000fe2000c000000 */
[----:B------:R-:W-:-:S05]  /*36b00*/  IADD3 R22, P0, R22, R2, RZ ;  /* 0x0000000216167210 */ /* 0x000fca0007f1e0ff */
[----:B------:R-:W-:Y:S01]  /*36b10*/  STL [R1+0x1190], R22 ;  /* 0x0011901601007387 */ /* 0x000fe20000100800 */
[----:B--2---:R-:W-:-:S04]  /*36b20*/  IMAD.X R114, R114, 0x1, R0, P0 ;  /* 0x0000000172727824 */ /* 0x004fc800000e0600 */
        /* <DEDUP_REMOVED lines=9> */
[----:B----4-:R-:W-:-:S02]  /*36bc0*/  IADD3 R108, P0, R108, R2, RZ ;  /* 0x000000026c6c7210 */ /* 0x010fc40007f1e0ff */
[----:B-1----:R-:W-:Y:S01]  /*36bd0*/  MOV R115, R113 ;  /* 0x0000007100737202 */ /* 0x002fe20000000f00 */
[----:B------:R-:W-:Y:S01]  /*36be0*/  IMAD.MOV.U32 R114, RZ, RZ, R23 ;  /* 0x000000ffff727224 */ /* 0x000fe200078e0017 */
[----:B--2---:R-:W2:Y:S01]  /*36bf0*/  LDL.LU R113, [R1+0x11b4] ;  /* 0x0011b40001717983 */ /* 0x004ea20000300800 */
[----:B------:R-:W-:-:S03]  /*36c00*/  IMAD.X R109, R109, 0x1, R0, P0 ;  /* 0x000000016d6d7824 */ /* 0x000fc600000e0600 */
[----:B------:R-:W4:Y:S01]  /*36c10*/  LDL.LU R23, [R1+0x11c0] ;  /* 0x0011c00001177983 */ /* 0x000f220000300800 */
[----:B------:R-:W-:-:S03]  /*36c20*/  IMAD.MOV.U32 R118, RZ, RZ, R108 ;  /* 0x000000ffff767224 */ /* 0x000fc600078e006c */
        /* <DEDUP_REMOVED lines=10> */
[----:B---3--:R-:W-:-:S05]  /*36cd0*/  IADD3 R110, P1, R110, R2, RZ ;  /* 0x000000026e6e7210 */ /* 0x008fca0007f3e0ff */
[----:B------:R-:W-:Y:S01]  /*36ce0*/  STL [R1+0x11a8], R110 ;  /* 0x0011a86e01007387 */ /* 0x000fe20000100800 */
[----:B------:R-:W-:Y:S02]  /*36cf0*/  IMAD.X R111, R111, 0x1, R0, P1 ;  /* 0x000000016f6f7824 */ /* 0x000fe400008e0600 */
[----:B-1----:R-:W-:-:S03]  /*36d00*/  IMAD.MOV.U32 R118, RZ, RZ, R110 ;  /* 0x000000ffff767224 */ /* 0x002fc600078e006e */
[----:B------:R1:W-:Y:S01]  /*36d10*/  STL [R1+0x11a4], R111 ;  /* 0x0011a46f01007387 */ /* 0x0003e20000100800 */
[----:B------:R-:W-:-:S05]  /*36d20*/  IMAD.MOV.U32 R119, RZ, RZ, R111 ;  /* 0x000000ffff777224 */ /* 0x000fca00078e006f */
[----:B------:R3:W-:Y:S01]  /*36d30*/  LDGSTS.E [R5+0xc], desc[UR8][R118.64], P0 ;  /* 0x0000c00076057fae */ /* 0x0007e20008121848 */
[----:B------:R-:W-:-:S05]  /*36d40*/  IADD3 R7, P2, R7, R2, RZ ;  /* 0x0000000207077210 */ /* 0x000fca0007f5e0ff */
[----:B------:R-:W-:Y:S01]  /*36d50*/  IMAD.X R112, R112, 0x1, R0, P2 ;  /* 0x0000000170707824 */ /* 0x000fe200010e0600 */
[----:B------:R-:W-:Y:S04]  /*36d60*/  STL [R1+0x11b0], R7 ;  /* 0x0011b00701007387 */ /* 0x000fe80000100800 */
[----:B------:R-:W4:Y:S04]  /*36d70*/  LDL.LU R114, [R1+0x154c] ;  /* 0x00154c0001727983 */ /* 0x000f280000300800 */
[----:B------:R3:W-:Y:S04]  /*36d80*/  STL [R1+0x11ac], R112 ;  /* 0x0011ac7001007387 */ /* 0x0007e80000100800 */
[----:B-1----:R-:W4:Y:S01]  /*36d90*/  LDL.LU R111, [R1+0x1554] ;  /* 0x00155400016f7983 */ /* 0x002f220000300800 */
[----:B---3--:R-:W-:-:S03]  /*36da0*/  IMAD.MOV.U32 R119, RZ, RZ, R112 ;  /* 0x000000ffff777224 */ /* 0x008fc600078e0070 */
[----:B------:R-:W3:Y:S01]  /*36db0*/  LDL.LU R110, [R1+0x1558] ;  /* 0x00155800016e7983 */ /* 0x000ee20000300800 */
[----:B------:R-:W-:-:S03]  /*36dc0*/  MOV R118, R7 ;  /* 0x0000000700767202 */ /* 0x000fc60000000f00 */
[----:B------:R-:W3:Y:S04]  /*36dd0*/  LDL.LU R112, [R1+0x155c] ;  /* 0x00155c0001707983 */ /* 0x000ee80000300800 */
[----:B------:R-:W3:Y:S04]  /*36de0*/  LDL.LU R7, [R1+0x1560] ;  /* 0x0015600001077983 */ /* 0x000ee80000300800 */
[----:B------:R1:W-:Y:S01]  /*36df0*/  LDGSTS.E [R5+0x400c], desc[UR8][R118.64], P0 ;  /* 0x0400c00076057fae */ /* 0x0003e20008121848 */
[----:B------:R-:W-:-:S04]  /*36e00*/  UISETP.GT.AND UP1, UPT, UR16, 0x28, UPT ;  /* 0x000000281000788c */ /* 0x000fc8000bf24270 */
[----:B------:R-:W-:-:S04]  /*36e10*/  USEL UR12, URZ, 0x4, !UP1 ;  /* 0x000000043f0c7887 */ /* 0x000fc8000c800000 */
[----:B------:R-:W-:Y:S01]  /*36e20*/  USEL UR12, UR12, URZ, !UP0 ;  /* 0x0000003f0c0c7287 */ /* 0x000fe2000c000000 */
[----:B------:R-:W-:-:S05]  /*36e30*/  IADD3 R22, P1, R22, R2, RZ ;  /* 0x0000000216167210 */ /* 0x000fca0007f3e0ff */
[----:B--2---:R-:W-:Y:S01]  /*36e40*/  IMAD.X R113, R113, 0x1, R0, P1 ;  /* 0x0000000171717824 */ /* 0x004fe200008e0600 */
[----:B----4-:R-:W-:Y:S01]  /*36e50*/  IADD3 R23, P2, R23, R2, RZ ;  /* 0x0000000217177210 */ /* 0x010fe20007f5e0ff */
[----:B-1----:R-:W-:Y:S01]  /*36e60*/  IMAD.MOV.U32 R118, RZ, RZ, R22 ;  /* 0x000000ffff767224 */ /* 0x002fe200078e0016 */
[----:B------:R1:W-:Y:S01]  /*36e70*/  STL [R1+0x11b8], R22 ;  /* 0x0011b81601007387 */ /* 0x0003e20000100800 */
[----:B------:R-:W-:-:S03]  /*36e80*/  IMAD.MOV.U32 R119, RZ, RZ, R113 ;  /* 0x000000ffff777224 */ /* 0x000fc600078e0071 */
[----:B------:R-:W-:Y:S04]  /*36e90*/  STL [R1+0x11b4], R113 ;  /* 0x0011b47101007387 */ /* 0x000fe80000100800 */
[----:B------:R2:W-:Y:S04]  /*36ea0*/  LDGSTS.E [R5+0x800c], desc[UR8][R118.64], P0 ;  /* 0x0800c00076057fae */ /* 0x0005e80008121848 */
[----:B-1----:R-:W4:Y:S01]  /*36eb0*/  LDL.LU R22, [R1+0x1568] ;  /* 0x0015680001167983 */ /* 0x002f220000300800 */
[----:B------:R-:W-:-:S03]  /*36ec0*/  IMAD.X R108, R108, 0x1, R0, P2 ;  /* 0x000000016c6c7824 */ /* 0x000fc600010e0600 */
[----:B------:R1:W-:Y:S01]  /*36ed0*/  STL [R1+0x11c0], R23 ;  /* 0x0011c01701007387 */ /* 0x0003e20000100800 */
[----:B------:R-:W-:-:S03]  /*36ee0*/  IADD3 R115, P3, R115, R2, RZ ;  /* 0x0000000273737210 */ /* 0x000fc60007f7e0ff */
[----:B------:R1:W-:Y:S01]  /*36ef0*/  STL [R1+0x11bc], R108 ;  /* 0x0011bc6c01007387 */ /* 0x0003e20000100800 */
[----:B--2---:R-:W-:Y:S02]  /*36f00*/  IMAD.MOV.U32 R118, RZ, RZ, R23 ;  /* 0x000000ffff767224 */ /* 0x004fe400078e0017 */
[----:B------:R-:W-:Y:S01]  /*36f10*/  IMAD.X R116, R116, 0x1, R0, P3 ;  /* 0x0000000174747824 */ /* 0x000fe200018e0600 */
[----:B------:R-:W-:Y:S01]  /*36f20*/  STL [R1+0x1548], R115 ;  /* 0x0015487301007387 */ /* 0x000fe20000100800 */
[----:B------:R-:W-:-:S03]  /*36f30*/  MOV R119, R108 ;  /* 0x0000006c00777202 */ /* 0x000fc60000000f00 */
[----:B-1----:R-:W2:Y:S04]  /*36f40*/  LDL.LU R23, [R1+0x1564] ;  /* 0x0015640001177983 */ /* 0x002ea80000300800 */
[----:B------:R1:W-:Y:S04]  /*36f50*/  STL [R1+0x1544], R116 ;  /* 0x0015447401007387 */ /* 0x0003e80000100800 */
[----:B------:R-:W2:Y:S04]  /*36f60*/  LDL.LU R113, [R1+0x156c] ;  /* 0x00156c0001717983 */ /* 0x000ea80000300800 */
[----:B------:R-:W2:Y:S01]  /*36f70*/  LDL.LU R108, [R1+0x1570] ;  /* 0x00157000016c7983 */ /* 0x000ea20000300800 */
[----:B------:R-:W-:-:S03]  /*36f80*/  ISETP.NE.U32.AND P1, PT, RZ, UR12, PT ;  /* 0x0000000cff007c0c */ /* 0x000fc6000bf25070 */
[----:B------:R-:W-:Y:S01]  /*36f90*/  LDGSTS.E [R5+0xc00c], desc[UR8][R118.64], P0 ;  /* 0x0c00c00076057fae */ /* 0x000fe20008121848 */
[----:B------:R-:W-:Y:S01]  /*36fa0*/  IADD3 R109, P0, R109, R2, RZ ;  /* 0x000000026d6d7210 */ /* 0x000fe20007f1e0ff */
[----:B------:R-:W-:Y:S02]  /*36fb0*/  IMAD.MOV.U32 R117, RZ, RZ, R116 ;  /* 0x000000ffff757224 */ /* 0x000fe400078e0074 */
[----:B-1----:R-:W-:Y:S02]  /*36fc0*/  IMAD.MOV.U32 R116, RZ, RZ, R115 ;  /* 0x000000ffff747224 */ /* 0x002fe400078e0073 */
[----:B------:R-:W-:Y:S04]  /*36fd0*/  STL [R1+0x1550], R109 ;  /* 0x0015506d01007387 */ /* 0x000fe80000100800 */
[----:B------:R1:W-:Y:S01]  /*36fe0*/  LDGSTS.E [R5+0x10000], desc[UR8][R116.64], P1 ;  /* 0x1000000074057fae */ /* 0x0003e20008921848 */
[----:B------:R-:W-:-:S04]  /*36ff0*/  IMAD.X R114, R114, 0x1, R0, P0 ;  /* 0x0000000172727824 */ /* 0x000fc800000e0600 */
[----:B------:R-:W-:Y:S01]  /*37000*/  IMAD.MOV.U32 R115, RZ, RZ, R114 ;  /* 0x000000ffff737224 */ /* 0x000fe200078e0072 */
[----:B------:R1:W-:Y:S01]  /*37010*/  STL [R1+0x154c], R114 ;  /* 0x00154c7201007387 */ /* 0x0003e20000100800 */
[----:B---3--:R-:W-:Y:S01]  /*37020*/  IADD3 R110, P2, R110, R2, RZ ;  /* 0x000000026e6e7210 */ /* 0x008fe20007f5e0ff */
[----:B-1----:R-:W-:-:S04]  /*37030*/  IMAD.MOV.U32 R114, RZ, RZ, R109 ;  /* 0x000000ffff727224 */ /* 0x002fc800078e006d */
[----:B------:R-:W-:Y:S01]  /*37040*/  IMAD.X R111, R111, 0x1, R0, P2 ;  /* 0x000000016f6f7824 */ /* 0x000fe200010e0600 */
[----:B------:R1:W-:Y:S01]  /*37050*/  STL [R1+0x1558], R110 ;  /* 0x0015586e01007387 */ /* 0x0003e20000100800 */
[----:B------:R-:W-:-:S03]  /*37060*/  IADD3 R7, P0, R7, R2, RZ ;  /* 0x0000000207077210 */ /* 0x000fc60007f1e0ff */
[----:B------:R-:W3:Y:S02]  /*37070*/  LDL.LU R109, [R1+0x1578] ;  /* 0x00157800016d7983 */ /* 0x000ee40000300800 */
[----:B------:R-:W-:Y:S02]  /*37080*/  IMAD.X R112, R112, 0x1, R0, P0 ;  /* 0x0000000170707824 */ /* 0x000fe400000e0600 */
[----:B------:R1:W-:Y:S04]  /*37090*/  LDGSTS.E [R5+0x14000], desc[UR8][R114.64], P1 ;  /* 0x1400000072057fae */ /* 0x0003e80008921848 */
[----:B------:R1:W-:Y:S01]  /*370a0*/  STL [R1+0x1554], R111 ;  /* 0x0015546f01007387 */ /* 0x0003e20000100800 */
[----:B------:R-:W-:Y:S02]  /*370b0*/  IMAD.MOV.U32 R117, RZ, RZ, R112 ;  /* 0x000000ffff757224 */ /* 0x000fe400078e0070 */
[----:B-1----:R-:W-:Y:S01]  /*370c0*/  IMAD.MOV.U32 R114, RZ, RZ, R110 ;  /* 0x000000ffff727224 */ /* 0x002fe200078e006e */
[----:B------:R-:W-:Y:S01]  /*370d0*/  MOV R115, R111 ;  /* 0x0000006f00737202 */ /* 0x000fe20000000f00 */
[----:B------:R-:W3:Y:S04]  /*370e0*/  LDL.LU R110, [R1+0x1574] ;  /* 0x00157400016e7983 */ /* 0x000ee80000300800 */
[----:B------:R-:W3:Y:S01]  /*370f0*/  LDL.LU R111, [R1+0x1580] ;  /* 0x00158000016f7983 */ /* 0x000ee20000300800 */
[----:B------:R-:W-:-:S03]  /*37100*/  IMAD.MOV.U32 R116, RZ, RZ, R7 ;  /* 0x000000ffff747224 */ /* 0x000fc600078e0007 */
[----:B------:R-:W-:Y:S04]  /*37110*/  STL [R1+0x1560], R7 ;  /* 0x0015600701007387 */ /* 0x000fe80000100800 */
        /* <DEDUP_REMOVED lines=10> */
[----:B----4-:R-:W-:-:S05]  /*371c0*/  IADD3 R22, P1, R22, R2, RZ ;  /* 0x0000000216167210 */ /* 0x010fca0007f3e0ff */
[----:B------:R1:W-:Y:S01]  /*371d0*/  STL [R1+0x1568], R22 ;  /* 0x0015681601007387 */ /* 0x0003e20000100800 */
[----:B------:R-:W-:Y:S02]  /*371e0*/  IMAD.MOV.U32 R116, RZ, RZ, R22 ;  /* 0x000000ffff747224 */ /* 0x000fe400078e0016 */
[----:B--2---:R-:W-:-:S04]  /*371f0*/  IMAD.X R23, R23, 0x1, R0, P1 ;  /* 0x0000000117177824 */ /* 0x004fc800008e0600 */
[----:B------:R-:W-:Y:S01]  /*37200*/  IMAD.MOV.U32 R117, RZ, RZ, R23 ;  /* 0x000000ffff757224 */ /* 0x000fe200078e0017 */
[----:B------:R2:W-:Y:S04]  /*37210*/  STL [R1+0x1564], R23 ;  /* 0x0015641701007387 */ /* 0x0005e80000100800 */
[----:B------:R-:W-:Y:S01]  /*37220*/  LDGSTS.E [R5+0x10004], desc[UR8][R116.64], P0 ;  /* 0x1000400074057fae */ /* 0x000fe20008121848 */
[----:B------:R-:W-:-:S05]  /*37230*/  IADD3 R108, P2, R108, R2, RZ ;  /* 0x000000026c6c7210 */ /* 0x000fca0007f5e0ff */
[----:B------:R-:W-:Y:S01]  /*37240*/  IMAD.X R113, R113, 0x1, R0, P2 ;  /* 0x0000000171717824 */ /* 0x000fe200010e0600 */
[----:B------:R-:W-:Y:S04]  /*37250*/  STL [R1+0x1570], R108 ;  /* 0x0015706c01007387 */ /* 0x000fe80000100800 */
[----:B-1----:R-:W4:Y:S01]  /*37260*/  LDL.LU R22, [R1+0x1590] ;  /* 0x0015900001167983 */ /* 0x002f220000300800 */
[----:B------:R-:W-:-:S03]  /*37270*/  IMAD.MOV.U32 R119, RZ, RZ, R113 ;  /* 0x000000ffff777224 */ /* 0x000fc600078e0071 */
[----:B------:R1:W-:Y:S04]  /*37280*/  STL [R1+0x156c], R113 ;  /* 0x00156c7101007387 */ /* 0x0003e80000100800 */
[----:B--2---:R-:W2:Y:S04]  /*37290*/  LDL.LU R23, [R1+0x158c] ;  /* 0x00158c0001177983 */ /* 0x004ea80000300800 */
[----:B------:R-:W2:Y:S04]  /*372a0*/  LDL.LU R116, [R1+0x1594] ;  /* 0x0015940001747983 */ /* 0x000ea80000300800 */
[----:B-1----:R-:W2:Y:S01]  /*372b0*/  LDL.LU R113, [R1+0x1598] ;  /* 0x0015980001717983 */ /* 0x002ea20000300800 */
[----:B------:R-:W-:-:S03]  /*372c0*/  MOV R118, R108 ;  /* 0x0000006c00767202 */ /* 0x000fc60000000f00 */
[----:B------:R-:W2:Y:S04]  /*372d0*/  LDL.LU R108, [R1+0x15a0] ;  /* 0x0015a000016c7983 */ /* 0x000ea80000300800 */
[----:B------:R1:W-:Y:S01]  /*372e0*/  LDGSTS.E [R5+0x14004], desc[UR8][R118.64], P0 ;  /* 0x1400400076057fae */ /* 0x0003e20008121848 */
[----:B---3--:R-:W-:-:S05]  /*372f0*/  IADD3 R109, P1, R109, R2, RZ ;  /* 0x000000026d6d7210 */ /* 0x008fca0007f3e0ff */
[----:B------:R3:W-:Y:S01]  /*37300*/  STL [R1+0x1578], R109 ;  /* 0x0015786d01007387 */ /* 0x0007e20000100800 */
[----:B-1----:R-:W-:Y:S02]  /*37310*/  IMAD.MOV.U32 R118, RZ, RZ, R109 ;  /* 0x000000ffff767224 */ /* 0x002fe400078e006d */
[----:B------:R-:W-:Y:S01]  /*37320*/  IMAD.X R110, R110, 0x1, R0, P1 ;  /* 0x000000016e6e7824 */ /* 0x000fe200008e0600 */
[----:B------:R-:W-:-:S04]  /*37330*/  IADD3 R111, P2, R111, R2, RZ ;  /* 0x000000026f6f7210 */ /* 0x000fc80007f5e0ff */
[----:B------:R1:W-:Y:S01]  /*37340*/  STL [R1+0x1574], R110 ;  /* 0x0015746e01007387 */ /* 0x0003e20000100800 */
[----:B------:R-:W-:-:S03]  /*37350*/  IMAD.MOV.U32 R119, RZ, RZ, R110 ;  /* 0x000000ffff777224 */ /* 0x000fc600078e006e */
[----:B---3--:R-:W3:Y:S04]  /*37360*/  LDL.LU R109, [R1+0x159c] ;  /* 0x00159c00016d7983 */ /* 0x008ee80000300800 */
[----:B------:R1:W-:Y:S04]  /*37370*/  LDGSTS.E [R5+0x18004], desc[UR8][R118.64], P0 ;  /* 0x1800400076057fae */ /* 0x0003e80008121848 */
[----:B-1----:R-:W3:Y:S01]  /*37380*/  LDL.LU R110, [R1+0x15a8] ;  /* 0x0015a800016e7983 */ /* 0x002ee20000300800 */
[----:B------:R-:W-:-:S03]  /*37390*/  IMAD.X R114, R114, 0x1, R0, P2 ;  /* 0x0000000172727824 */ /* 0x000fc600010e0600 */
[----:B------:R1:W-:Y:S01]  /*373a0*/  STL [R1+0x1580], R111 ;  /* 0x0015806f01007387 */ /* 0x0003e20000100800 */
[----:B------:R-:W-:Y:S01]  /*373b0*/  IMAD.MOV.U32 R118, RZ, RZ, R111 ;  /* 0x000000ffff767224 */ /* 0x000fe200078e006f */
[----:B------:R-:W-:Y:S02]  /*373c0*/  IADD3 R7, P3, R7, R2, RZ ;  /* 0x0000000207077210 */ /* 0x000fe40007f7e0ff */
[----:B------:R-:W-:Y:S01]  /*373d0*/  MOV R119, R114 ;  /* 0x0000007200777202 */ /* 0x000fe20000000f00 */
[----:B------:R-:W-:Y:S02]  /*373e0*/  STL [R1+0x157c], R114 ;  /* 0x00157c7201007387 */ /* 0x000fe40000100800 */
[----:B------:R-:W-:Y:S02]  /*373f0*/  IMAD.X R112, R112, 0x1, R0, P3 ;  /* 0x0000000170707824 */ /* 0x000fe400018e0600 */
[----:B------:R1:W-:Y:S04]  /*37400*/  STL [R1+0x1588], R7 ;  /* 0x0015880701007387 */ /* 0x0003e80000100800 */
[----:B-1----:R-:W3:Y:S04]  /*37410*/  LDL.LU R111, [R1+0x15a4] ;  /* 0x0015a400016f7983 */ /* 0x002ee80000300800 */
[----:B------:R1:W-:Y:S04]  /*37420*/  STL [R1+0x1584], R112 ;  /* 0x0015847001007387 */ /* 0x0003e80000100800 */
[----:B------:R1:W-:Y:S04]  /*37430*/  LDGSTS.E [R5+0x1c004], desc[UR8][R118.64], P0 ;  /* 0x1c00400076057fae */ /* 0x0003e80008121848 */
[----:B------:R-:W3:Y:S01]  /*37440*/  LDL.LU R115, [R1+0x15ac] ;  /* 0x0015ac0001737983 */ /* 0x000ee20000300800 */
[----:B-1----:R-:W-:-:S03]  /*37450*/  IMAD.MOV.U32 R118, RZ, RZ, R7 ;  /* 0x000000ffff767224 */ /* 0x002fc600078e0007 */
[----:B------:R-:W3:Y:S01]  /*37460*/  LDL.LU R7, [R1+0x15b0] ;  /* 0x0015b00001077983 */ /* 0x000ee20000300800 */
        /* <DEDUP_REMOVED lines=10> */
[----:B----4-:R-:W-:-:S05]  /*37510*/  IADD3 R22, P0, R22, R2, RZ ;  /* 0x0000000216167210 */ /* 0x010fca0007f1e0ff */
[----:B--2---:R-:W-:Y:S01]  /*37520*/  IMAD.X R23, R23, 0x1, R0, P0 ;  /* 0x0000000117177824 */ /* 0x004fe200000e0600 */
[----:B------:R-:W-:Y:S01]  /*37530*/  STL [R1+0x1590], R22 ;  /* 0x0015901601007387 */ /* 0x000fe20000100800 */
[----:B------:R-:W-:-:S03]  /*37540*/  IADD3 R113, P2, R113, R2, RZ ;  /* 0x0000000271717210 */ /* 0x000fc60007f5e0ff */
[----:B------:R2:W-:Y:S02]  /*37550*/  STL [R1+0x158c], R23 ;  /* 0x00158c1701007387 */ /* 0x0005e40000100800 */
[----:B------:R-:W-:Y:S02]  /*37560*/  IMAD.X R116, R116, 0x1, R0, P2 ;  /* 0x0000000174747824 */ /* 0x000fe400010e0600 */
[----:B------:R-:W-:Y:S01]  /*37570*/  STL [R1+0x1598], R113 ;  /* 0x0015987101007387 */ /* 0x000fe20000100800 */
[----:B-1----:R-:W-:-:S03]  /*37580*/  IMAD.MOV.U32 R119, RZ, RZ, R23 ;  /* 0x000000ffff777224 */ /* 0x002fc600078e0017 */
[----:B------:R-:W4:Y:S01]  /*37590*/  LDL.LU R114, [R1+0x15b4] ;  /* 0x0015b40001727983 */ /* 0x000f220000300800 */
[----:B------:R-:W-:-:S03]  /*375a0*/  IMAD.MOV.U32 R118, RZ, RZ, R22 ;  /* 0x000000ffff767224 */ /* 0x000fc600078e0016 */
[----:B------:R1:W-:Y:S01]  /*375b0*/  STL [R1+0x1594], R116 ;  /* 0x0015947401007387 */ /* 0x0003e20000100800 */
[----:B------:R-:W-:-:S03]  /*375c0*/  IADD3 R108, P0, R108, R2, RZ ;  /* 0x000000026c6c7210 */ /* 0x000fc60007f1e0ff */
[----:B--2---:R-:W2:Y:S04]  /*375d0*/  LDL.LU R23, [R1+0x15bc] ;  /* 0x0015bc0001177983 */ /* 0x004ea80000300800 */
[----:B------:R-:W2:Y:S01]  /*375e0*/  LDL.LU R22, [R1+0x15c0] ;  /* 0x0015c00001167983 */ /* 0x000ea20000300800 */
[----:B------:R-:W-:Y:S01]  /*375f0*/  IMAD.MOV.U32 R117, RZ, RZ, R116 ;  /* 0x000000ffff757224 */ /* 0x000fe200078e0074 */
[----:B-1----:R-:W-:Y:S02]  /*37600*/  MOV R116, R113 ;  /* 0x0000007100747202 */ /* 0x002fe40000000f00 */
[----:B------:R-:W-:Y:S04]  /*37610*/  LDGSTS.E [R5+0x14008], desc[UR8][R118.64], P1 ;  /* 0x1400800076057fae */ /* 0x000fe80008921848 */
[----:B------:R1:W-:Y:S04]  /*37620*/  LDGSTS.E [R5+0x18008], desc[UR8][R116.64], P1 ;  /* 0x1800800074057fae */ /* 0x0003e80008921848 */
[----:B------:R3:W-:Y:S01]  /*37630*/  STL [R1+0x15a0], R108 ;  /* 0x0015a06c01007387 */ /* 0x0007e20000100800 */
[----:B-1----:R-:W-:-:S02]  /*37640*/  IMAD.MOV.U32 R116, RZ, RZ, R108 ;  /* 0x000000ffff747224 */ /* 0x002fc400078e006c */
[----:B---3--:R-:W-:-:S04]  /*37650*/  IMAD.X R109, R109, 0x1, R0, P0 ;  /* 0x000000016d6d7824 */ /* 0x008fc800000e0600 */
[----:B------:R-:W-:Y:S01]  /*37660*/  IMAD.MOV.U32 R117, RZ, RZ, R109 ;  /* 0x000000ffff757224 */ /* 0x000fe200078e006d */
[----:B------:R1:W-:Y:S04]  /*37670*/  STL [R1+0x159c], R109 ;  /* 0x00159c6d01007387 */ /* 0x0003e80000100800 */
[----:B------:R-:W3:Y:S01]  /*37680*/  LDL.LU R108, [R1+0x11c8] ;  /* 0x0011c800016c7983 */ /* 0x000ee20000300800 */
[----:B------:R-:W-:-:S03]  /*37690*/  ISETP.NE.U32.AND P0, PT, RZ, UR12, PT ;  /* 0x0000000cff007c0c */ /* 0x000fc6000bf05070 */
[----:B------:R1:W-:Y:S01]  /*376a0*/  LDGSTS.E [R5+0x1c008], desc[UR8][R116.64], P1 ;  /* 0x1c00800074057fae */ /* 0x0003e20008921848 */
[----:B------:R-:W-:-:S03]  /*376b0*/  IADD3 R110, P1, R110, R2, RZ ;  /* 0x000000026e6e7210 */ /* 0x000fc60007f3e0ff */
[----:B-1----:R-:W3:Y:S04]  /*376c0*/  LDL.LU R109, [R1+0x11c4] ;  /* 0x0011c400016d7983 */ /* 0x002ee80000300800 */
[----:B------:R-:W-:Y:S01]  /*376d0*/  STL [R1+0x15a8], R110 ;  /* 0x0015a86e01007387 */ /* 0x000fe20000100800 */
[----:B------:R-:W-:Y:S02]  /*376e0*/  IMAD.MOV.U32 R116, RZ, RZ, R110 ;  /* 0x000000ffff747224 */ /* 0x000fe400078e006e */
[----:B------:R-:W-:-:S04]  /*376f0*/  IMAD.X R111, R111, 0x1, R0, P1 ;  /* 0x000000016f6f7824 */ /* 0x000fc800008e0600 */
[----:B------:R-:W-:Y:S01]  /*37700*/  IMAD.MOV.U32 R117, RZ, RZ, R111 ;  /* 0x000000ffff757224 */ /* 0x000fe200078e006f */
[----:B------:R1:W-:Y:S04]  /*37710*/  STL [R1+0x15a4], R111 ;  /* 0x0015a46f01007387 */ /* 0x0003e80000100800 */
[----:B------:R1:W-:Y:S01]  /*37720*/  LDGSTS.E [R5+0x1000c], desc[UR8][R116.64], P0 ;  /* 0x1000c00074057fae */ /* 0x0003e20008121848 */
[----:B------:R-:W-:-:S05]  /*37730*/  IADD3 R7, P2, R7, R2, RZ ;  /* 0x0000000207077210 */ /* 0x000fca0007f5e0ff */
[----:B------:R-:W-:Y:S01]  /*37740*/  IMAD.X R115, R115, 0x1, R0, P2 ;  /* 0x0000000173737824 */ /* 0x000fe200010e0600 */
[----:B------:R1:W-:Y:S02]  /*37750*/  STL [R1+0x15b0], R7 ;  /* 0x0015b00701007387 */ /* 0x0003e40000100800 */
[----:B-1----:R-:W-:Y:S02]  /*37760*/  MOV R116, R7 ;  /* 0x0000000700747202 */ /* 0x002fe40000000f00 */
[----:B------:R-:W3:Y:S04]  /*37770*/  LDL.LU R111, [R1+0x11d0] ;  /* 0x0011d000016f7983 */ /* 0x000ee80000300800 */
[----:B------:R1:W-:Y:S04]  /*37780*/  STL [R1+0x15ac], R115 ;  /* 0x0015ac7301007387 */ /* 0x0003e80000100800 */
[----:B------:R-:W3:Y:S04]  /*37790*/  LDL.LU R113, [R1+0x11cc] ;  /* 0x0011cc0001717983 */ /* 0x000ee80000300800 */
[----:B------:R-:W3:Y:S04]  /*377a0*/  LDL.LU R110, [R1+0x11d4] ;  /* 0x0011d400016e7983 */ /* 0x000ee80000300800 */
[----:B------:R-:W3:Y:S01]  /*377b0*/  LDL.LU R7, [R1+0x11d8] ;  /* 0x0011d80001077983 */ /* 0x000ee20000300800 */
[----:B------:R-:W1:Y:S01]  /*377c0*/  S2R R156, SR_TID.X ;  /* 0x00000000009c7919 */ /* 0x000e620000002100 */
[----:B------:R-:W-:Y:S01]  /*377d0*/  IADD3 R112, P1, R112, R2, RZ ;  /* 0x0000000270707210 */ /* 0x000fe20007f3e0ff */
[----:B------:R-:W-:-:S04]  /*377e0*/  IMAD.MOV.U32 R117, RZ, RZ, R115 ;  /* 0x000000ffff757224 */ /* 0x000fc800078e0073 */
[----:B------:R-:W-:Y:S04]  /*377f0*/  STL [R1+0x15b8], R112 ;  /* 0x0015b87001007387 */ /* 0x000fe80000100800 */
[----:B------:R-:W-:Y:S01]  /*37800*/  LDGSTS.E [R5+0x1400c], desc[UR8][R116.64], P0 ;  /* 0x1400c00074057fae */ /* 0x000fe20008121848 */
[----:B------:R-:W-:-:S04]  /*37810*/  UISETP.GT.AND UP1, UPT, UR16, 0xc, UPT ;  /* 0x0000000c1000788c */ /* 0x000fc8000bf24270 */
[----:B------:R-:W-:Y:S01]  /*37820*/  USEL UR12, URZ, 0x4, !UP1 ;  /* 0x000000043f0c7887 */ /* 0x000fe2000c800000 */
[C---:B-1----:R-:W-:Y:S02]  /*37830*/  SHF.L.U32 R152, R156.reuse, 0x4, RZ ;  /* 0x000000049c987819 */ /* 0x042fe400000006ff */
[----:B------:R-:W-:Y:S01]  /*37840*/  LOP3.LUT R156, R156, 0x7f, RZ, 0xc0, !PT ;  /* 0x0000007f9c9c7812 */ /* 0x000fe200078ec0ff */
[----:B------:R-:W-:Y:S01]  /*37850*/  USEL UR12, UR12, URZ, !UP0 ;  /* 0x0000003f0c0c7287 */ /* 0x000fe2000c000000 */
[----:B----4-:R-:W-:-:S04]  /*37860*/  IMAD.X R114, R114, 0x1, R0, P1 ;  /* 0x0000000172727824 */ /* 0x010fc800008e0600 */
[----:B------:R-:W-:Y:S01]  /*37870*/  IMAD.MOV.U32 R115, RZ, RZ, R114 ;  /* 0x000000ffff737224 */ /* 0x000fe200078e0072 */
[----:B------:R1:W-:Y:S01]  /*37880*/  STL [R1+0x15b4], R114 ;  /* 0x0015b47201007387 */ /* 0x0003e20000100800 */
[----:B--2---:R-:W-:Y:S01]  /*37890*/  IADD3 R22, P2, R22, R2, RZ ;  /* 0x0000000216167210 */ /* 0x004fe20007f5e0ff */
[----:B-1----:R-:W-:Y:S01]  /*378a0*/  IMAD.MOV.U32 R114, RZ, RZ, R112 ;  /* 0x000000ffff727224 */ /* 0x002fe200078e0070 */
[----:B------:R-:W-:-:S03]  /*378b0*/  LOP3.LUT R112, R152, 0x70, RZ, 0xc0, !PT ;  /* 0x0000007098707812 */ /* 0x000fc600078ec0ff */
[----:B------:R-:W-:Y:S01]  /*378c0*/  IMAD.X R23, R23, 0x1, R0, P2 ;  /* 0x0000000117177824 */ /* 0x000fe200010e0600 */
[----:B------:R1:W-:Y:S04]  /*378d0*/  STL [R1+0x15c0], R22 ;  /* 0x0015c01601007387 */ /* 0x0003e80000100800 */
[----:B------:R2:W-:Y:S01]  /*378e0*/  LDGSTS.E [R5+0x1800c], desc[UR8][R114.64], P0 ;  /* 0x1800c00072057fae */ /* 0x0005e20008121848 */
[----:B------:R-:W-:-:S03]  /*378f0*/  IMAD R112, R156, 0x80, R112 ;  /* 0x000000809c707824 */ /* 0x000fc600078e0270 */
[----:B------:R4:W-:Y:S02]  /*37900*/  STL [R1+0x15bc], R23 ;  /* 0x0015bc1701007387 */ /* 0x0009e40000100800 */
[----:B------:R-:W-:Y:S01]  /*37910*/  LOP3.LUT R112, R112, 0x30, RZ, 0x3c, !PT ;  /* 0x0000003070707812 */ /* 0x000fe200078e3cff */
[----:B--2---:R-:W-:Y:S02]  /*37920*/  IMAD.MOV.U32 R114, RZ, RZ, R22 ;  /* 0x000000ffff727224 */ /* 0x004fe400078e0016 */
[----:B------:R-:W-:Y:S01]  /*37930*/  IMAD.MOV.U32 R115, RZ, RZ, R23 ;  /* 0x000000ffff737224 */ /* 0x000fe200078e0017 */
[----:B-1----:R-:W2:Y:S04]  /*37940*/  LDL.LU R22, [R1+0x11e0] ;  /* 0x0011e00001167983 */ /* 0x002ea80000300800 */
[----:B------:R1:W-:Y:S04]  /*37950*/  LDGSTS.E [R5+0x1c00c], desc[UR8][R114.64], P0 ;  /* 0x1c00c00072057fae */ /* 0x0003e80008121848 */
[----:B------:R-:W2:Y:S01]  /*37960*/  LDL.LU R114, [R1+0x11dc] ;  /* 0x0011dc0001727983 */ /* 0x000ea20000300800 */
[----:B-1----:R-:W-:-:S03]  /*37970*/  VIADD R5, R112, UR17 ;  /* 0x0000001170057c36 */ /* 0x002fc60008000000 */
[----:B----4-:R-:W4:Y:S04]  /*37980*/  LDL.LU R23, [R1+0x11e8] ;  /* 0x0011e80001177983 */ /* 0x010f280000300800 */
[----:B------:R-:W4:Y:S01]  /*37990*/  LDL.LU R112, [R1+0x11e4] ;  /* 0x0011e40001707983 */ /* 0x000f220000300800 */
[----:B---3--:R-:W-:-:S05]  /*379a0*/  IADD3 R108, P1, R108, R2, RZ ;  /* 0x000000026c6c7210 */ /* 0x008fca0007f3e0ff */
[----:B------:R-:W-:Y:S01]  /*379b0*/  IMAD.X R109, R109, 0x1, R0, P1 ;  /* 0x000000016d6d7824 */ /* 0x000fe200008e0600 */
[----:B------:R-:W-:Y:S01]  /*379c0*/  STL [R1+0x11c8], R108 ;  /* 0x0011c86c01007387 */ /* 0x000fe20000100800 */
[----:B------:R-:W-:Y:S02]  /*379d0*/  IMAD.MOV.U32 R116, RZ, RZ, R108 ;  /* 0x000000ffff747224 */ /* 0x000fe400078e006c */
[----:B------:R-:W-:Y:S01]  /*379e0*/  IMAD.MOV.U32 R117, RZ, RZ, R109 ;  /* 0x000000ffff757224 */ /* 0x000fe200078e006d */
[----:B------:R1:W-:Y:S01]  /*379f0*/  STL [R1+0x11c4], R109 ;  /* 0x0011c46d01007387 */ /* 0x0003e20000100800 */
[----:B------:R-:W-:-:S03]  /*37a00*/  ISETP.NE.U32.AND P0, PT, RZ, UR12, PT ;  /* 0x0000000cff007c0c */ /* 0x000fc6000bf05070 */
[----:B-1----:R-:W3:Y:S04]  /*37a10*/  LDL.LU R109, [R1+0x11ec] ;  /* 0x0011ec00016d7983 */ /* 0x002ee80000300800 */
[----:B------:R-:W3:Y:S06]  /*37a20*/  LDL.LU R108, [R1+0x11f0] ;  /* 0x0011f000016c7983 */ /* 0x000eec0000300800 */
[----:B------:R1:W-:Y:S01]  /*37a30*/  LDGSTS.E [R5], desc[UR8][R116.64], P0 ;  /* 0x0000000074057fae */ /* 0x0003e20008121848 */
[----:B------:R-:W-:-:S05]  /*37a40*/  IADD3 R111, P1, R111, R2, RZ ;  /* 0x000000026f6f7210 */ /* 0x000fca0007f3e0ff */
[----:B------:R-:W-:Y:S01]  /*37a50*/  IMAD.X R113, R113, 0x1, R0, P1 ;  /* 0x0000000171717824 */ /* 0x000fe200008e0600 */
[----:B------:R1:W-:Y:S01]  /*37a60*/  STL [R1+0x11d0], R111 ;  /* 0x0011d06f01007387 */ /* 0x0003e20000100800 */
[----:B------:R-:W-:-:S03]  /*37a70*/  IADD3 R7, P2, R7, R2, RZ ;  /* 0x0000000207077210 */ /* 0x000fc60007f5e0ff */
[----:B------:R-:W-:Y:S02]  /*37a80*/  STL [R1+0x11cc], R113 ;  /* 0x0011cc7101007387 */ /* 0x000fe40000100800 */
[----:B------:R-:W-:Y:S02]  /*37a90*/  IMAD.X R110, R110, 0x1, R0, P2 ;  /* 0x000000016e6e7824 */ /* 0x000fe400010e0600 */
[----:B------:R-:W-:Y:S01]  /*37aa0*/  STL [R1+0x11d8], R7 ;  /* 0x0011d80701007387 */ /* 0x000fe20000100800 */
[----:B-1----:R-:W-:Y:S01]  /*37ab0*/  MOV R116, R111 ;  /* 0x0000006f00747202 */ /* 0x002fe20000000f00 */
[----:B------:R-:W-:Y:S02]  /*37ac0*/  IMAD.MOV.U32 R117, RZ, RZ, R113 ;  /* 0x000000ffff757224 */ /* 0x000fe400078e0071 */
[----:B------:R1:W-:Y:S01]  /*37ad0*/  STL [R1+0x11d4], R110 ;  /* 0x0011d46e01007387 */ /* 0x0003e20000100800 */
[----:B------:R-:W-:-:S03]  /*37ae0*/  IMAD.MOV.U32 R111, RZ, RZ, R110 ;  /* 0x000000ffff6f7224 */ /* 0x000fc600078e006e */
        /* <DEDUP_REMOVED lines=12> */
[----:B--2---:R-:W-:-:S05]  /*37bb0*/  IADD3 R22, P1, R22, R2, RZ ;  /* 0x0000000216167210 */ /* 0x004fca0007f3e0ff */
[----:B------:R-:W-:Y:S02]  /*37bc0*/  IMAD.MOV.U32 R118, RZ, RZ, R22 ;  /* 0x000000ffff767224 */ /* 0x000fe400078e0016 */
[----:B------:R-:W-:-:S04]  /*37bd0*/  IMAD.X R114, R114, 0x1, R0, P1 ;  /* 0x0000000172727824 */ /* 0x000fc800008e0600 */
[----:B------:R-:W-:Y:S01]  /*37be0*/  IMAD.MOV.U32 R119, RZ, RZ, R114 ;  /* 0x000000ffff777224 */ /* 0x000fe200078e0072 */
[----:B----4-:R-:W-:Y:S01]  /*37bf0*/  IADD3 R23, P1, R23, R2, RZ ;  /* 0x0000000217177210 */ /* 0x010fe20007f3e0ff */
[----:B------:R1:W-:Y:S04]  /*37c00*/  STL [R1+0x11e0], R22 ;  /* 0x0011e01601007387 */ /* 0x0003e80000100800 */
[----:B------:R2:W-:Y:S01]  /*37c10*/  LDGSTS.E [R5+0xc000], desc[UR8][R118.64], P0 ;  /* 0x0c00000076057fae */ /* 0x0005e20008121848 */
[----:B------:R-:W-:Y:S01]  /*37c20*/  ISETP.NE.U32.AND P0, PT, RZ, UR12, PT ;  /* 0x0000000cff007c0c */ /* 0x000fe2000bf05070 */
[----:B------:R-:W-:Y:S02]  /*37c30*/  IMAD.X R112, R112, 0x1, R0, P1 ;  /* 0x0000000170707824 */ /* 0x000fe400008e0600 */
[----:B------:R4:W-:Y:S04]  /*37c40*/  STL [R1+0x11dc], R114 ;  /* 0x0011dc7201007387 */ /* 0x0009e80000100800 */
[----:B-1----:R-:W4:Y:S04]  /*37c50*/  LDL.LU R22, [R1+0x1210] ;  /* 0x0012100001167983 */ /* 0x002f280000300800 */
[----:B------:R-:W-:Y:S01]  /*37c60*/  STL [R1+0x11e8], R23 ;  /* 0x0011e81701007387 */ /* 0x000fe20000100800 */
[----:B--2---:R-:W-:-:S03]  /*37c70*/  IMAD.MOV.U32 R118, RZ, RZ, R23 ;  /* 0x000000ffff767224 */ /* 0x004fc600078e0017 */
[----:B------:R1:W-:Y:S01]  /*37c80*/  STL [R1+0x11e4], R112 ;  /* 0x0011e47001007387 */ /* 0x0003e20000100800 */
[----:B------:R-:W-:-:S05]  /*37c90*/  IMAD.MOV.U32 R119, RZ, RZ, R112 ;  /* 0x000000ffff777224 */ /* 0x000fca00078e0070 */
[----:B------:R-:W-:Y:S01]  /*37ca0*/  LDGSTS.E [R5+0x4], desc[UR8][R118.64], P0 ;  /* 0x0000400076057fae */ /* 0x000fe20008121848 */
[----:B---3--:R-:W-:-:S04]  /*37cb0*/  IADD3 R108, P2, R108, R2, RZ ;  /* 0x000000026c6c7210 */ /* 0x008fc80007f5e0ff */
[----:B------:R-:W-:Y:S01]  /*37cc0*/  IADD3.X R109, R109, R0, RZ, P2, !PT ;  /* 0x000000006d6d7210 */ /* 0x000fe200017fe4ff */
[----:B------:R-:W-:Y:S04]  /*37cd0*/  STL [R1+0x11f0], R108 ;  /* 0x0011f06c01007387 */ /* 0x000fe80000100800 */
[----:B----4-:R-:W2:Y:S04]  /*37ce0*/  LDL.LU R114, [R1+0x120c] ;  /* 0x00120c0001727983 */ /* 0x010ea80000300800 */
[----:B------:R3:W-:Y:S04]  /*37cf0*/  STL [R1+0x11ec], R109 ;  /* 0x0011ec6d01007387 */ /* 0x0007e80000100800 */
[----:B-1----:R-:W4:Y:S04]  /*37d00*/  LDL.LU R112, [R1+0x1214] ;  /* 0x0012140001707983 */ /* 0x002f280000300800 */
[----:B------:R-:W4:Y:S04]  /*37d10*/  LDL.LU R23, [R1+0x1218] ;  /* 0x0012180001177983 */ /* 0x000f280000300800 */
[----:B------:R-:W-:Y:S04]  /*37d20*/  LDGSTS.E [R5+0x4004], desc[UR8][R108.64], P0 ;  /* 0x040040006c057fae */ /* 0x000fe80008121848 */
[----:B---3--:R-:W3:Y:S04]  /*37d30*/  LDL.LU R109, [R1+0x121c] ;  /* 0x00121c00016d7983 */ /* 0x008ee80000300800 */
[----:B------:R-:W3:Y:S01]  /*37d40*/  LDL.LU R108, [R1+0x1220] ;  /* 0x00122000016c7983 */ /* 0x000ee20000300800 */
[----:B------:R-:W-:-:S05]  /*37d50*/  IADD3 R115, P1, R115, R2, RZ ;  /* 0x0000000273737210 */ /* 0x000fca0007f3e0ff */
        /* <DEDUP_REMOVED lines=11> */
[----:B------:R1:W-:Y:S02]  /*37e10*/  STL [R1+0x11fc], R111 ;  /* 0x0011fc6f01007387 */ /* 0x0003e40000100800 */
[----:B-1----:R-:W-:Y:S01]  /*37e20*/  MOV R116, R110 ;  /* 0x0000006e00747202 */ /* 0x002fe20000000f00 */
[----:B------:R-:W-:Y:S01]  /*37e30*/  IMAD.MOV.U32 R117, RZ, RZ, R111 ;  /* 0x000000ffff757224 */ /* 0x000fe200078e006f */
[----:B------:R-:W-:Y:S04]  /*37e40*/  STL [R1+0x1208], R7 ;  /* 0x0012080701007387 */ /* 0x000fe80000100800 */
[----:B------:R-:W3:Y:S04]  /*37e50*/  LDL.LU R110, [R1+0x1228] ;  /* 0x00122800016e7983 */ /* 0x000ee80000300800 */
        /* <DEDUP_REMOVED lines=20> */
[----:B----4-:R-:W-:Y:S01]  /*37fa0*/  IADD3 R23, P2, R23, R2, RZ ;  /* 0x0000000217177210 */ /* 0x010fe20007f5e0ff */
[----:B-1----:R-:W-:-:S04]  /*37fb0*/  IMAD.MOV.U32 R114, RZ, RZ, R22 ;  /* 0x000000ffff727224 */ /* 0x002fc800078e0016 */
[----:B------:R-:W-:Y:S01]  /*37fc0*/  IMAD.X R112, R112, 0x1, R0, P2 ;  /* 0x0000000170707824 */ /* 0x000fe200010e0600 */
[----:B------:R-:W-:Y:S04]  /*37fd0*/  STL [R1+0x1218], R23 ;  /* 0x0012181701007387 */ /* 0x000fe80000100800 */
[----:B------:R1:W-:Y:S04]  /*37fe0*/  LDGSTS.E [R5+0x4008], desc[UR8][R114.64], P1 ;  /* 0x0400800072057fae */ /* 0x0003e80008921848 */
[----:B------:R2:W-:Y:S04]  /*37ff0*/  STL [R1+0x1214], R112 ;  /* 0x0012147001007387 */ /* 0x0005e80000100800 */
[----:B------:R-:W4:Y:S01]  /*38000*/  LDL.LU R22, [R1+0x1238] ;  /* 0x0012380001167983 */ /* 0x000f220000300800 */
[----:B---3--:R-:W-:Y:S01]  /*38010*/  IADD3 R108, P0, R108, R2, RZ ;  /* 0x000000026c6c7210 */ /* 0x008fe20007f1e0ff */
[----:B-1----:R-:W-:Y:S01]  /*38020*/  IMAD.MOV.U32 R115, RZ, RZ, R112 ;  /* 0x000000ffff737224 */ /* 0x002fe200078e0070 */
[----:B------:R-:W-:Y:S01]  /*38030*/  MOV R114, R23 ;  /* 0x0000001700727202 */ /* 0x000fe20000000f00 */
[----:B--2---:R-:W2:Y:S02]  /*38040*/  LDL.LU R112, [R1+0x1234] ;  /* 0x0012340001707983 */ /* 0x004ea40000300800 */
[----:B------:R-:W-:-:S02]  /*38050*/  IMAD.X R109, R109, 0x1, R0, P0 ;  /* 0x000000016d6d7824 */ /* 0x000fc400000e0600 */
[----:B------:R-:W3:Y:S01]  /*38060*/  LDL.LU R23, [R1+0x1240] ;  /* 0x0012400001177983 */ /* 0x000ee20000300800 */
[----:B------:R-:W-:-:S03]  /*38070*/  IMAD.MOV.U32 R118, RZ, RZ, R108 ;  /* 0x000000ffff767224 */ /* 0x000fc600078e006c */
[----:B------:R1:W-:Y:S04]  /*38080*/  STL [R1+0x1220], R108 ;  /* 0x0012206c01007387 */ /* 0x0003e80000100800 */
[----:B------:R1:W-:Y:S04]  /*38090*/  STL [R1+0x121c], R109 ;  /* 0x00121c6d01007387 */ /* 0x0003e80000100800 */
[----:B------:R-:W-:Y:S04]  /*380a0*/  LDGSTS.E [R5+0x8008], desc[UR8][R114.64], P1 ;  /* 0x0800800072057fae */ /* 0x000fe80008921848 */
[----:B-1----:R-:W3:Y:S04]  /*380b0*/  LDL.LU R108, [R1+0x123c] ;  /* 0x00123c00016c7983 */ /* 0x002ee80000300800 */
[----:B------:R-:W3:Y:S04]  /*380c0*/  LDL.LU R116, [R1+0x15c4] ;  /* 0x0015c40001747983 */ /* 0x000ee80000300800 */
[----:B------:R-:W3:Y:S01]  /*380d0*/  LDL.LU R115, [R1+0x15c8] ;  /* 0x0015c80001737983 */ /* 0x000ee20000300800 */
[----:B------:R-:W-:Y:S01]  /*380e0*/  IMAD.MOV.U32 R119, RZ, RZ, R109 ;  /* 0x000000ffff777224 */ /* 0x000fe200078e006d */
[----:B------:R-:W-:-:S02]  /*380f0*/  ISETP.NE.U32.AND P0, PT, RZ, UR12, PT ;  /* 0x0000000cff007c0c */ /* 0x000fc4000bf05070 */
[----:B------:R-:W3:Y:S04]  /*38100*/  LDL.LU R109, [R1+0x15d0] ;  /* 0x0015d000016d7983 */ /* 0x000ee80000300800 */
[----:B------:R1:W-:Y:S01]  /*38110*/  LDGSTS.E [R5+0xc008], desc[UR8][R118.64], P1 ;  /* 0x0c00800076057fae */ /* 0x0003e20008921848 */
[----:B------:R-:W-:-:S05]  /*38120*/  IADD3 R110, P1, R110, R2, RZ ;  /* 0x000000026e6e7210 */ /* 0x000fca0007f3e0ff */
[----:B------:R-:W-:Y:S01]  /*38130*/  STL [R1+0x1228], R110 ;  /* 0x0012286e01007387 */ /* 0x000fe20000100800 */
[----:B------:R-:W-:Y:S02]  /*38140*/  IMAD.X R111, R111, 0x1, R0, P1 ;  /* 0x000000016f6f7824 */ /* 0x000fe400008e0600 */
[----:B-1----:R-:W-:-:S03]  /*38150*/  IMAD.MOV.U32 R118, RZ, RZ, R110 ;  /* 0x000000ffff767224 */ /* 0x002fc600078e006e */
[----:B------:R1:W-:Y:S01]  /*38160*/  STL [R1+0x1224], R111 ;  /* 0x0012246f01007387 */ /* 0x0003e20000100800 */
[----:B------:R-:W-:-:S05]  /*38170*/  IADD3 R7, P2, R7, R2, RZ ;  /* 0x0000000207077210 */ /* 0x000fca0007f5e0ff */
[----:B------:R-:W-:Y:S01]  /*38180*/  IMAD.X R113, R113, 0x1, R0, P2 ;  /* 0x0000000171717824 */ /* 0x000fe200010e0600 */
[----:B------:R-:W-:Y:S01]  /*38190*/  STL [R1+0x1230], R7 ;  /* 0x0012300701007387 */ /* 0x000fe20000100800 */
[----:B------:R-:W-:-:S03]  /*381a0*/  MOV R119, R111 ;  /* 0x0000006f00777202 */ /* 0x000fc60000000f00 */
[----:B------:R-:W3:Y:S04]  /*381b0*/  LDL.LU R114, [R1+0x15cc] ;  /* 0x0015cc0001727983 */ /* 0x000ee80000300800 */
[----:B------:R1:W-:Y:S04]  /*381c0*/  STL [R1+0x122c], R113 ;  /* 0x00122c7101007387 */ /* 0x0003e80000100800 */
[----:B-1----:R-:W3:Y:S04]  /*381d0*/  LDL.LU R111, [R1+0x15d4] ;  /* 0x0015d400016f7983 */ /* 0x002ee80000300800 */
[----:B------:R-:W3:Y:S04]  /*381e0*/  LDL.LU R110, [R1+0x15d8] ;  /* 0x0015d800016e7983 */ /* 0x000ee80000300800 */
[----:B------:R1:W-:Y:S02]  /*381f0*/  LDGSTS.E [R5+0xc], desc[UR8][R118.64], P0 ;  /* 0x0000c00076057fae */ /* 0x0003e40008121848 */
[----:B-1----:R-:W-:-:S02]  /*38200*/  IMAD.MOV.U32 R119, RZ, RZ, R113 ;  /* 0x000000ffff777224 */ /* 0x002fc400078e0071 */
[----:B------:R-:W-:Y:S01]  /*38210*/  IMAD.MOV.U32 R118, RZ, RZ, R7 ;  /* 0x000000ffff767224 */ /* 0x000fe200078e0007 */
[----:B------:R-:W3:Y:S04]  /*38220*/  LDL.LU R113, [R1+0x15dc] ;  /* 0x0015dc0001717983 */ /* 0x000ee80000300800 */
[----:B------:R-:W3:Y:S04]  /*38230*/  LDL.LU R7, [R1+0x15e0] ;  /* 0x0015e00001077983 */ /* 0x000ee80000300800 */
[----:B------:R1:W-:Y:S01]  /*38240*/  LDGSTS.E [R5+0x400c], desc[UR8][R118.64], P0 ;  /* 0x0400c00076057fae */ /* 0x0003e20008121848 */
[----:B------:R-:W-:-:S04]  /*38250*/  UISETP.GT.AND UP1, UPT, UR16, 0x2c, UPT ;  /* 0x0000002c1000788c */ /* 0x000fc8000bf24270 */
[----:B------:R-:W-:-:S04]  /*38260*/  USEL UR12, URZ, 0x4, !UP1 ;  /* 0x000000043f0c7887 */ /* 0x000fc8000c800000 */
[----:B------:R-:W-:Y:S01]  /*38270*/  USEL UR12, UR12, URZ, !UP0 ;  /* 0x0000003f0c0c7287 */ /* 0x000fe2000c000000 */
[----:B----4-:R-:W-:-:S05]  /*38280*/  IADD3 R22, P1, R22, R2, RZ ;  /* 0x0000000216167210 */ /* 0x010fca0007f3e0ff */
[----:B--2---:R-:W-:Y:S01]  /*38290*/  IMAD.X R112, R112, 0x1, R0, P1 ;  /* 0x0000000170707824 */ /* 0x004fe200008e0600 */
[----:B---3--:R-:W-:Y:S01]  /*382a0*/  IADD3 R23, P2, R23, R2, RZ ;  /* 0x0000000217177210 */ /* 0x008fe20007f5e0ff */
[----:B-1----:R-:W-:Y:S01]  /*382b0*/  IMAD.MOV.U32 R118, RZ, RZ, R22 ;  /* 0x000000ffff767224 */ /* 0x002fe200078e0016 */
[----:B------:R1:W-:Y:S01]  /*382c0*/  STL [R1+0x1238], R22 ;  /* 0x0012381601007387 */ /* 0x0003e20000100800 */
[----:B------:R-:W-:-:S03]  /*382d0*/  IMAD.MOV.U32 R119, RZ, RZ, R112 ;  /* 0x000000ffff777224 */ /* 0x000fc600078e0070 */
[----:B------:R-:W-:Y:S04]  /*382e0*/  STL [R1+0x1234], R112 ;  /* 0x0012347001007387 */ /* 0x000fe80000100800 */
[----:B------:R2:W-:Y:S04]  /*382f0*/  LDGSTS.E [R5+0x800c], desc[UR8][R118.64], P0 ;  /* 0x0800c00076057fae */ /* 0x0005e80008121848 */
[----:B-1----:R-:W3:Y:S01]  /*38300*/  LDL.LU R22, [R1+0x15e8] ;  /* 0x0015e80001167983 */ /* 0x002ee20000300800 */
[----:B------:R-:W-:-:S03]  /*38310*/  IMAD.X R108, R108, 0x1, R0, P2 ;  /* 0x000000016c6c7824 */ /* 0x000fc600010e0600 */
[----:B------:R1:W-:Y:S01]  /*38320*/  STL [R1+0x1240], R23 ;  /* 0x0012401701007387 */ /* 0x0003e20000100800 */
[----:B------:R-:W-:-:S03]  /*38330*/  IADD3 R115, P3, R115, R2, RZ ;  /* 0x0000000273737210 */ /* 0x000fc60007f7e0ff */
[----:B------:R4:W-:Y:S01]  /*38340*/  STL [R1+0x123c], R108 ;  /* 0x00123c6c01007387 */ /* 0x0009e20000100800 */
[----:B--2---:R-:W-:Y:S01]  /*38350*/  MOV R118, R23 ;  /* 0x0000001700767202 */ /* 0x004fe20000000f00 */
[----:B------:R-:W-:Y:S02]  /*38360*/  IMAD.X R116, R116, 0x1, R0, P3 ;  /* 0x0000000174747824 */ /* 0x000fe400018e0600 */
[----:B------:R-:W-:Y:S01]  /*38370*/  STL [R1+0x15c8], R115 ;  /* 0x0015c87301007387 */ /* 0x000fe20000100800 */
[----:B------:R-:W-:-:S03]  /*38380*/  IMAD.MOV.U32 R119, RZ, RZ, R108 ;  /* 0x000000ffff777224 */ /* 0x000fc600078e006c */
[----:B-1----:R-:W2:Y:S04]  /*38390*/  LDL.LU R23, [R1+0x15e4] ;  /* 0x0015e40001177983 */ /* 0x002ea80000300800 */
[----:B------:R1:W-:Y:S04]  /*383a0*/  STL [R1+0x15c4], R116 ;  /* 0x0015c47401007387 */ /* 0x0003e80000100800 */
[----:B------:R-:W2:Y:S04]  /*383b0*/  LDL.LU R112, [R1+0x15ec] ;  /* 0x0015ec0001707983 */ /* 0x000ea80000300800 */
[----:B----4-:R-:W4:Y:S01]  /*383c0*/  LDL.LU R108, [R1+0x15f0] ;  /* 0x0015f000016c7983 */ /* 0x010f220000300800 */
[----:B------:R-:W-:-:S03]  /*383d0*/  ISETP.NE.U32.AND P1, PT, RZ, UR12, PT ;  /* 0x0000000cff007c0c */ /* 0x000fc6000bf25070 */
[----:B------:R-:W-:Y:S01]  /*383e0*/  LDGSTS.E [R5+0xc00c], desc[UR8][R118.64], P0 ;  /* 0x0c00c00076057fae */ /* 0x000fe20008121848 */
[----:B------:R-:W-:Y:S01]  /*383f0*/  IADD3 R109, P0, R109, R2, RZ ;  /* 0x000000026d6d7210 */ /* 0x000fe20007f1e0ff */
[----:B------:R-:W-:Y:S02]  /*38400*/  IMAD.MOV.U32 R117, RZ, RZ, R116 ;  /* 0x000000ffff757224 */ /* 0x000fe400078e0074 */
[----:B-1----:R-:W-:Y:S02]  /*38410*/  IMAD.MOV.U32 R116, RZ, RZ, R115 ;  /* 0x000000ffff747224 */ /* 0x002fe400078e0073 */
[----:B------:R-:W-:Y:S04]  /*38420*/  STL [R1+0x15d0], R109 ;  /* 0x0015d06d01007387 */ /* 0x000fe80000100800 */
[----:B------:R-:W-:Y:S01]  /*38430*/  LDGSTS.E [R5+0x10000], desc[UR8][R116.64], P1 ;  /* 0x1000000074057fae */ /* 0x000fe20008921848 */
[----:B------:R-:W-:-:S04]  /*38440*/  IMAD.X R114, R114, 0x1, R0, P0 ;  /* 0x0000000172727824 */ /* 0x000fc800000e0600 */
[----:B------:R-:W-:Y:S01]  /*38450*/  IMAD.MOV.U32 R115, RZ, RZ, R114 ;  /* 0x000000ffff737224 */ /* 0x000fe200078e0072 */
[----:B------:R1:W-:Y:S01]  /*38460*/  STL [R1+0x15cc], R114 ;  /* 0x0015cc7201007387 */ /* 0x0003e20000100800 */
[----:B------:R-:W-:Y:S01]  /*38470*/  IADD3 R110, P2, R110, R2, RZ ;  /* 0x000000026e6e7210 */ /* 0x000fe20007f5e0ff */
[----:B-1----:R-:W-:-:S04]  /*38480*/  IMAD.MOV.U32 R114, RZ, RZ, R109 ;  /* 0x000000ffff727224 */ /* 0x002fc800078e006d */
[----:B------:R-:W-:Y:S01]  /*38490*/  IMAD.X R111, R111, 0x1, R0, P2 ;  /* 0x000000016f6f7824 */ /* 0x000fe200010e0600 */
[----:B------:R1:W-:Y:S04]  /*384a0*/  STL [R1+0x15d8], R110 ;  /* 0x0015d86e01007387 */ /* 0x0003e80000100800 */
[----:B------:R-:W4:Y:S04]  /*384b0*/  LDL.LU R109, [R1+0x15f8] ;  /* 0x0015f800016d7983 */ /* 0x000f280000300800 */
[----:B------:R1:W-:Y:S04]  /*384c0*/  LDGSTS.E [R5+0x14000], desc[UR8][R114.64], P1 ;  /* 0x1400000072057fae */ /* 0x0003e80008921848 */
[----:B------:R1:W-:Y:S01]  /*384d0*/  STL [R1+0x15d4], R111 ;  /* 0x0015d46f01007387 */ /* 0x0003e20000100800 */
[----:B------:R-:W-:-:S02]  /*384e0*/  IADD3 R7, P0, R7, R2, RZ ;  /* 0x0000000207077210 */ /* 0x000fc40007f1e0ff */
[----:B-1----:R-:W-:Y:S01]  /*384f0*/  MOV R114, R110 ;  /* 0x0000006e00727202 */ /* 0x002fe20000000f00 */
[----:B------:R-:W-:Y:S01]  /*38500*/  IMAD.MOV.U32 R115, RZ, RZ, R111 ;  /* 0x000000ffff737224 */ /* 0x000fe200078e006f */
[----:B------:R-:W4:Y:S01]  /*38510*/  LDL.LU R110, [R1+0x15f4] ;  /* 0x0015f400016e7983 */ /* 0x000f220000300800 */
[----:B------:R-:W-:-:S03]  /*38520*/  IMAD.X R113, R113, 0x1, R0, P0 ;  /* 0x0000000171717824 */ /* 0x000fc600000e0600 */
[----:B------:R-:W4:Y:S01]  /*38530*/  LDL.LU R111, [R1+0x1600] ;  /* 0x00160000016f7983 */ /* 0x000f220000300800 */
[----:B------:R-:W-:-:S03]  /*38540*/  IMAD.MOV.U32 R117, RZ, RZ, R113 ;  /* 0x000000ffff757224 */ /* 0x000fc600078e0071 */
[----:B------:R-:W-:Y:S01]  /*38550*/  STL [R1+0x15e0], R7 ;  /* 0x0015e00701007387 */ /* 0x000fe20000100800 */
[----:B------:R-:W-:-:S03]  /*38560*/  IMAD.MOV.U32 R116, RZ, RZ, R7 ;  /* 0x000000ffff747224 */ /* 0x000fc600078e0007 */
        /* <DEDUP_REMOVED lines=8> */
[----:B------:R-:W-:-:S06]  /*385f0*/  USEL UR12, UR12, URZ, !UP0 ;  /* 0x0000003f0c0c7287 */ /* 0x000fcc000c000000 */
[----:B------:R-:W-:Y:S02]  /*38600*/  ISETP.NE.U32.AND P0, PT, RZ, UR12, PT ;  /* 0x0000000cff007c0c */ /* 0x000fe4000bf05070 */
[----:B---3--:R-:W-:-:S05]  /*38610*/  IADD3 R22, P1, R22, R2, RZ ;  /* 0x0000000216167210 */ /* 0x008fca0007f3e0ff */
[----:B------:R1:W-:Y:S01]  /*38620*/  STL [R1+0x15e8], R22 ;  /* 0x0015e81601007387 */ /* 0x0003e20000100800 */
[----:B------:R-:W-:Y:S02]  /*38630*/  IMAD.MOV.U32 R116, RZ, RZ, R22 ;  /* 0x000000ffff747224 */ /* 0x000fe400078e0016 */
[----:B--2---:R-:W-:-:S05]  /*38640*/  IMAD.X R23, R23, 0x1, R0, P1 ;  /* 0x0000000117177824 */ /* 0x004fca00008e0600 */
[----:B------:R-:W-:Y:S02]  /*38650*/  MOV R117, R23 ;  /* 0x0000001700757202 */ /* 0x000fe40000000f00 */
[----:B----4-:R-:W-:Y:S01]  /*38660*/  IADD3 R108, P2, R108, R2, RZ ;  /* 0x000000026c6c7210 */ /* 0x010fe20007f5e0ff */
[----:B------:R2:W-:Y:S04]  /*38670*/  STL [R1+0x15e4], R23 ;  /* 0x0015e41701007387 */ /* 0x0005e80000100800 */
[----:B------:R-:W-:Y:S01]  /*38680*/  IMAD.X R112, R112, 0x1, R0, P2 ;  /* 0x0000000170707824 */ /* 0x000fe200010e0600 */
[----:B------:R-:W-:Y:S04]  /*38690*/  STL [R1+0x15f0], R108 ;  /* 0x0015f06c01007387 */ /* 0x000fe80000100800 */
[----:B-1----:R-:W3:Y:S01]  /*386a0*/  LDL.LU R22, [R1+0x1610] ;  /* 0x0016100001167983 */ /* 0x002ee20000300800 */
[----:B------:R-:W-:-:S03]  /*386b0*/  IMAD.MOV.U32 R119, RZ, RZ, R112 ;  /* 0x000000ffff777224 */ /* 0x000fc600078e0070 */
[----:B------:R1:W-:Y:S04]  /*386c0*/  STL [R1+0x15ec], R112 ;  /* 0x0015ec7001007387 */ /* 0x0003e80000100800 */
[----:B------:R-:W-:Y:S04]  /*386d0*/  LDGSTS.E [R5+0x10004], desc[UR8][R116.64], P0 ;  /* 0x1000400074057fae */ /* 0x000fe80008121848 */
[----:B--2---:R-:W2:Y:S04]  /*386e0*/  LDL.LU R23, [R1+0x160c] ;  /* 0x00160c0001177983 */ /* 0x004ea80000300800 */
[----:B------:R-:W4:Y:S04]  /*386f0*/  LDL.LU R116, [R1+0x1614] ;  /* 0x0016140001747983 */ /* 0x000f280000300800 */
[----:B-1----:R-:W4:Y:S01]  /*38700*/  LDL.LU R112, [R1+0x1618] ;  /* 0x0016180001707983 */ /* 0x002f220000300800 */
[----:B------:R-:W-:-:S03]  /*38710*/  IMAD.MOV.U32 R118, RZ, RZ, R108 ;  /* 0x000000ffff767224 */ /* 0x000fc600078e006c */
[----:B------:R-:W4:Y:S04]  /*38720*/  LDL.LU R108, [R1+0x1620] ;  /* 0x00162000016c7983 */ /* 0x000f280000300800 */
[----:B------:R1:W-:Y:S01]  /*38730*/  LDGSTS.E [R5+0x14004], desc[UR8][R118.64], P0 ;  /* 0x1400400076057fae */ /* 0x0003e20008121848 */
[----:B------:R-:W-:-:S05]  /*38740*/  IADD3 R109, P1, R109, R2, RZ ;  /* 0x000000026d6d7210 */ /* 0x000fca0007f3e0ff */
[----:B------:R1:W-:Y:S02]  /*38750*/  STL [R1+0x15f8], R109 ;  /* 0x0015f86d01007387 */ /* 0x0003e40000100800 */
[----:B-1----:R-:W-:Y:S02]  /*38760*/  IMAD.MOV.U32 R118, RZ, RZ, R109 ;  /* 0x000000ffff767224 */ /* 0x002fe400078e006d */
[----:B------:R-:W-:Y:S01]  /*38770*/  IMAD.X R110, R110, 0x1, R0, P1 ;  /* 0x000000016e6e7824 */ /* 0x000fe200008e0600 */
[----:B------:R-:W-:-:S04]  /*38780*/  IADD3 R111, P2, R111, R2, RZ ;  /* 0x000000026f6f7210 */ /* 0x000fc80007f5e0ff */
[----:B------:R1:W-:Y:S01]  /*38790*/  STL [R1+0x15f4], R110 ;  /* 0x0015f46e01007387 */ /* 0x0003e20000100800 */
[----:B------:R-:W-:-:S03]  /*387a0*/  IMAD.MOV.U32 R119, RZ, RZ, R110 ;  /* 0x000000ffff777224 */ /* 0x000fc600078e006e */
[----:B------:R-:W4:Y:S04]  /*387b0*/  LDL.LU R109, [R1+0x161c] ;  /* 0x00161c00016d7983 */ /* 0x000f280000300800 */
[----:B------:R1:W-:Y:S04]  /*387c0*/  LDGSTS.E [R5+0x18004], desc[UR8][R118.64], P0 ;  /* 0x1800400076057fae */ /* 0x0003e80008121848 */
[----:B-1----:R-:W4:Y:S01]  /*387d0*/  LDL.LU R110, [R1+0x1628] ;  /* 0x00162800016e7983 */ /* 0x002f220000300800 */
[----:B------:R-:W-:Y:S01]  /*387e0*/  IMAD.X R114, R114, 0x1, R0, P2 ;  /* 0x0000000172727824 */ /* 0x000fe200010e0600 */
[----:B------:R-:W-:-:S02]  /*387f0*/  MOV R118, R111 ;  /* 0x0000006f00767202 */ /* 0x000fc40000000f00 */
[----:B------:R1:W-:Y:S01]  /*38800*/  STL [R1+0x1600], R111 ;  /* 0x0016006f01007387 */ /* 0x0003e20000100800 */
[----:B------:R-:W-:Y:S01]  /*38810*/  IADD3 R7, P3, R7, R2, RZ ;  /* 0x0000000207077210 */ /* 0x000fe20007f7e0ff */
[----:B------:R-:W-:Y:S02]  /*38820*/  IMAD.MOV.U32 R119, RZ, RZ, R114 ;  /* 0x000000ffff777224 */ /* 0x000fe400078e0072 */
[----:B------:R-:W-:Y:S02]  /*38830*/  STL [R1+0x15fc], R114 ;  /* 0x0015fc7201007387 */ /* 0x000fe40000100800 */
[----:B------:R-:W-:Y:S02]  /*38840*/  IMAD.X R113, R113, 0x1, R0, P3 ;  /* 0x0000000171717824 */ /* 0x000fe400018e0600 */
[----:B------:R1:W-:Y:S04]  /*38850*/  STL [R1+0x1608], R7 ;  /* 0x0016080701007387 */ /* 0x0003e80000100800 */
[----:B-1----:R-:W4:Y:S04]  /*38860*/  LDL.LU R111, [R1+0x1624] ;  /* 0x00162400016f7983 */ /* 0x002f280000300800 */
[----:B------:R1:W-:Y:S04]  /*38870*/  STL [R1+0x1604], R113 ;  /* 0x0016047101007387 */ /* 0x0003e80000100800 */
[----:B------:R1:W-:Y:S04]  /*38880*/  LDGSTS.E [R5+0x1c004], desc[UR8][R118.64], P0 ;  /* 0x1c00400076057fae */ /* 0x0003e80008121848 */
[----:B------:R-:W4:Y:S01]  /*38890*/  LDL.LU R115, [R1+0x162c] ;  /* 0x00162c0001737983 */ /* 0x000f220000300800 */
[----:B-1----:R-:W-:-:S03]  /*388a0*/  IMAD.MOV.U32 R118, RZ, RZ, R7 ;  /* 0x000000ffff767224 */ /* 0x002fc600078e0007 */
[----:B------:R-:W4:Y:S01]  /*388b0*/  LDL.LU R7, [R1+0x1630] ;  /* 0x0016300001077983 */ /* 0x000f220000300800 */
[----:B------:R-:W-:-:S04]  /*388c0*/  UISETP.GT.AND UP1, UPT, UR16, 0x2e, UPT ;  /* 0x0000002e1000788c */ /* 0x000fc8000bf24270 */
[----:B------:R-:W-:-:S04]  /*388d0*/  USEL UR12, URZ, 0x4, !UP1 ;  /* 0x000000043f0c7887 */ /* 0x000fc8000c800000 */
[----:B------:R-:W-:-:S06]  /*388e0*/  USEL UR12, UR12, URZ, !UP0 ;  /* 0x0000003f0c0c7287 */ /* 0x000fcc000c000000 */
[----:B------:R-:W-:Y:S01]  /*388f0*/  ISETP.NE.U32.AND P1, PT, RZ, UR12, PT ;  /* 0x0000000cff007c0c */ /* 0x000fe2000bf25070 */
[----:B------:R-:W-:Y:S02]  /*38900*/  IMAD.MOV.U32 R119, RZ, RZ, R113 ;  /* 0x000000ffff777224 */ /* 0x000fe400078e0071 */
[----:B------:R-:W4:Y:S01]  /*38910*/  LDL.LU R113, [R1+0x1638] ;  /* 0x0016380001717983 */ /* 0x000f220000300800 */
[----:B------:R-:W-:-:S09]  /*38920*/  UISETP.GT.AND UP1, UPT, UR16, 0x2f, UPT ;  /* 0x0000002f1000788c */ /* 0x000fd2000bf24270 */
[----:B------:R1:W-:Y:S01]  /*38930*/  LDGSTS.E [R5+0x10008], desc[UR8][R118.64], P1 ;  /* 0x1000800076057fae */ /* 0x0003e20008921848 */
[----:B------:R-:W-:-:S04]  /*38940*/  USEL UR12, URZ, 0x4, !UP1 ;  /* 0x000000043f0c7887 */ /* 0x000fc8000c800000 */
[----:B------:R-:W-:Y:S01]  /*38950*/  USEL UR12, UR12, URZ, !UP0 ;  /* 0x0000003f0c0c7287 */ /* 0x000fe2000c000000 */
[----:B---3--:R-:W-:-:S05]  /*38960*/  IADD3 R22, P0, R22, R2, RZ ;  /* 0x0000000216167210 */ /* 0x008fca0007f1e0ff */
[----:B------:R-:W-:Y:S01]  /*38970*/  STL [R1+0x1610], R22 ;  /* 0x0016101601007387 */ /* 0x000fe20000100800 */
[----:B--2---:R-:W-:-:S05]  /*38980*/  IMAD.X R23, R23, 0x1, R0, P0 ;  /* 0x0000000117177824 */ /* 0x004fca00000e0600 */
[----:B------:R2:W-:Y:S01]  /*38990*/  STL [R1+0x160c], R23 ;  /* 0x00160c1701007387 */ /* 0x0005e20000100800 */
[----:B----4-:R-:W-:-:S05]  /*389a0*/  IADD3 R112, P2, R112, R2, RZ ;  /* 0x0000000270707210 */ /* 0x010fca0007f5e0ff */
[----:B------:R-:W-:Y:S01]  /*389b0*/  IMAD.X R116, R116, 0x1, R0, P2 ;  /* 0x0000000174747824 */ /* 0x000fe200010e0600 */
[----:B------:R-:W-:Y:S01]  /*389c0*/  STL [R1+0x1618], R112 ;  /* 0x0016187001007387 */ /* 0x000fe20000100800 */
[----:B-1----:R-:W-:-:S03]  /*389d0*/  IMAD.MOV.U32 R119, RZ, RZ, R23 ;  /* 0x000000ffff777224 */ /* 0x002fc600078e0017 */
[----:B------:R-:W3:Y:S01]  /*389e0*/  LDL.LU R114, [R1+0x1634] ;  /* 0x0016340001727983 */ /* 0x000ee20000300800 */
[----:B------:R-:W-:-:S03]  /*389f0*/  IMAD.MOV.U32 R118, RZ, RZ, R22 ;  /* 0x000000ffff767224 */ /* 0x000fc600078e0016 */
[----:B------:R1:W-:Y:S01]  /*38a00*/  STL [R1+0x1614], R116 ;  /* 0x0016147401007387 */ /* 0x0003e20000100800 */
[----:B------:R-:W-:-:S03]  /*38a10*/  IADD3 R108, P0, R108, R2, RZ ;  /* 0x000000026c6c7210 */ /* 0x000fc60007f1e0ff */
[----:B--2---:R-:W2:Y:S01]  /*38a20*/  LDL.LU R23, [R1+0x163c] ;  /* 0x00163c0001177983 */ /* 0x004ea20000300800 */
[----:B------:R-:W-:-:S03]  /*38a30*/  MOV R117, R116 ;  /* 0x0000007400757202 */ /* 0x000fc60000000f00 */
[----:B------:R-:W4:Y:S01]  /*38a40*/  LDL.LU R22, [R1+0x1640] ;  /* 0x0016400001167983 */ /* 0x000f220000300800 */
[----:B-1----:R-:W-:-:S03]  /*38a50*/  IMAD.MOV.U32 R116, RZ, RZ, R112 ;  /* 0x000000ffff747224 */ /* 0x002fc600078e0070 */
[----:B------:R-:W-:Y:S04]  /*38a60*/  LDGSTS.E [R5+0x14008], desc[UR8][R118.64], P1 ;  /* 0x1400800076057fae */ /* 0x000fe80008921848 */
[----:B------:R1:W-:Y:S04]  /*38a70*/  LDGSTS.E [R5+0x18008], desc[UR8][R116.64], P1 ;  /* 0x1800800074057fae */ /* 0x0003e80008921848 */
[----:B------:R1:W-:Y:S02]  /*38a80*/  STL [R1+0x1620], R108 ;  /* 0x0016206c01007387 */ /* 0x0003e40000100800 */
[----:B-1----:R-:W-:-:S02]  /*38a90*/  IMAD.MOV.U32 R116, RZ, RZ, R108 ;  /* 0x000000ffff747224 */ /* 0x002fc400078e006c */
[----:B------:R-:W-:-:S04]  /*38aa0*/  IMAD.X R109, R109, 0x1, R0, P0 ;  /* 0x000000016d6d7824 */ /* 0x000fc800000e0600 */
[----:B------:R-:W-:Y:S01]  /*38ab0*/  IMAD.MOV.U32 R117, RZ, RZ, R109 ;  /* 0x000000ffff757224 */ /* 0x000fe200078e006d */
[----:B------:R1:W-:Y:S04]  /*38ac0*/  STL [R1+0x161c], R109 ;  /* 0x00161c6d01007387 */ /* 0x0003e80000100800 */
[----:B------:R-:W2:Y:S01]  /*38ad0*/  LDL.LU R108, [R1+0x1248] ;  /* 0x00124800016c7983 */ /* 0x000ea20000300800 */
[----:B------:R-:W-:-:S03]  /*38ae0*/  ISETP.NE.U32.AND P0, PT, RZ, UR12, PT ;  /* 0x0000000cff007c0c */ /* 0x000fc6000bf05070 */
[----:B------:R1:W-:Y:S01]  /*38af0*/  LDGSTS.E [R5+0x1c008], desc[UR8][R116.64], P1 ;  /* 0x1c00800074057fae */ /* 0x0003e20008921848 */
[----:B------:R-:W-:-:S03]  /*38b00*/  IADD3 R110, P1, R110, R2, RZ ;  /* 0x000000026e6e7210 */ /* 0x000fc60007f3e0ff */
[----:B-1----:R-:W2:Y:S04]  /*38b10*/  LDL.LU R109, [R1+0x1244] ;  /* 0x00124400016d7983 */ /* 0x002ea80000300800 */
[----:B------:R-:W-:Y:S01]  /*38b20*/  STL [R1+0x1628], R110 ;  /* 0x0016286e01007387 */ /* 0x000fe20000100800 */
[----:B------:R-:W-:Y:S02]  /*38b30*/  IMAD.MOV.U32 R116, RZ, RZ, R110 ;  /* 0x000000ffff747224 */ /* 0x000fe400078e006e */
[----:B------:R-:W-:-:S05]  /*38b40*/  IMAD.X R111, R111, 0x1, R0, P1 ;  /* 0x000000016f6f7824 */ /* 0x000fca00008e0600 */
[----:B------:R-:W-:Y:S01]  /*38b50*/  MOV R117, R111 ;  /* 0x0000006f00757202 */ /* 0x000fe20000000f00 */
[----:B------:R1:W-:Y:S04]  /*38b60*/  STL [R1+0x1624], R111 ;  /* 0x0016246f01007387 */ /* 0x0003e80000100800 */
[----:B------:R1:W-:Y:S01]  /*38b70*/  LDGSTS.E [R5+0x1000c], desc[UR8][R116.64], P0 ;  /* 0x1000c00074057fae */ /* 0x0003e20008121848 */
[----:B------:R-:W-:-:S05]  /*38b80*/  IADD3 R7, P2, R7, R2, RZ ;  /* 0x0000000207077210 */ /* 0x000fca0007f5e0ff */
[----:B------:R-:W-:Y:S01]  /*38b90*/  IMAD.X R115, R115, 0x1, R0, P2 ;  /* 0x0000000173737824 */ /* 0x000fe200010e0600 */
[----:B------:R1:W-:Y:S02]  /*38ba0*/  STL [R1+0x1630], R7 ;  /* 0x0016300701007387 */ /* 0x0003e40000100800 */
[----:B-1----:R-:W-:Y:S02]  /*38bb0*/  IMAD.MOV.U32 R116, RZ, RZ, R7 ;  /* 0x000000ffff747224 */ /* 0x002fe400078e0007 */
[----:B------:R-:W2:Y:S04]  /*38bc0*/  LDL.LU R111, [R1+0x1250] ;  /* 0x00125000016f7983 */ /* 0x000ea80000300800 */
[----:B------:R1:W-:Y:S04]  /*38bd0*/  STL [R1+0x162c], R115 ;  /* 0x00162c7301007387 */ /* 0x0003e80000100800 */
[----:B------:R-:W2:Y:S04]  /*38be0*/  LDL.LU R112, [R1+0x124c] ;  /* 0x00124c0001707983 */ /* 0x000ea80000300800 */
[----:B------:R-:W2:Y:S04]  /*38bf0*/  LDL.LU R110, [R1+0x1254] ;  /* 0x00125400016e7983 */ /* 0x000ea80000300800 */
[----:B------:R-:W2:Y:S01]  /*38c00*/  LDL.LU R7, [R1+0x1258] ;  /* 0x0012580001077983 */ /* 0x000ea20000300800 */
[----:B------:R-:W1:Y:S01]  /*38c10*/  S2R R156, SR_TID.X ;  /* 0x00000000009c7919 */ /* 0x000e620000002100 */
[----:B------:R-:W-:Y:S01]  /*38c20*/  IADD3 R113, P1, R113, R2, RZ ;  /* 0x0000000271717210 */ /* 0x000fe20007f3e0ff */
[----:B------:R-:W-:-:S04]  /*38c30*/  IMAD.MOV.U32 R117, RZ, RZ, R115 ;  /* 0x000000ffff757224 */ /* 0x000fc800078e0073 */
[----:B------:R-:W-:Y:S04]  /*38c40*/  STL [R1+0x1638], R113 ;  /* 0x0016387101007387 */ /* 0x000fe80000100800 */
[----:B------:R-:W-:Y:S01]  /*38c50*/  LDGSTS.E [R5+0x1400c], desc[UR8][R116.64], P0 ;  /* 0x1400c00074057fae */ /* 0x000fe20008121848 */
[----:B------:R-:W-:Y:S01]  /*38c60*/  UISETP.GT.AND UP1, UPT, UR16, 0x10, UPT ;  /* 0x000000101000788c */ /* 0x000fe2000bf24270 */
[C---:B-1----:R-:W-:Y:S01]  /*38c70*/  IMAD.SHL.U32 R152, R156.reuse, 0x10, RZ ;  /* 0x000000109c987824 */ /* 0x042fe200078e00ff */
[----:B------:R-:W-:Y:S02]  /*38c80*/  LOP3.LUT R156, R156, 0x7f, RZ, 0xc0, !PT ;  /* 0x0000007f9c9c7812 */ /* 0x000fe400078ec0ff */
[----:B------:R-:W-:-:S04]  /*38c90*/  USEL UR12, URZ, 0x4, !UP1 ;  /* 0x000000043f0c7887 */ /* 0x000fc8000c800000 */
[----:B------:R-:W-:Y:S01]  /*38ca0*/  USEL UR12, UR12, URZ, !UP0 ;  /* 0x0000003f0c0c7287 */ /* 0x000fe2000c000000 */
[----:B---3--:R-:W-:-:S04]  /*38cb0*/  IMAD.X R114, R114, 0x1, R0, P1 ;  /* 0x0000000172727824 */ /* 0x008fc800008e0600 */
[----:B------:R-:W-:Y:S01]  /*38cc0*/  IMAD.MOV.U32 R115, RZ, RZ, R114 ;  /* 0x000000ffff737224 */ /* 0x000fe200078e0072 */
[----:B------:R1:W-:Y:S01]  /*38cd0*/  STL [R1+0x1634], R114 ;  /* 0x0016347201007387 */ /* 0x0003e20000100800 */
[----:B----4-:R-:W-:Y:S01]  /*38ce0*/  IADD3 R22, P2, R22, R2, RZ ;  /* 0x0000000216167210 */ /* 0x010fe20007f5e0ff */
[----:B-1----:R-:W-:Y:S01]  /*38cf0*/  IMAD.MOV.U32 R114, RZ, RZ, R113 ;  /* 0x000000ffff727224 */ /* 0x002fe200078e0071 */
[----:B------:R-:W-:-:S03]  /*38d00*/  LOP3.LUT R113, R152, 0x70, RZ, 0xc0, !PT ;  /* 0x0000007098717812 */ /* 0x000fc600078ec0ff */
[----:B--2---:R-:W-:Y:S01]  /*38d10*/  IMAD.X R23, R23, 0x1, R0, P2 ;  /* 0x0000000117177824 */ /* 0x004fe200010e0600 */
[----:B------:R1:W-:Y:S01]  /*38d20*/  STL [R1+0x1640], R22 ;  /* 0x0016401601007387 */ /* 0x0003e20000100800 */
[----:B------:R-:W-:-:S03]  /*38d30*/  IMAD R113, R156, 0x80, R113 ;  /* 0x000000809c717824 */ /* 0x000fc600078e0271 */
[----:B------:R2:W-:Y:S04]  /*38d40*/  LDGSTS.E [R5+0x1800c], desc[UR8][R114.64], P0 ;  /* 0x1800c00072057fae */ /* 0x0005e80008121848 */
[----:B------:R3:W-:Y:S01]  /*38d50*/  STL [R1+0x163c], R23 ;  /* 0x00163c1701007387 */ /* 0x0007e20000100800 */
[----:B------:R-:W-:Y:S01]  /*38d60*/  LOP3.LUT R113, R113, 0x40, RZ, 0x3c, !PT ;  /* 0x0000004071717812 */ /* 0x000fe200078e3cff */
[----:B--2---:R-:W-:Y:S01]  /*38d70*/  IMAD.MOV.U32 R114, RZ, RZ, R22 ;  /* 0x000000ffff727224 */ /* 0x004fe200078e0016 */
[----:B------:R-:W-:Y:S01]  /*38d80*/  MOV R115, R23 ;  /* 0x0000001700737202 */ /* 0x000fe20000000f00 */
[----:B-1----:R-:W2:Y:S04]  /*38d90*/  LDL.LU R22, [R1+0x1260] ;  /* 0x0012600001167983 */ /* 0x002ea80000300800 */
[----:B------:R1:W-:Y:S04]  /*38da0*/  LDGSTS.E [R5+0x1c00c], desc[UR8][R114.64], P0 ;  /* 0x1c00c00072057fae */ /* 0x0003e80008121848 */
[----:B------:R-:W4:Y:S01]  /*38db0*/  LDL.LU R114, [R1+0x125c] ;  /* 0x00125c0001727983 */ /* 0x000f220000300800 */
[----:B-1----:R-:W-:-:S03]  /*38dc0*/  VIADD R5, R113, UR17 ;  /* 0x0000001171057c36 */ /* 0x002fc60008000000 */
[----:B---3--:R-:W3:Y:S04]  /*38dd0*/  LDL.LU R23, [R1+0x1268] ;  /* 0x0012680001177983 */ /* 0x008ee80000300800 */
[----:B------:R-:W3:Y:S01]  /*38de0*/  LDL.LU R113, [R1+0x1264] ;  /* 0x0012640001717983 */ /* 0x000ee20000300800 */
[----:B------:R-:W-:-:S05]  /*38df0*/  IADD3 R108, P1, R108, R2, RZ ;  /* 0x000000026c6c7210 */ /* 0x000fca0007f3e0ff */
        /* <DEDUP_REMOVED lines=13> */
[----:B------:R-:W-:Y:S01]  /*38ed0*/  STL [R1+0x124c], R112 ;  /* 0x00124c7001007387 */ /* 0x000fe20000100800 */
[----:B------:R-:W-:-:S03]  /*38ee0*/  IADD3.X R110, R110, R0, RZ, P2, !PT ;  /* 0x000000006e6e7210 */ /* 0x000fc600017fe4ff */
[----:B------:R-:W-:Y:S01]  /*38ef0*/  STL [R1+0x1258], R7 ;  /* 0x0012580701007387 */ /* 0x000fe20000100800 */
[----:B-1----:R-:W-:Y:S02]  /*38f00*/  IMAD.MOV.U32 R116, RZ, RZ, R111 ;  /* 0x000000ffff747224 */ /* 0x002fe400078e006f */
[----:B------:R-:W-:Y:S01]  /*38f10*/  IMAD.MOV.U32 R117, RZ, RZ, R112 ;  /* 0x000000ffff757224 */ /* 0x000fe200078e0070 */
        /* <DEDUP_REMOVED lines=16> */
[----:B----4-:R-:W-:-:S04]  /*39020*/  IMAD.X R114, R114, 0x1, R0, P1 ;  /* 0x0000000172727824 */ /* 0x010fc800008e0600 */
[----:B------:R-:W-:Y:S01]  /*39030*/  IMAD.MOV.U32 R119, RZ, RZ, R114 ;  /* 0x000000ffff777224 */ /* 0x000fe200078e0072 */
[----:B---3--:R-:W-:Y:S01]  /*39040*/  IADD3 R23, P1, R23, R2, RZ ;  /* 0x0000000217177210 */ /* 0x008fe20007f3e0ff */
[----:B------:R1:W-:Y:S03]  /*39050*/  STL [R1+0x1260], R22 ;  /* 0x0012601601007387 */ /* 0x0003e60000100800 */
[----:B------:R-:W-:Y:S01]  /*39060*/  IADD3.X R113, R113, R0, RZ, P1, !PT ;  /* 0x0000000071717210 */ /* 0x000fe20000ffe4ff */
[----:B------:R2:W-:Y:S01]  /*39070*/  LDGSTS.E [R5+0xc000], desc[UR8][R118.64], P0 ;  /* 0x0c00000076057fae */ /* 0x0005e20008121848 */
[----:B------:R-:W-:-:S03]  /*39080*/  ISETP.NE.U32.AND P0, PT, RZ, UR12, PT ;  /* 0x0000000cff007c0c */ /* 0x000fc6000bf05070 */
[----:B------:R3:W-:Y:S04]  /*39090*/  STL [R1+0x125c], R114 ;  /* 0x00125c7201007387 */ /* 0x0007e80000100800 */
[----:B-1----:R-:W4:Y:S04]  /*390a0*/  LDL.LU R22, [R1+0x1290] ;  /* 0x0012900001167983 */ /* 0x002f280000300800 */
[----:B------:R-:W-:Y:S01]  /*390b0*/  STL [R1+0x1268], R23 ;  /* 0x0012681701007387 */ /* 0x000fe20000100800 */
[----:B--2---:R-:W-:-:S03]  /*390c0*/  IMAD.MOV.U32 R118, RZ, RZ, R23 ;  /* 0x000000ffff767224 */ /* 0x004fc600078e0017 */
[----:B------:R1:W-:Y:S01]  /*390d0*/  STL [R1+0x1264], R113 ;  /* 0x0012647101007387 */ /* 0x0003e20000100800 */
[----:B------:R-:W-:-:S05]  /*390e0*/  IMAD.MOV.U32 R119, RZ, RZ, R113 ;  /* 0x000000ffff777224 */ /* 0x000fca00078e0071 */
[----:B------:R-:W-:Y:S01]  /*390f0*/  LDGSTS.E [R5+0x4], desc[UR8][R118.64], P0 ;  /* 0x0000400076057fae */ /* 0x000fe20008121848 */
[----:B------:R-:W-:-:S05]  /*39100*/  IADD3 R108, P2, R108, R2, RZ ;  /* 0x000000026c6c7210 */ /* 0x000fca0007f5e0ff */
[----:B------:R-:W-:Y:S01]  /*39110*/  IMAD.X R109, R109, 0x1, R0, P2 ;  /* 0x000000016d6d7824 */ /* 0x000fe200010e0600 */
[----:B------:R-:W-:Y:S04]  /*39120*/  STL [R1+0x1270], R108 ;  /* 0x0012706c01007387 */ /* 0x000fe80000100800 */
[----:B---3--:R-:W2:Y:S04]  /*39130*/  LDL.LU R114, [R1+0x128c] ;  /* 0x00128c0001727983 */ /* 0x008ea80000300800 */
[----:B------:R3:W-:Y:S04]  /*39140*/  STL [R1+0x126c], R109 ;  /* 0x00126c6d01007387 */ /* 0x0007e80000100800 */
[----:B-1----:R-:W2:Y:S04]  /*39150*/  LDL.LU R113, [R1+0x1294] ;  /* 0x0012940001717983 */ /* 0x002ea80000300800 */
[----:B------:R-:W2:Y:S04]  /*39160*/  LDL.LU R23, [R1+0x1298] ;  /* 0x0012980001177983 */ /* 0x000ea80000300800 */
        /* <DEDUP_REMOVED lines=10> */
[----:B------:R-:W-:Y:S01]  /*39210*/  IMAD.X R111, R111, 0x1, R0, P2 ;  /* 0x000000016f6f7824 */ /* 0x000fe200010e0600 */
[----:B------:R-:W-:Y:S01]  /*39220*/  IADD3 R7, P3, R7, R2, RZ ;  /* 0x0000000207077210 */ /* 0x000fe20007f7e0ff */
[----:B------:R1:W-:Y:S03]  /*39230*/  LDGSTS.E [R5+0x8004], desc[UR8][R116.64], P0 ;  /* 0x0800400074057fae */ /* 0x0003e60008121848 */
[----:B------:R-:W-:Y:S01]  /*39240*/  IADD3.X R112, R112, R0, RZ, P3, !PT ;  /* 0x0000000070707210 */ /* 0x000fe20001ffe4ff */
[----:B------:R1:W-:Y:S04]  /*39250*/  STL [R1+0x1280], R110 ;  /* 0x0012806e01007387 */ /* 0x0003e80000100800 */
[----:B------:R1:W-:Y:S02]  /*39260*/  STL [R1+0x127c], R111 ;  /* 0x00127c6f01007387 */ /* 0x0003e40000100800 */
[----:B-1----:R-:W-:-:S02]  /*39270*/  IMAD.MOV.U32 R116, RZ, RZ, R110 ;  /* 0x000000ffff747224 */ /* 0x002fc400078e006e */
        /* <DEDUP_REMOVED lines=18> */
[----:B----4-:R-:W-:-:S05]  /*393a0*/  IADD3 R22, P0, R22, R2, RZ ;  /* 0x0000000216167210 */ /* 0x010fca0007f1e0ff */
[----:B------:R-:W-:Y:S01]  /*393b0*/  STL [R1+0x1290], R22 ;  /* 0x0012901601007387 */ /* 0x000fe20000100800 */
[----:B--2---:R-:W-:-:S04]  /*393c0*/  IMAD.X R114, R114, 0x1, R0, P0 ;  /* 0x0000000172727824 */ /* 0x004fc800000e0600 */
[----:B------:R-:W-:Y:S01]  /*393d0*/  IMAD.MOV.U32 R115, RZ, RZ, R114 ;  /* 0x000000ffff737224 */ /* 0x000fe200078e0072 */
[----:B------:R1:W-:Y:S01]  /*393e0*/  STL [R1+0x128c], R114 ;  /* 0x00128c7201007387 */ /* 0x0003e20000100800 */
[----:B------:R-:W-:Y:S02]  /*393f0*/  IADD3 R23, P2, R23, R2, RZ ;  /* 0x0000000217177210 */ /* 0x000fe40007f5e0ff */
[----:B-1----:R-:W-:-:S03]  /*39400*/  MOV R114, R22 ;  /* 0x0000001600727202 */ /* 0x002fc60000000f00 */
[----:B------:R-:W-:Y:S01]  /*39410*/  IMAD.X R113, R113, 0x1, R0, P2 ;  /* 0x0000000171717824 */ /* 0x000fe200010e0600 */
[----:B------:R-:W-:Y:S04]  /*39420*/  STL [R1+0x1298], R23 ;  /* 0x0012981701007387 */ /* 0x000fe80000100800 */
[----:B------:R1:W-:Y:S04]  /*39430*/  STL [R1+0x1294], R113 ;  /* 0x0012947101007387 */ /* 0x0003e80000100800 */
[----:B------:R2:W-:Y:S04]  /*39440*/  LDGSTS.E [R5+0x4008], desc[UR8][R114.64], P1 ;  /* 0x0400800072057fae */ /* 0x0005e80008921848 */
[----:B------:R-:W4:Y:S01]  /*39450*/  LDL.LU R22, [R1+0x12b8] ;  /* 0x0012b80001167983 */ /* 0x000f220000300800 */
[----:B---3--:R-:W-:-:S05]  /*39460*/  IADD3 R108, P0, R108, R2, RZ ;  /* 0x000000026c6c7210 */ /* 0x008fca0007f1e0ff */
[----:B------:R-:W-:Y:S02]  /*39470*/  IMAD.X R109, R109, 0x1, R0, P0 ;  /* 0x000000016d6d7824 */ /* 0x000fe400000e0600 */
[----:B--2---:R-:W-:Y:S02]  /*39480*/  IMAD.MOV.U32 R115, RZ, RZ, R113 ;  /* 0x000000ffff737224 */ /* 0x004fe400078e0071 */
[----:B------:R-:W-:Y:S01]  /*39490*/  IMAD.MOV.U32 R114, RZ, RZ, R23 ;  /* 0x000000ffff727224 */ /* 0x000fe200078e0017 */
[----:B-1----:R-:W2:Y:S01]  /*394a0*/  LDL.LU R113, [R1+0x12b4] ;  /* 0x0012b40001717983 */ /* 0x002ea20000300800 */
[----:B------:R-:W-:-:S03]  /*394b0*/  IMAD.MOV.U32 R118, RZ, RZ, R108 ;  /* 0x000000ffff767224 */ /* 0x000fc600078e006c */
[----:B------:R-:W3:Y:S04]  /*394c0*/  LDL.LU R23, [R1+0x12c0] ;  /* 0x0012c00001177983 */ /* 0x000ee80000300800 */
        /* <DEDUP_REMOVED lines=12> */
[----:B------:R-:W-:Y:S01]  /*39590*/  IMAD.X R111, R111, 0x1, R0, P1 ;  /* 0x000000016f6f7824 */ /* 0x000fe200008e0600 */
[----:B-1----:R-:W-:-:S04]  /*395a0*/  MOV R118, R110 ;  /* 0x0000006e00767202 */ /* 0x002fc80000000f00 */
[----:B------:R1:W-:Y:S01]  /*395b0*/  STL [R1+0x12a4], R111 ;  /* 0x0012a46f01007387 */ /* 0x0003e20000100800 */
[----:B------:R-:W-:-:S05]  /*395c0*/  IADD3 R7, P2, R7, R2, RZ ;  /* 0x0000000207077210 */ /* 0x000fca0007f5e0ff */
[----:B------:R-:W-:Y:S01]  /*395d0*/  IMAD.X R112, R112, 0x1, R0, P2 ;  /* 0x0000000170707824 */ /* 0x000fe200010e0600 */
[----:B------:R-:W-:Y:S01]  /*395e0*/  STL [R1+0x12b0], R7 ;  /* 0x0012b00701007387 */ /* 0x000fe20000100800 */
[----:B------:R-:W-:-:S03]  /*395f0*/  IMAD.MOV.U32 R119, RZ, RZ, R111 ;  /* 0x000000ffff777224 */ /* 0x000fc600078e006f */
        /* <DEDUP_REMOVED lines=14> */
[----:B-1----:R-:W-:Y:S01]  /*396e0*/  IMAD.MOV.U32 R118, RZ, RZ, R22 ;  /* 0x000000ffff767224 */ /* 0x002fe200078e0016 */
[----:B------:R1:W-:Y:S01]  /*396f0*/  STL [R1+0x12b8], R22 ;  /* 0x0012b81601007387 */ /* 0x0003e20000100800 */
[----:B--2---:R-:W-:Y:S01]  /*39700*/  IMAD.X R113, R113, 0x1, R0, P1 ;  /* 0x0000000171717824 */ /* 0x004fe200008e0600 */
[----:B---3--:R-:W-:-:S03]  /*39710*/  IADD3 R23, P2, R23, R2, RZ ;  /* 0x0000000217177210 */ /* 0x008fc60007f5e0ff */
[----:B------:R-:W-:Y:S01]  /*39720*/  IMAD.MOV.U32 R119, RZ, RZ, R113 ;  /* 0x000000ffff777224 */ /* 0x000fe200078e0071 */
[----:B------:R-:W-:Y:S04]  /*39730*/  STL [R1+0x12b4], R113 ;  /* 0x0012b47101007387 */ /* 0x000fe80000100800 */
[----:B-1----:R-:W2:Y:S04]  /*39740*/  LDL.LU R22, [R1+0x1668] ;  /* 0x0016680001167983 */ /* 0x002ea80000300800 */
[----:B------:R1:W-:Y:S04]  /*39750*/  STL [R1+0x12c0], R23 ;  /* 0x0012c01701007387 */ /* 0x0003e80000100800 */
[----:B------:R3:W-:Y:S01]  /*39760*/  LDGSTS.E [R5+0x800c], desc[UR8][R118.64], P0 ;  /* 0x0800c00076057fae */ /* 0x0007e20008121848 */
[----:B------:R-:W-:Y:S01]  /*39770*/  IMAD.X R108, R108, 0x1, R0, P2 ;  /* 0x000000016c6c7824 */ /* 0x000fe200010e0600 */
[----:B------:R-:W-:-:S04]  /*39780*/  IADD3 R115, P3, R115, R2, RZ ;  /* 0x0000000273737210 */ /* 0x000fc80007f7e0ff */
[----:B------:R4:W-:Y:S01]  /*39790*/  STL [R1+0x12bc], R108 ;  /* 0x0012bc6c01007387 */ /* 0x0009e20000100800 */
[----:B------:R-:W-:Y:S01]  /*397a0*/  IADD3.X R116, R116, R0, RZ, P3, !PT ;  /* 0x0000000074747210 */ /* 0x000fe20001ffe4ff */
[----:B---3--:R-:W-:Y:S02]  /*397b0*/  IMAD.MOV.U32 R118, RZ, RZ, R23 ;  /* 0x000000ffff767224 */ /* 0x008fe400078e0017 */
[----:B------:R-:W-:Y:S01]  /*397c0*/  STL [R1+0x1648], R115 ;  /* 0x0016487301007387 */ /* 0x000fe20000100800 */
[----:B------:R-:W-:-:S03]  /*397d0*/  IMAD.MOV.U32 R119, RZ, RZ, R108 ;  /* 0x000000ffff777224 */ /* 0x000fc600078e006c */
[----:B-1----:R-:W3:Y:S04]  /*397e0*/  LDL.LU R23, [R1+0x1664] ;  /* 0x0016640001177983 */ /* 0x002ee80000300800 */
[----:B------:R1:W-:Y:S04]  /*397f0*/  STL [R1+0x1644], R116 ;  /* 0x0016447401007387 */ /* 0x0003e80000100800 */
[----:B------:R-:W3:Y:S04]  /*39800*/  LDL.LU R113, [R1+0x166c] ;  /* 0x00166c0001717983 */ /* 0x000ee80000300800 */
        /* <DEDUP_REMOVED lines=11> */
[----:B------:R-:W-:Y:S02]  /*398c0*/  IADD3 R110, P2, R110, R2, RZ ;  /* 0x000000026e6e7210 */ /* 0x000fe40007f5e0ff */
[----:B-1----:R-:W-:-:S03]  /*398d0*/  MOV R114, R109 ;  /* 0x0000006d00727202 */ /* 0x002fc60000000f00 */
[----:B------:R-:W-:Y:S01]  /*398e0*/  IMAD.X R111, R111, 0x1, R0, P2 ;  /* 0x000000016f6f7824 */ /* 0x000fe200010e0600 */
[----:B------:R1:W-:Y:S04]  /*398f0*/  STL [R1+0x1658], R110 ;  /* 0x0016586e01007387 */ /* 0x0003e80000100800 */
[----:B------:R-:W4:Y:S04]  /*39900*/  LDL.LU R109, [R1+0x1678] ;  /* 0x00167800016d7983 */ /* 0x000f280000300800 */
[----:B------:R1:W-:Y:S04]  /*39910*/  LDGSTS.E [R5+0x14000], desc[UR8][R114.64], P1 ;  /* 0x1400000072057fae */ /* 0x0003e80008921848 */
[----:B------:R1:W-:Y:S01]  /*39920*/  STL [R1+0x1654], R111 ;  /* 0x0016546f01007387 */ /* 0x0003e20000100800 */
[----:B------:R-:W-:Y:S01]  /*39930*/  IADD3 R7, P0, R7, R2, RZ ;  /* 0x0000000207077210 */ /* 0x000fe20007f1e0ff */
[----:B-1----:R-:W-:-:S02]  /*39940*/  IMAD.MOV.U32 R114, RZ, RZ, R110 ;  /* 0x000000ffff727224 */ /* 0x002fc400078e006e */
        /* <DEDUP_REMOVED lines=17> */
[----:B--2---:R-:W-:-:S04]  /*39a60*/  IADD3 R22, P1, R22, R2, RZ ;  /* 0x0000000216167210 */ /* 0x004fc80007f3e0ff */
[----:B------:R-:W-:Y:S01]  /*39a70*/  MOV R116, R22 ;  /* 0x0000001600747202 */ /* 0x000fe20000000f00 */
[----:B------:R1:W-:Y:S01]  /*39a80*/  STL [R1+0x1668], R22 ;  /* 0x0016681601007387 */ /* 0x0003e20000100800 */
[----:B---3--:R-:W-:-:S04]  /*39a90*/  IMAD.X R23, R23, 0x1, R0, P1 ;  /* 0x0000000117177824 */ /* 0x008fc800008e0600 */
[----:B------:R-:W-:Y:S01]  /*39aa0*/  IMAD.MOV.U32 R117, RZ, RZ, R23 ;  /* 0x000000ffff757224 */ /* 0x000fe200078e0017 */
[----:B------:R2:W-:Y:S04]  /*39ab0*/  STL [R1+0x1664], R23 ;  /* 0x0016641701007387 */ /* 0x0005e80000100800 */
[----:B------:R-:W-:Y:S01]  /*39ac0*/  LDGSTS.E [R5+0x10004], desc[UR8][R116.64], P0 ;  /* 0x1000400074057fae */ /* 0x000fe20008121848 */
[----:B----4-:R-:W-:-:S05]  /*39ad0*/  IADD3 R108, P2, R108, R2, RZ ;  /* 0x000000026c6c7210 */ /* 0x010fca0007f5e0ff */
[----:B------:R-:W-:Y:S01]  /*39ae0*/  IMAD.X R113, R113, 0x1, R0, P2 ;  /* 0x0000000171717824 */ /* 0x000fe200010e0600 */
[----:B------:R-:W-:Y:S04]  /*39af0*/  STL [R1+0x1670], R108 ;  /* 0x0016706c01007387 */ /* 0x000fe80000100800 */
[----:B-1----:R-:W3:Y:S01]  /*39b00*/  LDL.LU R22, [R1+0x1690] ;  /* 0x0016900001167983 */ /* 0x002ee20000300800 */
[----:B------:R-:W-:-:S03]  /*39b10*/  IMAD.MOV.U32 R119, RZ, RZ, R113 ;  /* 0x000000ffff777224 */ /* 0x000fc600078e0071 */
[----:B------:R1:W-:Y:S04]  /*39b20*/  STL [R1+0x166c], R113 ;  /* 0x00166c7101007387 */ /* 0x0003e80000100800 */
        /* <DEDUP_REMOVED lines=16> */
[----:B------:R-:W-:-:S03]  /*39c30*/  IMAD.X R114, R114, 0x1, R0, P2 ;  /* 0x0000000172727824 */ /* 0x000fc600010e0600 */
[----:B------:R1:W-:Y:S01]  /*39c40*/  STL [R1+0x1680], R111 ;  /* 0x0016806f01007387 */ /* 0x0003e20000100800 */
[----:B------:R-:W-:Y:S02]  /*39c50*/  IMAD.MOV.U32 R118, RZ, RZ, R111 ;  /* 0x000000ffff767224 */ /* 0x000fe400078e006f */
[----:B------:R-:W-:Y:S01]  /*39c60*/  IMAD.MOV.U32 R119, RZ, RZ, R114 ;  /* 0x000000ffff777224 */ /* 0x000fe200078e0072 */
[----:B------:R-:W-:Y:S01]  /*39c70*/  IADD3 R7, P3, R7, R2, RZ ;  /* 0x0000000207077210 */ /* 0x000fe20007f7e0ff */
[----:B------:R-:W-:Y:S03]  /*39c80*/  STL [R1+0x167c], R114 ;  /* 0x00167c7201007387 */ /* 0x000fe60000100800 */
[----:B------:R-:W-:Y:S01]  /*39c90*/  IADD3.X R112, R112, R0, RZ, P3, !PT ;  /* 0x0000000070707210 */ /* 0x000fe20001ffe4ff */
        /* <DEDUP_REMOVED lines=18> */
[----:B--2---:R-:W-:Y:S01]  /*39dc0*/  IMAD.X R23, R23, 0x1, R0, P0 ;  /* 0x0000000117177824 */ /* 0x004fe200000e0600 */
[----:B------:R-:W-:Y:S01]  /*39dd0*/  STL [R1+0x1690], R22 ;  /* 0x0016901601007387 */ /* 0x000fe20000100800 */
[----:B----4-:R-:W-:-:S03]  /*39de0*/  IADD3 R113, P2, R113, R2, RZ ;  /* 0x0000000271717210 */ /* 0x010fc60007f5e0ff */
[----:B------:R2:W-:Y:S02]  /*39df0*/  STL [R1+0x168c], R23 ;  /* 0x00168c1701007387 */ /* 0x0005e40000100800 */
[----:B------:R-:W-:Y:S02]  /*39e00*/  IMAD.X R116, R116, 0x1, R0, P2 ;  /* 0x0000000174747824 */ /* 0x000fe400010e0600 */
[----:B------:R-:W-:Y:S01]  /*39e10*/  STL [R1+0x1698], R113 ;  /* 0x0016987101007387 */ /* 0x000fe20000100800 */
[----:B-1----:R-:W-:Y:S01]  /*39e20*/  MOV R119, R23 ;  /* 0x0000001700777202 */ /* 0x002fe20000000f00 */
[----:B------:R-:W-:Y:S02]  /*39e30*/  IMAD.MOV.U32 R118, RZ, RZ, R22 ;  /* 0x000000ffff767224 */ /* 0x000fe400078e0016 */
[----:B------:R-:W3:Y:S01]  /*39e40*/  LDL.LU R114, [R1+0x16b4] ;  /* 0x0016b40001727983 */ /* 0x000ee20000300800 */
[----:B------:R-:W-:-:S03]  /*39e50*/  IADD3 R108, P0, R108, R2, RZ ;  /* 0x000000026c6c7210 */ /* 0x000fc60007f1e0ff */
[----:B------:R1:W-:Y:S04]  /*39e60*/  STL [R1+0x1694], R116 ;  /* 0x0016947401007387 */ /* 0x0003e80000100800 */
[----:B--2---:R-:W2:Y:S01]  /*39e70*/  LDL.LU R23, [R1+0x16bc] ;  /* 0x0016bc0001177983 */ /* 0x004ea20000300800 */
[----:B------:R-:W-:-:S03]  /*39e80*/  IMAD.MOV.U32 R117, RZ, RZ, R116 ;  /* 0x000000ffff757224 */ /* 0x000fc600078e0074 */
        /* <DEDUP_REMOVED lines=8> */
[----:B------:R1:W-:Y:S01]  /*39f10*/  STL [R1+0x169c], R109 ;  /* 0x00169c6d01007387 */ /* 0x0003e20000100800 */
[----:B------:R-:W-:-:S03]  /*39f20*/  ISETP.NE.U32.AND P0, PT, RZ, UR12, PT ;  /* 0x0000000cff007c0c */ /* 0x000fc6000bf05070 */
[----:B------:R-:W2:Y:S04]  /*39f30*/  LDL.LU R108, [R1+0x12c8] ;  /* 0x0012c800016c7983 */ /* 0x000ea80000300800 */
[----:B------:R1:W-:Y:S01]  /*39f40*/  LDGSTS.E [R5+0x1c008], desc[UR8][R116.64], P1 ;  /* 0x1c00800074057fae */ /* 0x0003e20008921848 */
[----:B------:R-:W-:-:S03]  /*39f50*/  IADD3 R110, P1, R110, R2, RZ ;  /* 0x000000026e6e7210 */ /* 0x000fc60007f3e0ff */
[----:B-1----:R-:W2:Y:S04]  /*39f60*/  LDL.LU R109, [R1+0x12c4] ;  /* 0x0012c400016d7983 */ /* 0x002ea80000300800 */
[----:B------:R-:W-:Y:S01]  /*39f70*/  STL [R1+0x16a8], R110 ;  /* 0x0016a86e01007387 */ /* 0x000fe20000100800 */
[----:B------:R-:W-:Y:S01]  /*39f80*/  MOV R116, R110 ;  /* 0x0000006e00747202 */ /* 0x000fe20000000f00 */
[----:B------:R-:W-:-:S04]  /*39f90*/  IMAD.X R111, R111, 0x1, R0, P1 ;  /* 0x000000016f6f7824 */ /* 0x000fc800008e0600 */
[----:B------:R-:W-:Y:S01]  /*39fa0*/  IMAD.MOV.U32 R117, RZ, RZ, R111 ;  /* 0x000000ffff757224 */ /* 0x000fe200078e006f */
        /* <DEDUP_REMOVED lines=16> */
[----:B------:R-:W-:-:S04]  /*3a0b0*/  UISETP.GT.AND UP1, UPT, UR16, 0x14, UPT ;  /* 0x000000141000788c */ /* 0x000fc8000bf24270 */
[----:B------:R-:W-:Y:S01]  /*3a0c0*/  USEL UR12, URZ, 0x4, !UP1 ;  /* 0x000000043f0c7887 */ /* 0x000fe2000c800000 */
[C---:B-1----:R-:W-:Y:S01]  /*3a0d0*/  IMAD.SHL.U32 R152, R156.reuse, 0x10, RZ ;  /* 0x000000109c987824 */ /* 0x042fe200078e00ff */
[----:B------:R-:W-:Y:S02]  /*3a0e0*/  LOP3.LUT R156, R156, 0x7f, RZ, 0xc0, !PT ;  /* 0x0000007f9c9c7812 */ /* 0x000fe400078ec0ff */
        /* <DEDUP_REMOVED lines=8> */
[----:B------:R1:W-:Y:S04]  /*3a170*/  STL [R1+0x16c0], R22 ;  /* 0x0016c01601007387 */ /* 0x0003e80000100800 */
[----:B------:R2:W-:Y:S01]  /*3a180*/  LDGSTS.E [R5+0x1800c], desc[UR8][R114.64], P0 ;  /* 0x1800c00072057fae */ /* 0x0005e20008121848 */
[----:B------:R-:W-:-:S03]  /*3a190*/  IMAD R112, R156, 0x80, R112 ;  /* 0x000000809c707824 */ /* 0x000fc600078e0270 */
[----:B------:R3:W-:Y:S02]  /*3a1a0*/  STL [R1+0x16bc], R23 ;  /* 0x0016bc1701007387 */ /* 0x0007e40000100800 */
[----:B------:R-:W-:Y:S02]  /*3a1b0*/  LOP3.LUT R112, R112, 0x50, RZ, 0x3c, !PT ;  /* 0x0000005070707812 */ /* 0x000fe400078e3cff */
[----:B--2---:R-:W-:Y:S01]  /*3a1c0*/  MOV R114, R22 ;  /* 0x0000001600727202 */ /* 0x004fe20000000f00 */
[----:B------:R-:W-:Y:S01]  /*3a1d0*/  IMAD.MOV.U32 R115, RZ, RZ, R23 ;  /* 0x000000ffff737224 */ /* 0x000fe200078e0017 */
        /* <DEDUP_REMOVED lines=16> */
[----:B------:R-:W-:-:S04]  /*3a2e0*/  IADD3 R111, P1, R111, R2, RZ ;  /* 0x000000026f6f7210 */ /* 0x000fc80007f3e0ff */
[----:B------:R-:W-:Y:S01]  /*3a2f0*/  IADD3.X R113, R113, R0, RZ, P1, !PT ;  /* 0x0000000071717210 */ /* 0x000fe20000ffe4ff */
[----:B------:R1:W-:Y:S01]  /*3a300*/  STL [R1+0x12d0], R111 ;  /* 0x0012d06f01007387 */ /* 0x0003e20000100800 */
[----:B------:R-:W-:-:S03]  /*3a310*/  IADD3 R7, P2, R7, R2, RZ ;  /* 0x0000000207077210 */ /* 0x000fc60007f5e0ff */
[----:B------:R-:W-:Y:S02]  /*3a320*/  STL [R1+0x12cc], R113 ;  /* 0x0012cc7101007387 */ /* 0x000fe40000100800 */
[----:B------:R-:W-:Y:S02]  /*3a330*/  IMAD.X R110, R110, 0x1, R0, P2 ;  /* 0x000000016e6e7824 */ /* 0x000fe400010e0600 */
        /* <DEDUP_REMOVED lines=19> */
[----:B----4-:R-:W-:-:S05]  /*3a470*/  IMAD.X R114, R114, 0x1, R0, P1 ;  /* 0x0000000172727824 */ /* 0x010fca00008e0600 */
[----:B------:R-:W-:Y:S02]  /*3a480*/  MOV R119, R114 ;  /* 0x0000007200777202 */ /* 0x000fe40000000f00 */
[----:B---3--:R-:W-:-:S03]  /*3a490*/  IADD3 R23, P1, R23, R2, RZ ;  /* 0x0000000217177210 */ /* 0x008fc60007f3e0ff */
[----:B------:R1:W-:Y:S01]  /*3a4a0*/  LDGSTS.E [R5+0xc000], desc[UR8][R118.64], P0 ;  /* 0x0c00000076057fae */ /* 0x0003e20008121848 */
[----:B------:R-:W-:Y:S01]  /*3a4b0*/  ISETP.NE.U32.AND P0, PT, RZ, UR12, PT ;  /* 0x0000000cff007c0c */ /* 0x000fe2000bf05070 */
[----:B------:R-:W-:Y:S02]  /*3a4c0*/  IMAD.X R112, R112, 0x1, R0, P1 ;  /* 0x0000000170707824 */ /* 0x000fe400008e0600 */
[----:B------:R2:W-:Y:S04]  /*3a4d0*/  STL [R1+0x12e0], R22 ;  /* 0x0012e01601007387 */ /* 0x0005e80000100800 */
[----:B------:R3:W-:Y:S04]  /*3a4e0*/  STL [R1+0x12dc], R114 ;  /* 0x0012dc7201007387 */ /* 0x0007e80000100800 */
[----:B--2---:R-:W2:Y:S01]  /*3a4f0*/  LDL.LU R22, [R1+0x1310] ;  /* 0x0013100001167983 */ /* 0x004ea20000300800 */
[----:B-1----:R-:W-:-:S03]  /*3a500*/  IMAD.MOV.U32 R118, RZ, RZ, R23 ;  /* 0x000000ffff767224 */ /* 0x002fc600078e0017 */
[----:B------:R-:W-:Y:S01]  /*3a510*/  STL [R1+0x12e8], R23 ;  /* 0x0012e81701007387 */ /* 0x000fe20000100800 */
[----:B------:R-:W-:-:S03]  /*3a520*/  IMAD.MOV.U32 R119, RZ, RZ, R112 ;  /* 0x000000ffff777224 */ /* 0x000fc600078e0070 */
[----:B------:R1:W-:Y:S04]  /*3a530*/  STL [R1+0x12e4], R112 ;  /* 0x0012e47001007387 */ /* 0x0003e80000100800 */
[----:B------:R-:W-:Y:S01]  /*3a540*/  LDGSTS.E [R5+0x4], desc[UR8][R118.64], P0 ;  /* 0x0000400076057fae */ /* 0x000fe20008121848 */
[----:B------:R-:W-:-:S05]  /*3a550*/  IADD3 R108, P2, R108, R2, RZ ;  /* 0x000000026c6c7210 */ /* 0x000fca0007f5e0ff */
[----:B------:R-:W-:Y:S01]  /*3a560*/  IMAD.X R109, R109, 0x1, R0, P2 ;  /* 0x000000016d6d7824 */ /* 0x000fe200010e0600 */
[----:B------:R-:W-:Y:S04]  /*3a570*/  STL [R1+0x12f0], R108 ;  /* 0x0012f06c01007387 */ /* 0x000fe80000100800 */
[----:B---3--:R-:W3:Y:S04]  /*3a580*/  LDL.LU R114, [R1+0x130c] ;  /* 0x00130c0001727983 */ /* 0x008ee80000300800 */
[----:B------:R4:W-:Y:S04]  /*3a590*/  STL [R1+0x12ec], R109 ;  /* 0x0012ec6d01007387 */ /* 0x0009e80000100800 */
[----:B-1----:R-:W3:Y:S04]  /*3a5a0*/  LDL.LU R112, [R1+0x1314] ;  /* 0x0013140001707983 */ /* 0x002ee80000300800 */
[----:B------:R-:W3:Y:S04]  /*3a5b0*/  LDL.LU R23, [R1+0x1318] ;  /* 0x0013180001177983 */ /* 0x000ee80000300800 */
[----:B------:R-:W-:Y:S04]  /*3a5c0*/  LDGSTS.E [R5+0x4004], desc[UR8][R108.64], P0 ;  /* 0x040040006c057fae */ /* 0x000fe80008121848 */
[----:B----4-:R-:W4:Y:S04]  /*3a5d0*/  LDL.LU R109, [R1+0x131c] ;  /* 0x00131c00016d7983 */ /* 0x010f280000300800 */
[----:B------:R-:W4:Y:S01]  /*3a5e0*/  LDL.LU R108, [R1+0x1320] ;  /* 0x00132000016c7983 */ /* 0x000f220000300800 */
[----:B------:R-:W-:-:S05]  /*3a5f0*/  IADD3 R115, P1, R115, R2, RZ ;  /* 0x0000000273737210 */ /* 0x000fca0007f3e0ff */
[----:B------:R-:W-:Y:S01]  /*3a600*/  STL [R1+0x12f8], R115 ;  /* 0x0012f87301007387 */ /* 0x000fe20000100800 */
[----:B------:R-:W-:-:S04]  /*3a610*/  IMAD.X R116, R116, 0x1, R0, P1 ;  /* 0x0000000174747824 */ /* 0x000fc800008e0600 */
[----:B------:R-:W-:Y:S01]  /*3a620*/  IMAD.MOV.U32 R117, RZ, RZ, R116 ;  /* 0x000000ffff757224 */ /* 0x000fe200078e0074 */
[----:B------:R1:W-:Y:S01]  /*3a630*/  STL [R1+0x12f4], R116 ;  /* 0x0012f47401007387 */ /* 0x0003e20000100800 */
[----:B------:R-:W-:Y:S01]  /*3a640*/  IADD3 R110, P2, R110, R2, RZ ;  /* 0x000000026e6e7210 */ /* 0x000fe20007f5e0ff */
[----:B-1----:R-:W-:-:S03]  /*3a650*/  IMAD.MOV.U32 R116, RZ, RZ, R115 ;  /* 0x000000ffff747224 */ /* 0x002fc600078e0073 */
[----:B------:R-:W-:Y:S02]  /*3a660*/  IADD3.X R111, R111, R0, RZ, P2, !PT ;  /* 0x000000006f6f7210 */ /* 0x000fe400017fe4ff */
[----:B------:R-:W-:Y:S01]  /*3a670*/  IADD3 R7, P3, R7, R2, RZ ;  /* 0x0000000207077210 */ /* 0x000fe20007f7e0ff */
[----:B------:R1:W-:Y:S04]  /*3a680*/  LDGSTS.E [R5+0x8004], desc[UR8][R116.64], P0 ;  /* 0x0800400074057fae */ /* 0x0003e80008121848 */
[----:B------:R-:W-:Y:S01]  /*3a690*/  IMAD.X R113, R113, 0x1, R0, P3 ;  /* 0x0000000171717824 */ /* 0x000fe200018e0600 */
[----:B------:R1:W-:Y:S04]  /*3a6a0*/  STL [R1+0x1300], R110 ;  /* 0x0013006e01007387 */ /* 0x0003e80000100800 */
[----:B------:R1:W-:Y:S02]  /*3a6b0*/  STL [R1+0x12fc], R111 ;  /* 0x0012fc6f01007387 */ /* 0x0003e40000100800 */
[----:B-1----:R-:W-:-:S02]  /*3a6c0*/  IMAD.MOV.U32 R116, RZ, RZ, R110 ;  /* 0x000000ffff747224 */ /* 0x002fc400078e006e */
[----:B------:R-:W-:Y:S01]  /*3a6d0*/  IMAD.MOV.U32 R117, RZ, RZ, R111 ;  /* 0x000000ffff757224 */ /* 0x000fe200078e006f */
[----:B------:R-:W-:Y:S04]  /*3a6e0*/  STL [R1+0x1308], R7 ;  /* 0x0013080701007387 */ /* 0x000fe80000100800 */
[----:B------:R-:W4:Y:S04]  /*3a6f0*/  LDL.LU R110, [R1+0x1328] ;  /* 0x00132800016e7983 */ /* 0x000f280000300800 */
[----:B------:R1:W-:Y:S04]  /*3a700*/  STL [R1+0x1304], R113 ;  /* 0x0013047101007387 */ /* 0x0003e80000100800 */
[----:B------:R1:W-:Y:S04]  /*3a710*/  LDGSTS.E [R5+0xc004], desc[UR8][R116.64], P0 ;  /* 0x0c00400074057fae */ /* 0x0003e80008121848 */
[----:B------:R-:W4:Y:S01]  /*3a720*/  LDL.LU R111, [R1+0x1324] ;  /* 0x00132400016f7983 */ /* 0x000f220000300800 */
[----:B-1----:R-:W-:-:S02]  /*3a730*/  IMAD.MOV.U32 R117, RZ, RZ, R113 ;  /* 0x000000ffff757224 */ /* 0x002fc400078e0071 */
[----:B------:R-:W-:Y:S01]  /*3a740*/  IMAD.MOV.U32 R116, RZ, RZ, R7 ;  /* 0x000000ffff747224 */ /* 0x000fe200078e0007 */
[----:B------:R-:W4:Y:S04]  /*3a750*/  LDL.LU R113, [R1+0x132c] ;  /* 0x00132c0001717983 */ /* 0x000f280000300800 */
[----:B------:R-:W4:Y:S01]  /*3a760*/  LDL.LU R7, [R1+0x1330] ;  /* 0x0013300001077983 */ /* 0x000f220000300800 */
[----:B------:R-:W-:-:S04]  /*3a770*/  UISETP.GT.AND UP1, UPT, UR16, 0x16, UPT ;  /* 0x000000161000788c */ /* 0x000fc8000bf24270 */
[----:B------:R-:W-:-:S04]  /*3a780*/  USEL UR12, URZ, 0x4, !UP1 ;  /* 0x000000043f0c7887 */ /* 0x000fc8000c800000 */
[----:B------:R-:W-:-:S06]  /*3a790*/  USEL UR12, UR12, URZ, !UP0 ;  /* 0x0000003f0c0c7287 */ /* 0x000fcc000c000000 */
[----:B------:R-:W-:-:S13]  /*3a7a0*/  ISETP.NE.U32.AND P1, PT, RZ, UR12, PT ;  /* 0x0000000cff007c0c */ /* 0x000fda000bf25070 */
[----:B------:R-:W-:Y:S01]  /*3a7b0*/  LDGSTS.E [R5+0x8], desc[UR8][R116.64], P1 ;  /* 0x0000800074057fae */ /* 0x000fe20008921848 */
[----:B------:R-:W-:-:S04]  /*3a7c0*/  UISETP.GT.AND UP1, UPT, UR16, 0x17, UPT ;  /* 0x000000171000788c */ /* 0x000fc8000bf24270 */
[----:B------:R-:W-:-:S04]  /*3a7d0*/  USEL UR12, URZ, 0x4, !UP1 ;  /* 0x000000043f0c7887 */ /* 0x000fc8000c800000 */
[----:B------:R-:W-:Y:S01]  /*3a7e0*/  USEL UR12, UR12, URZ, !UP0 ;  /* 0x0000003f0c0c7287 */ /* 0x000fe2000c000000 */
[----:B--2---:R-:W-:-:S05]  /*3a7f0*/  IADD3 R22, P0, R22, R2, RZ ;  /* 0x0000000216167210 */ /* 0x004fca0007f1e0ff */
[----:B------:R-:W-:Y:S01]  /*3a800*/  STL [R1+0x1310], R22 ;  /* 0x0013101601007387 */ /* 0x000fe20000100800 */
[----:B---3--:R-:W-:-:S05]  /*3a810*/  IMAD.X R114, R114, 0x1, R0, P0 ;  /* 0x0000000172727824 */ /* 0x008fca00000e0600 */
[----:B------:R1:W-:Y:S01]  /*3a820*/  STL [R1+0x130c], R114 ;  /* 0x00130c7201007387 */ /* 0x0003e20000100800 */
[----:B------:R-:W-:Y:S02]  /*3a830*/  MOV R115, R114 ;  /* 0x0000007200737202 */ /* 0x000fe40000000f00 */
[----:B------:R-:W-:Y:S01]  /*3a840*/  IADD3 R23, P2, R23, R2, RZ ;  /* 0x0000000217177210 */ /* 0x000fe20007f5e0ff */
[----:B-1----:R-:W-:-:S04]  /*3a850*/  IMAD.MOV.U32 R114, RZ, RZ, R22 ;  /* 0x000000ffff727224 */ /* 0x002fc800078e0016 */
[----:B------:R-:W-:Y:S01]  /*3a860*/  IMAD.X R112, R112, 0x1, R0, P2 ;  /* 0x0000000170707824 */ /* 0x000fe200010e0600 */
[----:B------:R-:W-:Y:S04]  /*3a870*/  STL [R1+0x1318], R23 ;  /* 0x0013181701007387 */ /* 0x000fe80000100800 */
[----:B------:R1:W-:Y:S04]  /*3a880*/  LDGSTS.E [R5+0x4008], desc[UR8][R114.64], P1 ;  /* 0x0400800072057fae */ /* 0x0003e80008921848 */
[----:B------:R2:W-:Y:S04]  /*3a890*/  STL [R1+0x1314], R112 ;  /* 0x0013147001007387 */ /* 0x0005e80000100800 */
[----:B------:R-:W3:Y:S01]  /*3a8a0*/  LDL.LU R22, [R1+0x1338] ;  /* 0x0013380001167983 */ /* 0x000ee20000300800 */
[----:B----4-:R-:W-:Y:S01]  /*3a8b0*/  IADD3 R108, P0, R108, R2, RZ ;  /* 0x000000026c6c7210 */ /* 0x010fe20007f1e0ff */
[----:B-1----:R-:W-:-:S02]  /*3a8c0*/  IMAD.MOV.U32 R115, RZ, RZ, R112 ;  /* 0x000000ffff737224 */ /* 0x002fc400078e0070 */
[----:B------:R-:W-:Y:S01]  /*3a8d0*/  IMAD.MOV.U32 R114, RZ, RZ, R23 ;  /* 0x000000ffff727224 */ /* 0x000fe200078e0017 */
[----:B--2---:R-:W2:Y:S01]  /*3a8e0*/  LDL.LU R112, [R1+0x1334] ;  /* 0x0013340001707983 */ /* 0x004ea20000300800 */
[----:B------:R-:W-:-:S03]  /*3a8f0*/  IMAD.X R109, R109, 0x1, R0, P0 ;  /* 0x000000016d6d7824 */ /* 0x000fc600000e0600 */
[----:B------:R-:W4:Y:S01]  /*3a900*/  LDL.LU R23, [R1+0x1340] ;  /* 0x0013400001177983 */ /* 0x000f220000300800 */
[----:B------:R-:W-:-:S03]  /*3a910*/  IMAD.MOV.U32 R118, RZ, RZ, R108 ;  /* 0x000000ffff767224 */ /* 0x000fc600078e006c */
[----:B------:R1:W-:Y:S04]  /*3a920*/  STL [R1+0x1320], R108 ;  /* 0x0013206c01007387 */ /* 0x0003e80000100800 */
[----:B------:R1:W-:Y:S01]  /*3a930*/  STL [R1+0x131c], R109 ;  /* 0x00131c6d01007387 */ /* 0x0003e20000100800 */
[----:B------:R-:W-:-:S03]  /*3a940*/  IMAD.MOV.U32 R119, RZ, RZ, R109 ;  /* 0x000000ffff777224 */ /* 0x000fc600078e006d */
[----:B------:R-:W-:Y:S04]  /*3a950*/  LDGSTS.E [R5+0x8008], desc[UR8][R114.64], P1 ;  /* 0x0800800072057fae */ /* 0x000fe80008921848 */
[----:B-1----:R-:W4:Y:S04]  /*3a960*/  LDL.LU R108, [R1+0x133c] ;  /* 0x00133c00016c7983 */ /* 0x002f280000300800 */
[----:B------:R-:W4:Y:S04]  /*3a970*/  LDL.LU R116, [R1+0x16c4] ;  /* 0x0016c40001747983 */ /* 0x000f280000300800 */
[----:B------:R-:W4:Y:S04]  /*3a980*/  LDL.LU R115, [R1+0x16c8] ;  /* 0x0016c80001737983 */ /* 0x000f280000300800 */
[----:B------:R1:W-:Y:S04]  /*3a990*/  LDGSTS.E [R5+0xc008], desc[UR8][R118.64], P1 ;  /* 0x0c00800076057fae */ /* 0x0003e80008921848 */
[----:B------:R-:W4:Y:S01]  /*3a9a0*/  LDL.LU R109, [R1+0x16d0] ;  /* 0x0016d000016d7983 */ /* 0x000f220000300800 */
[----:B------:R-:W-:-:S02]  /*3a9b0*/  ISETP.NE.U32.AND P0, PT, RZ, UR12, PT ;  /* 0x0000000cff007c0c */ /* 0x000fc4000bf05070 */
[----:B------:R-:W-:-:S05]  /*3a9c0*/  IADD3 R110, P1, R110, R2, RZ ;  /* 0x000000026e6e7210 */ /* 0x000fca0007f3e0ff */
[----:B------:R-:W-:Y:S01]  /*3a9d0*/  STL [R1+0x1328], R110 ;  /* 0x0013286e01007387 */ /* 0x000fe20000100800 */
[----:B------:R-:W-:-:S05]  /*3a9e0*/  IMAD.X R111, R111, 0x1, R0, P1 ;  /* 0x000000016f6f7824 */ /* 0x000fca00008e0600 */
[----:B------:R1:W-:Y:S02]  /*3a9f0*/  STL [R1+0x1324], R111 ;  /* 0x0013246f01007387 */ /* 0x0003e40000100800 */
[----:B-1----:R-:W-:Y:S01]  /*3aa00*/  IMAD.MOV.U32 R119, RZ, RZ, R111 ;  /* 0x000000ffff777224 */ /* 0x002fe200078e006f */
[----:B------:R-:W-:-:S04]  /*3aa10*/  IADD3 R7, P2, R7, R2, RZ ;  /* 0x0000000207077210 */ /* 0x000fc80007f5e0ff */
[----:B------:R-:W-:Y:S01]  /*3aa20*/  IADD3.X R113, R113, R0, RZ, P2, !PT ;  /* 0x0000000071717210 */ /* 0x000fe200017fe4ff */
[----:B------:R-:W-:Y:S01]  /*3aa30*/  STL [R1+0x1330], R7 ;  /* 0x0013300701007387 */ /* 0x000fe20000100800 */
[----:B------:R-:W-:-:S03]  /*3aa40*/  IMAD.MOV.U32 R118, RZ, RZ, R110 ;  /* 0x000000ffff767224 */ /* 0x000fc600078e006e */
[----:B------:R-:W4:Y:S04]  /*3aa50*/  LDL.LU R114, [R1+0x16cc] ;  /* 0x0016cc0001727983 */ /* 0x000f280000300800 */
[----:B------:R1:W-:Y:S04]  /*3aa60*/  STL [R1+0x132c], R113 ;  /* 0x00132c7101007387 */ /* 0x0003e80000100800 */
[----:B------:R-:W4:Y:S04]  /*3aa70*/  LDL.LU R111, [R1+0x16d4] ;  /* 0x0016d400016f7983 */ /* 0x000f280000300800 */
[----:B------:R-:W4:Y:S04]  /*3aa80*/  LDL.LU R110, [R1+0x16d8] ;  /* 0x0016d800016e7983 */ /* 0x000f280000300800 */
[----:B------:R1:W-:Y:S02]  /*3aa90*/  LDGSTS.E [R5+0xc], desc[UR8][R118.64], P0 ;  /* 0x0000c00076057fae */ /* 0x0003e40008121848 */
[----:B-1----:R-:W-:-:S02]  /*3aaa0*/  IMAD.MOV.U32 R119, RZ, RZ, R113 ;  /* 0x000000ffff777224 */ /* 0x002fc400078e0071 */
[----:B------:R-:W-:Y:S01]  /*3aab0*/  IMAD.MOV.U32 R118, RZ, RZ, R7 ;  /* 0x000000ffff767224 */ /* 0x000fe200078e0007 */
[----:B------:R-:W4:Y:S04]  /*3aac0*/  LDL.LU R113, [R1+0x16dc] ;  /* 0x0016dc0001717983 */ /* 0x000f280000300800 */
[----:B------:R-:W4:Y:S01]  /*3aad0*/  LDL.LU R7, [R1+0x16e0] ;  /* 0x0016e00001077983 */ /* 0x000f220000300800 */
[----:B------:R-:W-:-:S03]  /*3aae0*/  UISETP.GT.AND UP1, UPT, UR16, 0x34, UPT ;  /* 0x000000341000788c */ /* 0x000fc6000bf24270 */
[----:B------:R1:W-:Y:S01]  /*3aaf0*/  LDGSTS.E [R5+0x400c], desc[UR8][R118.64], P0 ;  /* 0x0400c00076057fae */ /* 0x0003e20008121848 */
[----:B------:R-:W-:-:S04]  /*3ab00*/  USEL UR12, URZ, 0x4, !UP1 ;  /* 0x000000043f0c7887 */ /* 0x000fc8000c800000 */
[----:B------:R-:W-:Y:S01]  /*3ab10*/  USEL UR12, UR12, URZ, !UP0 ;  /* 0x0000003f0c0c7287 */ /* 0x000fe2000c000000 */
[----:B---3--:R-:W-:-:S05]  /*3ab20*/  IADD3 R22, P1, R22, R2, RZ ;  /* 0x0000000216167210 */ /* 0x008fca0007f3e0ff */
[----:B--2---:R-:W-:Y:S01]  /*3ab30*/  IMAD.X R112, R112, 0x1, R0, P1 ;  /* 0x0000000170707824 */ /* 0x004fe200008e0600 */
[----:B----4-:R-:W-:Y:S01]  /*3ab40*/  IADD3 R23, P2, R23, R2, RZ ;  /* 0x0000000217177210 */ /* 0x010fe20007f5e0ff */
[----:B-1----:R-:W-:Y:S01]  /*3ab50*/  IMAD.MOV.U32 R118, RZ, RZ, R22 ;  /* 0x000000ffff767224 */ /* 0x002fe200078e0016 */
[----:B------:R1:W-:Y:S01]  /*3ab60*/  STL [R1+0x1338], R22 ;  /* 0x0013381601007387 */ /* 0x0003e20000100800 */
[----:B------:R-:W-:-:S03]  /*3ab70*/  IMAD.MOV.U32 R119, RZ, RZ, R112 ;  /* 0x000000ffff777224 */ /* 0x000fc600078e0070 */
[----:B------:R-:W-:Y:S04]  /*3ab80*/  STL [R1+0x1334], R112 ;  /* 0x0013347001007387 */ /* 0x000fe80000100800 */
[----:B------:R2:W-:Y:S04]  /*3ab90*/  LDGSTS.E [R5+0x800c], desc[UR8][R118.64], P0 ;  /* 0x0800c00076057fae */ /* 0x0005e80008121848 */
[----:B-1----:R-:W3:Y:S01]  /*3aba0*/  LDL.LU R22, [R1+0x16e8] ;  /* 0x0016e80001167983 */ /* 0x002ee20000300800 */
[----:B------:R-:W-:-:S03]  /*3abb0*/  IADD3.X R108, R108, R0, RZ, P2, !PT ;  /* 0x000000006c6c7210 */ /* 0x000fc600017fe4ff */
[----:B------:R1:W-:Y:S01]  /*3abc0*/  STL [R1+0x1340], R23 ;  /* 0x0013401701007387 */ /* 0x0003e20000100800 */
[----:B------:R-:W-:-:S03]  /*3abd0*/  IADD3 R115, P3, R115, R2, RZ ;  /* 0x0000000273737210 */ /* 0x000fc60007f7e0ff */
[----:B------:R4:W-:Y:S01]  /*3abe0*/  STL [R1+0x133c], R108 ;  /* 0x00133c6c01007387 */ /* 0x0009e20000100800 */
[----:B--2---:R-:W-:Y:S02]  /*3abf0*/  IMAD.MOV.U32 R118, RZ, RZ, R23 ;  /* 0x000000ffff767224 */ /* 0x004fe400078e0017 */
[----:B------:R-:W-:Y:S01]  /*3ac00*/  IMAD.X R116, R116, 0x1, R0, P3 ;  /* 0x0000000174747824 */ /* 0x000fe200018e0600 */
        /* <DEDUP_REMOVED lines=13> */
[----:B------:R-:W-:-:S05]  /*3ace0*/  IMAD.X R114, R114, 0x1, R0, P0 ;  /* 0x0000000172727824 */ /* 0x000fca00000e0600 */
[----:B------:R1:W-:Y:S01]  /*3acf0*/  STL [R1+0x16cc], R114 ;  /* 0x0016cc7201007387 */ /* 0x0003e20000100800 */
[----:B------:R-:W-:Y:S02]  /*3ad00*/  MOV R115, R114 ;  /* 0x0000007200737202 */ /* 0x000fe40000000f00 */
[----:B------:R-:W-:Y:S01]  /*3ad10*/  IADD3 R110, P2, R110, R2, RZ ;  /* 0x000000026e6e7210 */ /* 0x000fe20007f5e0ff */
[----:B-1----:R-:W-:-:S04]  /*3ad20*/  IMAD.MOV.U32 R114, RZ, RZ, R109 ;  /* 0x000000ffff727224 */ /* 0x002fc800078e006d */
[----:B------:R-:W-:Y:S01]  /*3ad30*/  IMAD.X R111, R111, 0x1, R0, P2 ;  /* 0x000000016f6f7824 */ /* 0x000fe200010e0600 */
[----:B------:R-:W-:Y:S04]  /*3ad40*/  STL [R1+0x16d8], R110 ;  /* 0x0016d86e01007387 */ /* 0x000fe80000100800 */
[----:B------:R-:W4:Y:S04]  /*3ad50*/  LDL.LU R109, [R1+0x16f8] ;  /* 0x0016f800016d7983 */ /* 0x000f280000300800 */
[----:B------:R1:W-:Y:S04]  /*3ad60*/  LDGSTS.E [R5+0x14000], desc[UR8][R114.64], P1 ;  /* 0x1400000072057fae */ /* 0x0003e80008921848 */
[----:B------:R1:W-:Y:S02]  /*3ad70*/  STL [R1+0x16d4], R111 ;  /* 0x0016d46f01007387 */ /* 0x0003e40000100800 */
[----:B-1----:R-:W-:-:S02]  /*3ad80*/  IMAD.MOV.U32 R115, RZ, RZ, R111 ;  /* 0x000000ffff737224 */ /* 0x002fc400078e006f */
[----:B------:R-:W4:Y:S01]  /*3ad90*/  LDL.LU R111, [R1+0x16f4] ;  /* 0x0016f400016f7983 */ /* 0x000f220000300800 */
[----:B------:R-:W-:Y:S01]  /*3ada0*/  IADD3 R7, P0, R7, R2, RZ ;  /* 0x0000000207077210 */ /* 0x000fe20007f1e0ff */
[----:B------:R-:W-:Y:S02]  /*3adb0*/  IMAD.MOV.U32 R114, RZ, RZ, R110 ;  /* 0x000000ffff727224 */ /* 0x000fe400078e006e */
[----:B------:R-:W4:Y:S02]  /*3adc0*/  LDL.LU R110, [R1+0x1700] ;  /* 0x00170000016e7983 */ /* 0x000f240000300800 */
[----:B------:R-:W-:Y:S02]  /*3add0*/  IMAD.X R113, R113, 0x1, R0, P0 ;  /* 0x0000000171717824 */ /* 0x000fe400000e0600 */
[----:B------:R-:W-:Y:S01]  /*3ade0*/  STL [R1+0x16e0], R7 ;  /* 0x0016e00701007387 */ /* 0x000fe20000100800 */
[----:B------:R-:W-:Y:S02]  /*3adf0*/  IMAD.MOV.U32 R116, RZ, RZ, R7 ;  /* 0x000000ffff747224 */ /* 0x000fe400078e0007 */
[----:B------:R-:W-:Y:S01]  /*3ae00*/  IMAD.MOV.U32 R117, RZ, RZ, R113 ;  /* 0x000000ffff757224 */ /* 0x000fe200078e0071 */
        /* <DEDUP_REMOVED lines=13> */
[----:B--2---:R-:W-:-:S04]  /*3aee0*/  IMAD.X R23, R23, 0x1, R0, P1 ;  /* 0x0000000117177824 */ /* 0x004fc800008e0600 */
[----:B------:R-:W-:Y:S01]  /*3aef0*/  IMAD.MOV.U32 R117, RZ, RZ, R23 ;  /* 0x000000ffff757224 */ /* 0x000fe200078e0017 */
[----:B------:R2:W-:Y:S04]  /*3af00*/  STL [R1+0x16e4], R23 ;  /* 0x0016e41701007387 */ /* 0x0005e80000100800 */
[----:B------:R-:W-:Y:S01]  /*3af10*/  LDGSTS.E [R5+0x10004], desc[UR8][R116.64], P0 ;  /* 0x1000400074057fae */ /* 0x000fe20008121848 */
[----:B----4-:R-:W-:-:S04]  /*3af20*/  IADD3 R108, P2, R108, R2, RZ ;  /* 0x000000026c6c7210 */ /* 0x010fc80007f5e0ff */
[----:B------:R-:W-:Y:S01]  /*3af30*/  IADD3.X R112, R112, R0, RZ, P2, !PT ;  /* 0x0000000070707210 */ /* 0x000fe200017fe4ff */
        /* <DEDUP_REMOVED lines=11> */
[----:B------:R-:W-:Y:S01]  /*3aff0*/  STL [R1+0x16f8], R109 ;  /* 0x0016f86d01007387 */ /* 0x000fe20000100800 */
[----:B------:R-:W-:-:S04]  /*3b000*/  IMAD.X R111, R111, 0x1, R0, P1 ;  /* 0x000000016f6f7824 */ /* 0x000fc800008e0600 */
[----:B-1----:R-:W-:Y:S01]  /*3b010*/  IMAD.MOV.U32 R119, RZ, RZ, R111 ;  /* 0x000000ffff777224 */ /* 0x002fe200078e006f */
[----:B------:R1:W-:Y:S01]  /*3b020*/  STL [R1+0x16f4], R111 ;  /* 0x0016f46f01007387 */ /* 0x0003e20000100800 */
[----:B------:R-:W-:-:S03]  /*3b030*/  IADD3 R110, P2, R110, R2, RZ ;  /* 0x000000026e6e7210 */ /* 0x000fc60007f5e0ff */
[----:B-1----:R-:W4:Y:S01]  /*3b040*/  LDL.LU R111, [R1+0x171c] ;  /* 0x00171c00016f7983 */ /* 0x002f220000300800 */
[----:B------:R-:W-:-:S03]  /*3b050*/  IMAD.MOV.U32 R118, RZ, RZ, R109 ;  /* 0x000000ffff767224 */ /* 0x000fc600078e006d */
[----:B------:R-:W4:Y:S04]  /*3b060*/  LDL.LU R109, [R1+0x1728] ;  /* 0x00172800016d7983 */ /* 0x000f280000300800 */
[----:B------:R1:W-:Y:S01]  /*3b070*/  LDGSTS.E [R5+0x18004], desc[UR8][R118.64], P0 ;  /* 0x1800400076057fae */ /* 0x0003e20008121848 */
[----:B------:R-:W-:Y:S02]  /*3b080*/  IADD3.X R114, R114, R0, RZ, P2, !PT ;  /* 0x0000000072727210 */ /* 0x000fe400017fe4ff */
[----:B------:R-:W-:Y:S01]  /*3b090*/  IADD3 R7, P3, R7, R2, RZ ;  /* 0x0000000207077210 */ /* 0x000fe20007f7e0ff */
[----:B------:R1:W-:Y:S02]  /*3b0a0*/  STL [R1+0x1700], R110 ;  /* 0x0017006e01007387 */ /* 0x0003e40000100800 */
[----:B-1----:R-:W-:-:S02]  /*3b0b0*/  IMAD.MOV.U32 R118, RZ, RZ, R110 ;  /* 0x000000ffff767224 */ /* 0x002fc400078e006e */
[----:B------:R-:W-:Y:S02]  /*3b0c0*/  IMAD.X R113, R113, 0x1, R0, P3 ;  /* 0x0000000171717824 */ /* 0x000fe400018e0600 */
[----:B------:R-:W-:Y:S01]  /*3b0d0*/  IMAD.MOV.U32 R119, RZ, RZ, R114 ;  /* 0x000000ffff777224 */ /* 0x000fe200078e0072 */
[----:B------:R-:W-:Y:S04]  /*3b0e0*/  STL [R1+0x16fc], R114 ;  /* 0x0016fc7201007387 */ /* 0x000fe80000100800 */
[----:B------:R1:W-:Y:S04]  /*3b0f0*/  STL [R1+0x1708], R7 ;  /* 0x0017080701007387 */ /* 0x0003e80000100800 */
[----:B------:R-:W4:Y:S04]  /*3b100*/  LDL.LU R110, [R1+0x1724] ;  /* 0x00172400016e7983 */ /* 0x000f280000300800 */
[----:B------:R1:W-:Y:S04]  /*3b110*/  STL [R1+0x1704], R113 ;  /* 0x0017047101007387 */ /* 0x0003e80000100800 */
[----:B------:R1:W-:Y:S04]  /*3b120*/  LDGSTS.E [R5+0x1c004], desc[UR8][R118.64], P0 ;  /* 0x1c00400076057fae */ /* 0x0003e80008121848 */
[----:B------:R-:W4:Y:S01]  /*3b130*/  LDL.LU R115, [R1+0x172c] ;  /* 0x00172c0001737983 */ /* 0x000f220000300800 */
[----:B-1----:R-:W-:-:S03]  /*3b140*/  IMAD.MOV.U32 R118, RZ, RZ, R7 ;  /* 0x000000ffff767224 */ /* 0x002fc600078e0007 */
[----:B------:R-:W4:Y:S01]  /*3b150*/  LDL.LU R7, [R1+0x1730] ;  /* 0x0017300001077983 */ /* 0x000f220000300800 */
[----:B------:R-:W-:-:S04]  /*3b160*/  UISETP.GT.AND UP1, UPT, UR16, 0x36, UPT ;  /* 0x000000361000788c */ /* 0x000fc8000bf24270 */
[----:B------:R-:W-:-:S04]  /*3b170*/  USEL UR12, URZ, 0x4, !UP1 ;  /* 0x000000043f0c7887 */ /* 0x000fc8000c800000 */
[----:B------:R-:W-:Y:S01]  /*3b180*/  USEL UR12, UR12, URZ, !UP0 ;  /* 0x0000003f0c0c7287 */ /* 0x000fe2000c000000 */
[----:B------:R-:W-:Y:S02]  /*3b190*/  IMAD.MOV.U32 R119, RZ, RZ, R113 ;  /* 0x000000ffff777224 */ /* 0x000fe400078e0071 */
[----:B------:R-:W4:Y:S03]  /*3b1a0*/  LDL.LU R113, [R1+0x1738] ;  /* 0x0017380001717983 */ /* 0x000f260000300800 */
[----:B------:R-:W-:-:S13]  /*3b1b0*/  ISETP.NE.U32.AND P1, PT, RZ, UR12, PT ;  /* 0x0000000cff007c0c */ /* 0x000fda000bf25070 */
[----:B------:R1:W-:Y:S01]  /*3b1c0*/  LDGSTS.E [R5+0x10008], desc[UR8][R118.64], P1 ;  /* 0x1000800076057fae */ /* 0x0003e20008921848 */
[----:B------:R-:W-:-:S04]  /*3b1d0*/  UISETP.GT.AND UP1, UPT, UR16, 0x37, UPT ;  /* 0x000000371000788c */ /* 0x000fc8000bf24270 */
        /* <DEDUP_REMOVED lines=9> */
[----:B-1----:R-:W-:-:S03]  /*3b270*/  IMAD.MOV.U32 R119, RZ, RZ, R23 ;  /* 0x000000ffff777224 */ /* 0x002fc600078e0017 */
[----:B------:R-:W3:Y:S01]  /*3b280*/  LDL.LU R114, [R1+0x1734] ;  /* 0x0017340001727983 */ /* 0x000ee20000300800 */
[----:B------:R-:W-:Y:S02]  /*3b290*/  MOV R118, R22 ;  /* 0x0000001600767202 */ /* 0x000fe40000000f00 */
[----:B------:R-:W-:Y:S01]  /*3b2a0*/  IADD3 R108, P0, R108, R2, RZ ;  /* 0x000000026c6c7210 */ /* 0x000fe20007f1e0ff */
[----:B------:R1:W-:Y:S01]  /*3b2b0*/  STL [R1+0x1714], R116 ;  /* 0x0017147401007387 */ /* 0x0003e20000100800 */
[----:B------:R-:W-:-:S03]  /*3b2c0*/  IMAD.MOV.U32 R117, RZ, RZ, R116 ;  /* 0x000000ffff757224 */ /* 0x000fc600078e0074 */
[----:B--2---:R-:W2:Y:S04]  /*3b2d0*/  LDL.LU R23, [R1+0x173c] ;  /* 0x00173c0001177983 */ /* 0x004ea80000300800 */
[----:B------:R-:W4:Y:S01]  /*3b2e0*/  LDL.LU R22, [R1+0x1740] ;  /* 0x0017400001167983 */ /* 0x000f220000300800 */
[----:B-1----:R-:W-:-:S03]  /*3b2f0*/  IMAD.MOV.U32 R116, RZ, RZ, R112 ;  /* 0x000000ffff747224 */ /* 0x002fc600078e0070 */
[----:B------:R-:W-:Y:S04]  /*3b300*/  LDGSTS.E [R5+0x14008], desc[UR8][R118.64], P1 ;  /* 0x1400800076057fae */ /* 0x000fe80008921848 */
[----:B------:R1:W-:Y:S04]  /*3b310*/  LDGSTS.E [R5+0x18008], desc[UR8][R116.64], P1 ;  /* 0x1800800074057fae */ /* 0x0003e80008921848 */
[----:B------:R1:W-:Y:S02]  /*3b320*/  STL [R1+0x1720], R108 ;  /* 0x0017206c01007387 */ /* 0x0003e40000100800 */
[----:B-1----:R-:W-:-:S02]  /*3b330*/  IMAD.MOV.U32 R116, RZ, RZ, R108 ;  /* 0x000000ffff747224 */ /* 0x002fc400078e006c */
[----:B------:R-:W-:-:S05]  /*3b340*/  IMAD.X R111, R111, 0x1, R0, P0 ;  /* 0x000000016f6f7824 */ /* 0x000fca00000e0600 */
[----:B------:R1:W-:Y:S04]  /*3b350*/  STL [R1+0x171c], R111 ;  /* 0x00171c6f01007387 */ /* 0x0003e80000100800 */
[----:B------:R-:W2:Y:S01]  /*3b360*/  LDL.LU R108, [R1+0x1348] ;  /* 0x00134800016c7983 */ /* 0x000ea20000300800 */
[----:B------:R-:W-:-:S03]  /*3b370*/  IMAD.MOV.U32 R117, RZ, RZ, R111 ;  /* 0x000000ffff757224 */ /* 0x000fc600078e006f */
[----:B-1----:R-:W2:Y:S04]  /*3b380*/  LDL.LU R111, [R1+0x1344] ;  /* 0x00134400016f7983 */ /* 0x002ea80000300800 */
[----:B------:R1:W-:Y:S01]  /*3b390*/  LDGSTS.E [R5+0x1c008], desc[UR8][R116.64], P1 ;  /* 0x1c00800074057fae */ /* 0x0003e20008921848 */
[----:B------:R-:W-:Y:S02]  /*3b3a0*/  IADD3 R109, P1, R109, R2, RZ ;  /* 0x000000026d6d7210 */ /* 0x000fe40007f3e0ff */
[----:B------:R-:W-:-:S03]  /*3b3b0*/  ISETP.NE.U32.AND P0, PT, RZ, UR12, PT ;  /* 0x0000000cff007c0c */ /* 0x000fc6000bf05070 */
[----:B------:R-:W-:Y:S01]  /*3b3c0*/  STL [R1+0x1728], R109 ;  /* 0x0017286d01007387 */ /* 0x000fe20000100800 */
[----:B------:R-:W-:Y:S02]  /*3b3d0*/  IMAD.X R110, R110, 0x1, R0, P1 ;  /* 0x000000016e6e7824 */ /* 0x000fe400008e0600 */
[----:B-1----:R-:W-:Y:S02]  /*3b3e0*/  IMAD.MOV.U32 R116, RZ, RZ, R109 ;  /* 0x000000ffff747224 */ /* 0x002fe400078e006d */
[----:B------:R-:W-:Y:S01]  /*3b3f0*/  IMAD.MOV.U32 R117, RZ, RZ, R110 ;  /* 0x000000ffff757224 */ /* 0x000fe200078e006e */
[----:B------:R1:W-:Y:S04]  /*3b400*/  STL [R1+0x1724], R110 ;  /* 0x0017246e01007387 */ /* 0x0003e80000100800 */
[----:B------:R1:W-:Y:S01]  /*3b410*/  LDGSTS.E [R5+0x1000c], desc[UR8][R116.64], P0 ;  /* 0x1000c00074057fae */ /* 0x0003e20008121848 */
[----:B------:R-:W-:-:S04]  /*3b420*/  IADD3 R7, P2, R7, R2, RZ ;  /* 0x0000000207077210 */ /* 0x000fc80007f5e0ff */
[----:B------:R-:W-:Y:S01]  /*3b430*/  IADD3.X R115, R115, R0, RZ, P2, !PT ;  /* 0x0000000073737210 */ /* 0x000fe200017fe4ff */
[----:B------:R1:W-:Y:S04]  /*3b440*/  STL [R1+0x1730], R7 ;  /* 0x0017300701007387 */ /* 0x0003e80000100800 */
[----:B-1----:R-:W2:Y:S01]  /*3b450*/  LDL.LU R110, [R1+0x1350] ;  /* 0x00135000016e7983 */ /* 0x002ea20000300800 */
[----:B------:R-:W-:-:S03]  /*3b460*/  IMAD.MOV.U32 R116, RZ, RZ, R7 ;  /* 0x000000ffff747224 */ /* 0x000fc600078e0007 */
        /* <DEDUP_REMOVED lines=17> */
[----:B----4-:R-:W-:Y:S02]  /*3b580*/  IADD3 R22, P2, R22, R2, RZ ;  /* 0x0000000216167210 */ /* 0x010fe40007f5e0ff */
[----:B-1----:R-:W-:Y:S02]  /*3b590*/  MOV R114, R113 ;  /* 0x0000007100727202 */ /* 0x002fe40000000f00 */
[----:B------:R-:W-:Y:S01]  /*3b5a0*/  LOP3.LUT R113, R152, 0x70, RZ, 0xc0, !PT ;  /* 0x0000007098717812 */ /* 0x000fe200078ec0ff */
[----:B--2---:R-:W-:Y:S01]  /*3b5b0*/  IMAD.X R23, R23, 0x1, R0, P2 ;  /* 0x0000000117177824 */ /* 0x004fe200010e0600 */
[----:B------:R1:W-:Y:S03]  /*3b5c0*/  STL [R1+0x1740], R22 ;  /* 0x0017401601007387 */ /* 0x0003e60000100800 */
[----:B------:R-:W-:Y:S01]  /*3b5d0*/  IMAD R113, R156, 0x80, R113 ;  /* 0x000000809c717824 */ /* 0x000fe200078e0271 */
[----:B------:R2:W-:Y:S04]  /*3b5e0*/  LDGSTS.E [R5+0x1800c], desc[UR8][R114.64], P0 ;  /* 0x1800c00072057fae */ /* 0x0005e80008121848 */
[----:B------:R3:W-:Y:S01]  /*3b5f0*/  STL [R1+0x173c], R23 ;  /* 0x00173c1701007387 */ /* 0x0007e20000100800 */
[----:B------:R-:W-:Y:S01]  /*3b600*/  LOP3.LUT R113, R113, 0x60, RZ, 0x3c, !PT ;  /* 0x0000006071717812 */ /* 0x000fe200078e3cff */
[----:B--2---:R-:W-:-:S02]  /*3b610*/  IMAD.MOV.U32 R114, RZ, RZ, R22 ;  /* 0x000000ffff727224 */ /* 0x004fc400078e0016 */
        /* <DEDUP_REMOVED lines=10> */
[----:B------:R-:W-:-:S03]  /*3b6c0*/  IMAD.MOV.U32 R116, RZ, RZ, R108 ;  /* 0x000000ffff747224 */ /* 0x000fc600078e006c */
[----:B------:R1:W-:Y:S01]  /*3b6d0*/  STL [R1+0x1344], R111 ;  /* 0x0013446f01007387 */ /* 0x0003e20000100800 */
[----:B------:R-:W-:-:S03]  /*3b6e0*/  MOV R117, R111 ;  /* 0x0000006f00757202 */ /* 0x000fc60000000f00 */
[----:B-1----:R-:W3:Y:S04]  /*3b6f0*/  LDL.LU R111, [R1+0x136c] ;  /* 0x00136c00016f7983 */ /* 0x002ee80000300800 */
[----:B------:R-:W3:Y:S01]  /*3b700*/  LDL.LU R108, [R1+0x1370] ;  /* 0x00137000016c7983 */ /* 0x000ee20000300800 */
[----:B------:R-:W-:-:S13]  /*3b710*/  ISETP.NE.U32.AND P0, PT, RZ, UR12, PT ;  /* 0x0000000cff007c0c */ /* 0x000fda000bf05070 */
[----:B------:R1:W-:Y:S01]  /*3b720*/  LDGSTS.E [R5], desc[UR8][R116.64], P0 ;  /* 0x0000000074057fae */ /* 0x0003e20008121848 */
[----:B------:R-:W-:-:S05]  /*3b730*/  IADD3 R110, P1, R110, R2, RZ ;  /* 0x000000026e6e7210 */ /* 0x000fca0007f3e0ff */
[----:B------:R-:W-:Y:S02]  /*3b740*/  IMAD.X R112, R112, 0x1, R0, P1 ;  /* 0x0000000170707824 */ /* 0x000fe400008e0600 */
[----:B-1----:R-:W-:Y:S02]  /*3b750*/  IMAD.MOV.U32 R116, RZ, RZ, R110 ;  /* 0x000000ffff747224 */ /* 0x002fe400078e006e */
[----:B------:R-:W-:Y:S01]  /*3b760*/  IMAD.MOV.U32 R117, RZ, RZ, R112 ;  /* 0x000000ffff757224 */ /* 0x000fe200078e0070 */
[----:B------:R-:W-:Y:S01]  /*3b770*/  IADD3 R7, P2, R7, R2, RZ ;  /* 0x0000000207077210 */ /* 0x000fe20007f5e0ff */
[----:B------:R-:W-:Y:S04]  /*3b780*/  STL [R1+0x1350], R110 ;  /* 0x0013506e01007387 */ /* 0x000fe80000100800 */
[----:B------:R-:W-:Y:S01]  /*3b790*/  IMAD.X R109, R109, 0x1, R0, P2 ;  /* 0x000000016d6d7824 */ /* 0x000fe200010e0600 */
[----:B------:R1:W-:Y:S04]  /*3b7a0*/  STL [R1+0x134c], R112 ;  /* 0x00134c7001007387 */ /* 0x0003e80000100800 */
[----:B------:R1:W-:Y:S04]  /*3b7b0*/  LDGSTS.E [R5+0x4000], desc[UR8][R116.64], P0 ;  /* 0x0400000074057fae */ /* 0x0003e80008121848 */
[----:B------:R1:W-:Y:S04]  /*3b7c0*/  STL [R1+0x1358], R7 ;  /* 0x0013580701007387 */ /* 0x0003e80000100800 */
[----:B------:R1:W-:Y:S02]  /*3b7d0*/  STL [R1+0x1354], R109 ;  /* 0x0013546d01007387 */ /* 0x0003e40000100800 */
[----:B-1----:R-:W-:-:S02]  /*3b7e0*/  IMAD.MOV.U32 R116, RZ, RZ, R7 ;  /* 0x000000ffff747224 */ /* 0x002fc400078e0007 */
[----:B------:R-:W3:Y:S01]  /*3b7f0*/  LDL.LU R115, [R1+0x1378] ;  /* 0x0013780001737983 */ /* 0x000ee20000300800 */
[----:B------:R-:W-:-:S05]  /*3b800*/  IMAD.MOV.U32 R117, RZ, RZ, R109 ;  /* 0x000000ffff757224 */ /* 0x000fca00078e006d */
        /* <DEDUP_REMOVED lines=9> */
[----:B--2---:R-:W-:-:S04]  /*3b8a0*/  IADD3 R22, P1, R22, R2, RZ ;  /* 0x0000000216167210 */ /* 0x004fc80007f3e0ff */
[----:B------:R-:W-:Y:S01]  /*3b8b0*/  MOV R118, R22 ;  /* 0x0000001600767202 */ /* 0x000fe20000000f00 */
[----:B------:R1:W-:Y:S01]  /*3b8c0*/  STL [R1+0x1360], R22 ;  /* 0x0013601601007387 */ /* 0x0003e20000100800 */
[----:B----4-:R-:W-:Y:S01]  /*3b8d0*/  IMAD.X R114, R114, 0x1, R0, P1 ;  /* 0x0000000172727824 */ /* 0x010fe200008e0600 */
[----:B---3--:R-:W-:-:S03]  /*3b8e0*/  IADD3 R23, P1, R23, R2, RZ ;  /* 0x0000000217177210 */ /* 0x008fc60007f3e0ff */
[----:B------:R-:W-:Y:S01]  /*3b8f0*/  IMAD.MOV.U32 R119, RZ, RZ, R114 ;  /* 0x000000ffff777224 */ /* 0x000fe200078e0072 */
[----:B------:R2:W-:Y:S01]  /*3b900*/  STL [R1+0x135c], R114 ;  /* 0x00135c7201007387 */ /* 0x0005e20000100800 */
[----:B------:R-:W-:-:S03]  /*3b910*/  IMAD.X R113, R113, 0x1, R0, P1 ;  /* 0x0000000171717824 */ /* 0x000fc600008e0600 */
[----:B------:R3:W-:Y:S01]  /*3b920*/  LDGSTS.E [R5+0xc000], desc[UR8][R118.64], P0 ;  /* 0x0c00000076057fae */ /* 0x0007e20008121848 */
[----:B------:R-:W-:-:S03]  /*3b930*/  ISETP.NE.U32.AND P0, PT, RZ, UR12, PT ;  /* 0x0000000cff007c0c */ /* 0x000fc6000bf05070 */
[----:B-1----:R-:W4:Y:S04]  /*3b940*/  LDL.LU R22, [R1+0x1390] ;  /* 0x0013900001167983 */ /* 0x002f280000300800 */
[----:B------:R-:W-:Y:S04]  /*3b950*/  STL [R1+0x1368], R23 ;  /* 0x0013681701007387 */ /* 0x000fe80000100800 */
[----:B------:R1:W-:Y:S01]  /*3b960*/  STL [R1+0x1364], R113 ;  /* 0x0013647101007387 */ /* 0x0003e20000100800 */
[----:B---3--:R-:W-:Y:S02]  /*3b970*/  IMAD.MOV.U32 R119, RZ, RZ, R113 ;  /* 0x000000ffff777224 */ /* 0x008fe400078e0071 */
[----:B------:R-:W-:-:S05]  /*3b980*/  IMAD.MOV.U32 R118, RZ, RZ, R23 ;  /* 0x000000ffff767224 */ /* 0x000fca00078e0017 */
[----:B------:R3:W-:Y:S01]  /*3b990*/  LDGSTS.E [R5+0x4], desc[UR8][R118.64], P0 ;  /* 0x0000400076057fae */ /* 0x0007e20008121848 */
[----:B------:R-:W-:-:S05]  /*3b9a0*/  IADD3 R108, P2, R108, R2, RZ ;  /* 0x000000026c6c7210 */ /* 0x000fca0007f5e0ff */
[----:B------:R-:W-:Y:S01]  /*3b9b0*/  IMAD.X R111, R111, 0x1, R0, P2 ;  /* 0x000000016f6f7824 */ /* 0x000fe200010e0600 */
[----:B------:R-:W-:Y:S04]  /*3b9c0*/  STL [R1+0x1370], R108 ;  /* 0x0013706c01007387 */ /* 0x000fe80000100800 */
[----:B--2---:R-:W2:Y:S04]  /*3b9d0*/  LDL.LU R114, [R1+0x138c] ;  /* 0x00138c0001727983 */ /* 0x004ea80000300800 */
[----:B------:R3:W-:Y:S04]  /*3b9e0*/  STL [R1+0x136c], R111 ;  /* 0x00136c6f01007387 */ /* 0x0007e80000100800 */
[----:B-1----:R-:W2:Y:S04]  /*3b9f0*/  LDL.LU R113, [R1+0x1394] ;  /* 0x0013940001717983 */ /* 0x002ea80000300800 */
[----:B------:R-:W2:Y:S01]  /*3ba00*/  LDL.LU R23, [R1+0x1398] ;  /* 0x0013980001177983 */ /* 0x000ea20000300800 */
[----:B---3--:R-:W-:-:S02]  /*3ba10*/  IMAD.MOV.U32 R119, RZ, RZ, R111 ;  /* 0x000000ffff777224 */ /* 0x008fc400078e006f */
[----:B------:R-:W-:Y:S01]  /*3ba20*/  IMAD.MOV.U32 R118, RZ, RZ, R108 ;  /* 0x000000ffff767224 */ /* 0x000fe200078e006c */
[----:B------:R-:W3:Y:S04]  /*3ba30*/  LDL.LU R111, [R1+0x139c] ;  /* 0x00139c00016f7983 */ /* 0x000ee80000300800 */
[----:B------:R-:W3:Y:S04]  /*3ba40*/  LDL.LU R108, [R1+0x13a0] ;  /* 0x0013a000016c7983 */ /* 0x000ee80000300800 */
[----:B------:R-:W-:Y:S01]  /*3ba50*/  LDGSTS.E [R5+0x4004], desc[UR8][R118.64], P0 ;  /* 0x0400400076057fae */ /* 0x000fe20008121848 */
[----:B------:R-:W-:-:S05]  /*3ba60*/  IADD3 R115, P1, R115, R2, RZ ;  /* 0x0000000273737210 */ /* 0x000fca0007f3e0ff */
[----:B------:R-:W-:Y:S01]  /*3ba70*/  STL [R1+0x1378], R115 ;  /* 0x0013787301007387 */ /* 0x000fe20000100800 */
[----:B------:R-:W-:-:S05]  /*3ba80*/  IADD3.X R116, R116, R0, RZ, P1, !PT ;  /* 0x0000000074747210 */ /* 0x000fca0000ffe4ff */
[----:B------:R1:W-:Y:S01]  /*3ba90*/  STL [R1+0x1374], R116 ;  /* 0x0013747401007387 */ /* 0x0003e20000100800 */
[----:B------:R-:W-:Y:S01]  /*3baa0*/  IMAD.MOV.U32 R117, RZ, RZ, R116 ;  /* 0x000000ffff757224 */ /* 0x000fe200078e0074 */
[----:B------:R-:W-:-:S05]  /*3bab0*/  IADD3 R7, P2, R7, R2, RZ ;  /* 0x0000000207077210 */ /* 0x000fca0007f5e0ff */
[--C-:B------:R-:W-:Y:S02]  /*3bac0*/  IMAD.X R112, R112, 0x1, R0.reuse, P2 ;  /* 0x0000000170707824 */ /* 0x100fe400010e0600 */
[----:B-1----:R-:W-:Y:S01]  /*3bad0*/  IMAD.MOV.U32 R116, RZ, RZ, R115 ;  /* 0x000000ffff747224 */ /* 0x002fe200078e0073 */
[----:B------:R-:W-:Y:S01]  /*3bae0*/  IADD3 R109, P3, R109, R2, RZ ;  /* 0x000000026d6d7210 */ /* 0x000fe20007f7e0ff */
[----:B------:R1:W-:Y:S04]  /*3baf0*/  STL [R1+0x1380], R7 ;  /* 0x0013800701007387 */ /* 0x0003e80000100800 */
[----:B------:R1:W-:Y:S01]  /*3bb00*/  LDGSTS.E [R5+0x8004], desc[UR8][R116.64], P0 ;  /* 0x0800400074057fae */ /* 0x0003e20008121848 */
[----:B------:R-:W-:-:S03]  /*3bb10*/  IMAD.X R110, R110, 0x1, R0, P3 ;  /* 0x000000016e6e7824 */ /* 0x000fc600018e0600 */
[----:B------:R1:W-:Y:S04]  /*3bb20*/  STL [R1+0x137c], R112 ;  /* 0x00137c7001007387 */ /* 0x0003e80000100800 */
[----:B------:R-:W-:Y:S01]  /*3bb30*/  STL [R1+0x1388], R109 ;  /* 0x0013886d01007387 */ /* 0x000fe20000100800 */
[----:B-1----:R-:W-:Y:S02]  /*3bb40*/  IMAD.MOV.U32 R116, RZ, RZ, R7 ;  /* 0x000000ffff747224 */ /* 0x002fe400078e0007 */
[----:B------:R-:W-:Y:S01]  /*3bb50*/  IMAD.MOV.U32 R117, RZ, RZ, R112 ;  /* 0x000000ffff757224 */ /* 0x000fe200078e0070 */
[----:B------:R-:W3:Y:S04]  /*3bb60*/  LDL.LU R7, [R1+0x13a8] ;  /* 0x0013a80001077983 */ /* 0x000ee80000300800 */
[----:B------:R1:W-:Y:S04]  /*3bb70*/  STL [R1+0x1384], R110 ;  /* 0x0013846e01007387 */ /* 0x0003e80000100800 */
[----:B------:R1:W-:Y:S04]  /*3bb80*/  LDGSTS.E [R5+0xc004], desc[UR8][R116.64], P0 ;  /* 0x0c00400074057fae */ /* 0x0003e80008121848 */
[----:B------:R-:W3:Y:S01]  /*3bb90*/  LDL.LU R112, [R1+0x13a4] ;  /* 0x0013a40001707983 */ /* 0x000ee20000300800 */
[----:B-1----:R-:W-:Y:S01]  /*3bba0*/  MOV R117, R110 ;  /* 0x0000006e00757202 */ /* 0x002fe20000000f00 */
[----:B------:R-:W-:-:S02]  /*3bbb0*/  IMAD.MOV.U32 R116, RZ, RZ, R109 ;  /* 0x000000ffff747224 */ /* 0x000fc400078e006d */
[----:B------:R-:W3:Y:S04]  /*3bbc0*/  LDL.LU R110, [R1+0x13ac] ;  /* 0x0013ac00016e7983 */ /* 0x000ee80000300800 */
[----:B------:R-:W3:Y:S01]  /*3bbd0*/  LDL.LU R109, [R1+0x13b0] ;  /* 0x0013b000016d7983 */ /* 0x000ee20000300800 */
[----:B------:R-:W-:-:S04]  /*3bbe0*/  UISETP.GT.AND UP1, UPT, UR16, 0x1a, UPT ;  /* 0x0000001a1000788c */ /* 0x000fc8000bf24270 */
[----:B------:R-:W-:-:S04]  /*3bbf0*/  USEL UR12, URZ, 0x4, !UP1 ;  /* 0x000000043f0c7887 */ /* 0x000fc8000c800000 */
[----:B------:R-:W-:-:S06]  /*3bc00*/  USEL UR12, UR12, URZ, !UP0 ;  /* 0x0000003f0c0c7287 */ /* 0x000fcc000c000000 */
[----:B------:R-:W-:-:S13]  /*3bc10*/  ISETP.NE.U32.AND P1, PT, RZ, UR12, PT ;  /* 0x0000000cff007c0c */ /* 0x000fda000bf25070 */
[----:B------:R-:W-:Y:S01]  /*3bc20*/  LDGSTS.E [R5+0x8], desc[UR8][R116.64], P1 ;  /* 0x0000800074057fae */ /* 0x000fe20008921848 */
[----:B----4-:R-:W-:-:S05]  /*3bc30*/  IADD3 R22, P0, R22, R2, RZ ;  /* 0x0000000216167210 */ /* 0x010fca0007f1e0ff */
[----:B------:R-:W-:Y:S01]  /*3bc40*/  STL [R1+0x1390], R22 ;  /* 0x0013901601007387 */ /* 0x000fe20000100800 */
[----:B--2---:R-:W-:-:S04]  /*3bc50*/  IMAD.X R114, R114, 0x1, R0, P0 ;  /* 0x0000000172727824 */ /* 0x004fc800000e0600 */
[----:B------:R-:W-:Y:S01]  /*3bc60*/  IMAD.MOV.U32 R115, RZ, RZ, R114 ;  /* 0x000000ffff737224 */ /* 0x000fe200078e0072 */
[----:B------:R1:W-:Y:S01]  /*3bc70*/  STL [R1+0x138c], R114 ;  /* 0x00138c7201007387 */ /* 0x0003e20000100800 */
[----:B------:R-:W-:Y:S01]  /*3bc80*/  IADD3 R23, P2, R23, R2, RZ ;  /* 0x0000000217177210 */ /* 0x000fe20007f5e0ff */
[----:B-1----:R-:W-:-:S04]  /*3bc90*/  IMAD.MOV.U32 R114, RZ, RZ, R22 ;  /* 0x000000ffff727224 */ /* 0x002fc800078e0016 */
[----:B------:R-:W-:Y:S01]  /*3bca0*/  IMAD.X R113, R113, 0x1, R0, P2 ;  /* 0x0000000171717824 */ /* 0x000fe200010e0600 */
[----:B------:R1:W-:Y:S01]  /*3bcb0*/  LDGSTS.E [R5+0x4008], desc[UR8][R114.64], P1 ;  /* 0x0400800072057fae */ /* 0x0003e20008921848 */
[----:B---3--:R-:W-:-:S03]  /*3bcc0*/  IADD3 R108, P0, R108, R2, RZ ;  /* 0x000000026c6c7210 */ /* 0x008fc60007f1e0ff */
[----:B------:R2:W-:Y:S02]  /*3bcd0*/  STL [R1+0x1398], R23 ;  /* 0x0013981701007387 */ /* 0x0005e40000100800 */
[----:B------:R-:W-:Y:S02]  /*3bce0*/  IMAD.X R111, R111, 0x1, R0, P0 ;  /* 0x000000016f6f7824 */ /* 0x000fe400000e0600 */
[----:B------:R-:W-:Y:S01]  /*3bcf0*/  STL [R1+0x1394], R113 ;  /* 0x0013947101007387 */ /* 0x000fe20000100800 */
[----:B-1----:R-:W-:-:S03]  /*3bd00*/  IMAD.MOV.U32 R114, RZ, RZ, R23 ;  /* 0x000000ffff727224 */ /* 0x002fc600078e0017 */
[----:B------:R-:W3:Y:S01]  /*3bd10*/  LDL.LU R22, [R1+0x13b8] ;  /* 0x0013b80001167983 */ /* 0x000ee20000300800 */
[----:B------:R-:W-:Y:S01]  /*3bd20*/  IMAD.MOV.U32 R115, RZ, RZ, R113 ;  /* 0x000000ffff737224 */ /* 0x000fe200078e0071 */
[----:B------:R-:W-:-:S04]  /*3bd30*/  MOV R118, R108 ;  /* 0x0000006c00767202 */ /* 0x000fc80000000f00 */
[----:B------:R-:W-:Y:S04]  /*3bd40*/  LDGSTS.E [R5+0x8008], desc[UR8][R114.64], P1 ;  /* 0x0800800072057fae */ /* 0x000fe80008921848 */
[----:B------:R-:W4:Y:S04]  /*3bd50*/  LDL.LU R114, [R1+0x13b4] ;  /* 0x0013b40001727983 */ /* 0x000f280000300800 */
[----:B--2---:R-:W2:Y:S04]  /*3bd60*/  LDL.LU R23, [R1+0x13c0] ;  /* 0x0013c00001177983 */ /* 0x004ea80000300800 */
[----:B------:R1:W-:Y:S04]  /*3bd70*/  STL [R1+0x13a0], R108 ;  /* 0x0013a06c01007387 */ /* 0x0003e80000100800 */
[----:B------:R1:W-:Y:S04]  /*3bd80*/  STL [R1+0x139c], R111 ;  /* 0x00139c6f01007387 */ /* 0x0003e80000100800 */
[----:B-1----:R-:W2:Y:S04]  /*3bd90*/  LDL.LU R108, [R1+0x13bc] ;  /* 0x0013bc00016c7983 */ /* 0x002ea80000300800 */
[----:B------:R-:W2:Y:S04]  /*3bda0*/  LDL.LU R116, [R1+0x1744] ;  /* 0x0017440001747983 */ /* 0x000ea80000300800 */
[----:B------:R-:W2:Y:S01]  /*3bdb0*/  LDL.LU R115, [R1+0x1748] ;  /* 0x0017480001737983 */ /* 0x000ea20000300800 */
[----:B------:R-:W-:-:S03]  /*3bdc0*/  IMAD.MOV.U32 R119, RZ, RZ, R111 ;  /* 0x000000ffff777224 */ /* 0x000fc600078e006f */
[----:B------:R-:W2:Y:S04]  /*3bdd0*/  LDL.LU R111, [R1+0x1750] ;  /* 0x00175000016f7983 */ /* 0x000ea80000300800 */
[----:B------:R1:W-:Y:S01]  /*3bde0*/  LDGSTS.E [R5+0xc008], desc[UR8][R118.64], P1 ;  /* 0x0c00800076057fae */ /* 0x0003e20008921848 */
[----:B------:R-:W-:-:S05]  /*3bdf0*/  IADD3 R7, P1, R7, R2, RZ ;  /* 0x0000000207077210 */ /* 0x000fca0007f3e0ff */
[----:B------:R-:W-:Y:S01]  /*3be00*/  STL [R1+0x13a8], R7 ;  /* 0x0013a80701007387 */ /* 0x000fe20000100800 */
[----:B------:R-:W-:-:S05]  /*3be10*/  IMAD.X R112, R112, 0x1, R0, P1 ;  /* 0x0000000170707824 */ /* 0x000fca00008e0600 */
[----:B------:R1:W-:Y:S01]  /*3be20*/  STL [R1+0x13a4], R112 ;  /* 0x0013a47001007387 */ /* 0x0003e20000100800 */
[----:B------:R-:W-:-:S05]  /*3be30*/  IADD3 R109, P2, R109, R2, RZ ;  /* 0x000000026d6d7210 */ /* 0x000fca0007f5e0ff */
[----:B------:R-:W-:Y:S01]  /*3be40*/  IMAD.X R110, R110, 0x1, R0, P2 ;  /* 0x000000016e6e7824 */ /* 0x000fe200010e0600 */
[----:B------:R-:W-:Y:S01]  /*3be50*/  STL [R1+0x13b0], R109 ;  /* 0x0013b06d01007387 */ /* 0x000fe20000100800 */
[----:B-1----:R-:W-:-:S03]  /*3be60*/  IMAD.MOV.U32 R119, RZ, RZ, R112 ;  /* 0x000000ffff777224 */ /* 0x002fc600078e0070 */
[----:B------:R-:W2:Y:S01]  /*3be70*/  LDL.LU R113, [R1+0x174c] ;  /* 0x00174c0001717983 */ /* 0x000ea20000300800 */
[----:B------:R-:W-:-:S03]  /*3be80*/  IMAD.MOV.U32 R118, RZ, RZ, R7 ;  /* 0x000000ffff767224 */ /* 0x000fc600078e0007 */
[----:B------:R1:W-:Y:S04]  /*3be90*/  STL [R1+0x13ac], R110 ;  /* 0x0013ac6e01007387 */ /* 0x0003e80000100800 */
[----:B------:R-:W2:Y:S04]  /*3bea0*/  LDL.LU R112, [R1+0x1754] ;  /* 0x0017540001707983 */ /* 0x000ea80000300800 */
[----:B------:R-:W2:Y:S01]  /*3beb0*/  LDL.LU R7, [R1+0x1758] ;  /* 0x0017580001077983 */ /* 0x000ea20000300800 */
[----:B------:R-:W-:-:S04]  /*3bec0*/  UISETP.GT.AND UP1, UPT, UR16, 0x1b, UPT ;  /* 0x0000001b1000788c */ /* 0x000fc8000bf24270 */
[----:B------:R-:W-:-:S04]  /*3bed0*/  USEL UR12, URZ, 0x4, !UP1 ;  /* 0x000000043f0c7887 */ /* 0x000fc8000c800000 */
[----:B------:R-:W-:-:S06]  /*3bee0*/  USEL UR12, UR12, URZ, !UP0 ;  /* 0x0000003f0c0c7287 */ /* 0x000fcc000c000000 */
[----:B------:R-:W-:-:S13]  /*3bef0*/  ISETP.NE.U32.AND P0, PT, RZ, UR12, PT ;  /* 0x0000000cff007c0c */ /* 0x000fda000bf05070 */
[----:B------:R1:W-:Y:S02]  /*3bf00*/  LDGSTS.E [R5+0xc], desc[UR8][R118.64], P0 ;  /* 0x0000c00076057fae */ /* 0x0003e40008121848 */
[----:B-1----:R-:W-:Y:S02]  /*3bf10*/  IMAD.MOV.U32 R119, RZ, RZ, R110 ;  /* 0x000000ffff777224 */ /* 0x002fe400078e006e */
[----:B------:R-:W-:Y:S01]  /*3bf20*/  IMAD.MOV.U32 R118, RZ, RZ, R109 ;  /* 0x000000ffff767224 */ /* 0x000fe200078e006d */
[----:B------:R-:W2:Y:S04]  /*3bf30*/  LDL.LU R110, [R1+0x175c] ;  /* 0x00175c00016e7983 */ /* 0x000ea80000300800 */
[----:B------:R-:W2:Y:S04]  /*3bf40*/  LDL.LU R109, [R1+0x1760] ;  /* 0x00176000016d7983 */ /* 0x000ea80000300800 */
[----:B------:R1:W-:Y:S01]  /*3bf50*/  LDGSTS.E [R5+0x400c], desc[UR8][R118.64], P0 ;  /* 0x0400c00076057fae */ /* 0x0003e20008121848 */
[----:B------:R-:W-:-:S04]  /*3bf60*/  UISETP.GT.AND UP1, UPT, UR16, 0x38, UPT ;  /* 0x000000381000788c */ /* 0x000fc8000bf24270 */
[----:B------:R-:W-:-:S04]  /*3bf70*/  USEL UR12, URZ, 0x4, !UP1 ;  /* 0x000000043f0c7887 */ /* 0x000fc8000c800000 */
[----:B------:R-:W-:Y:S01]  /*3bf80*/  USEL UR12, UR12, URZ, !UP0 ;  /* 0x0000003f0c0c7287 */ /* 0x000fe2000c000000 */
[----:B---3--:R-:W-:-:S05]  /*3bf90*/  IADD3 R22, P1, R22, R2, RZ ;  /* 0x0000000216167210 */ /* 0x008fca0007f3e0ff */
[----:B-1----:R-:W-:Y:S01]  /*3bfa0*/  IMAD.MOV.U32 R118, RZ, RZ, R22 ;  /* 0x000000ffff767224 */ /* 0x002fe200078e0016 */
[----:B------:R1:W-:Y:S01]  /*3bfb0*/  STL [R1+0x13b8], R22 ;  /* 0x0013b81601007387 */ /* 0x0003e20000100800 */
[----:B----4-:R-:W-:Y:S02]  /*3bfc0*/  IADD3.X R114, R114, R0, RZ, P1, !PT ;  /* 0x0000000072727210 */ /* 0x010fe40000ffe4ff */
[----:B--2---:R-:W-:-:S03]  /*3bfd0*/  IADD3 R23, P2, R23, R2, RZ ;  /* 0x0000000217177210 */ /* 0x004fc60007f5e0ff */
[----:B------:R-:W-:Y:S01]  /*3bfe0*/  IMAD.MOV.U32 R119, RZ, RZ, R114 ;  /* 0x000000ffff777224 */ /* 0x000fe200078e0072 */
[----:B------:R-:W-:Y:S04]  /*3bff0*/  STL [R1+0x13b4], R114 ;  /* 0x0013b47201007387 */ /* 0x000fe80000100800 */
[----:B-1----:R-:W2:Y:S04]  /*3c000*/  LDL.LU R22, [R1+0x1768] ;  /* 0x0017680001167983 */ /* 0x002ea80000300800 */
[----:B------:R1:W-:Y:S01]  /*3c010*/  STL [R1+0x13c0], R23 ;  /* 0x0013c01701007387 */ /* 0x0003e20000100800 */
[----:B------:R-:W-:-:S03]  /*3c020*/  IMAD.X R108, R108, 0x1, R0, P2 ;  /* 0x000000016c6c7824 */ /* 0x000fc600010e0600 */
[----:B------:R3:W-:Y:S01]  /*3c030*/  LDGSTS.E [R5+0x800c], desc[UR8][R118.64], P0 ;  /* 0x0800c00076057fae */ /* 0x0007e20008121848 */
[----:B------:R-:W-:-:S03]  /*3c040*/  IADD3 R115, P3, R115, R2, RZ ;  /* 0x0000000273737210 */ /* 0x000fc60007f7e0ff */
[----:B------:R4:W-:Y:S02]  /*3c050*/  STL [R1+0x13bc], R108 ;  /* 0x0013bc6c01007387 */ /* 0x0009e40000100800 */
[----:B------:R-:W-:Y:S02]  /*3c060*/  IMAD.X R116, R116, 0x1, R0, P3 ;  /* 0x0000000174747824 */ /* 0x000fe400018e0600 */
[----:B------:R-:W-:Y:S01]  /*3c070*/  STL [R1+0x1748], R115 ;  /* 0x0017487301007387 */ /* 0x000fe20000100800 */
[----:B---3--:R-:W-:-:S03]  /*3c080*/  IMAD.MOV.U32 R118, RZ, RZ, R23 ;  /* 0x000000ffff767224 */ /* 0x008fc600078e0017 */
[----:B-1----:R-:W3:Y:S01]  /*3c090*/  LDL.LU R23, [R1+0x1764] ;  /* 0x0017640001177983 */ /* 0x002ee20000300800 */
[----:B------:R-:W-:-:S03]  /*3c0a0*/  IMAD.MOV.U32 R119, RZ, RZ, R108 ;  /* 0x000000ffff777224 */ /* 0x000fc600078e006c */
[----:B------:R1:W-:Y:S04]  /*3c0b0*/  STL [R1+0x1744], R116 ;  /* 0x0017447401007387 */ /* 0x0003e80000100800 */
[----:B------:R-:W3:Y:S04]  /*3c0c0*/  LDL.LU R114, [R1+0x176c] ;  /* 0x00176c0001727983 */ /* 0x000ee80000300800 */
[----:B----4-:R-:W4:Y:S01]  /*3c0d0*/  LDL.LU R108, [R1+0x1770] ;  /* 0x00177000016c7983 */ /* 0x010f220000300800 */
[----:B------:R-:W-:-:S03]  /*3c0e0*/  ISETP.NE.U32.AND P1, PT, RZ, UR12, PT ;  /* 0x0000000cff007c0c */ /* 0x000fc6000bf25070 */
[----:B------:R-:W-:Y:S01]  /*3c0f0*/  LDGSTS.E [R5+0xc00c], desc[UR8][R118.64], P0 ;  /* 0x0c00c00076057fae */ /* 0x000fe20008121848 */
[----:B------:R-:W-:Y:S01]  /*3c100*/  IADD3 R111, P0, R111, R2, RZ ;  /* 0x000000026f6f7210 */ /* 0x000fe20007f1e0ff */
[----:B------:R-:W-:Y:S01]  /*3c110*/  IMAD.MOV.U32 R117, RZ, RZ, R116 ;  /* 0x000000ffff757224 */ /* 0x000fe200078e0074 */
[----:B-1----:R-:W-:-:S03]  /*3c120*/  MOV R116, R115 ;  /* 0x0000007300747202 */ /* 0x002fc60000000f00 */
[----:B------:R1:W-:Y:S04]  /*3c130*/  STL [R1+0x1750], R111 ;  /* 0x0017506f01007387 */ /* 0x0003e80000100800 */
[----:B------:R1:W-:Y:S02]  /*3c140*/  LDGSTS.E [R5+0x10000], desc[UR8][R116.64], P1 ;  /* 0x1000000074057fae */ /* 0x0003e40008921848 */
[----:B-1----:R-:W-:Y:S02]  /*3c150*/  IMAD.MOV.U32 R116, RZ, RZ, R111 ;  /* 0x000000ffff747224 */ /* 0x002fe400078e006f */
[----:B------:R-:W-:-:S04]  /*3c160*/  IMAD.X R113, R113, 0x1, R0, P0 ;  /* 0x0000000171717824 */ /* 0x000fc800000e0600 */
[----:B------:R-:W-:Y:S01]  /*3c170*/  IMAD.MOV.U32 R117, RZ, RZ, R113 ;  /* 0x000000ffff757224 */ /* 0x000fe200078e0071 */
[----:B------:R-:W-:Y:S04]  /*3c180*/  STL [R1+0x174c], R113 ;  /* 0x00174c7101007387 */ /* 0x000fe80000100800 */
[----:B------:R1:W-:Y:S01]  /*3c190*/  LDGSTS.E [R5+0x14000], desc[UR8][R116.64], P1 ;  /* 0x1400000074057fae */ /* 0x0003e20008921848 */
[----:B------:R-:W-:-:S05]  /*3c1a0*/  IADD3 R7, P2, R7, R2, RZ ;  /* 0x0000000207077210 */ /* 0x000fca0007f5e0ff */
[----:B------:R-:W-:Y:S01]  /*3c1b0*/  IMAD.X R112, R112, 0x1, R0, P2 ;  /* 0x0000000170707824 */ /* 0x000fe200010e0600 */
[----:B------:R-:W-:Y:S04]  /*3c1c0*/  STL [R1+0x1758], R7 ;  /* 0x0017580701007387 */ /* 0x000fe80000100800 */
[----:B------:R-:W4:Y:S01]  /*3c1d0*/  LDL.LU R111, [R1+0x1778] ;  /* 0x00177800016f7983 */ /* 0x000f220000300800 */
[----:B-1----:R-:W-:-:S03]  /*3c1e0*/  IMAD.MOV.U32 R117, RZ, RZ, R112 ;  /* 0x000000ffff757224 */ /* 0x002fc600078e0070 */
[----:B------:R1:W-:Y:S04]  /*3c1f0*/  STL [R1+0x1754], R112 ;  /* 0x0017547001007387 */ /* 0x0003e80000100800 */
[----:B-1----:R-:W4:Y:S01]  /*3c200*/  LDL.LU R112, [R1+0x1774] ;  /* 0x0017740001707983 */ /* 0x002f220000300800 */
[----:B------:R-:W-:Y:S01]  /*3c210*/  UISETP.GT.AND UP1, UPT, UR16, 0x39, UPT ;  /* 0x000000391000788c */ /* 0x000fe2000bf24270 */
[----:B------:R-:W-:Y:S02]  /*3c220*/  IMAD.MOV.U32 R116, RZ, RZ, R7 ;  /* 0x000000ffff747224 */ /* 0x000fe400078e0007 */
[----:B------:R-:W4:Y:S01]  /*3c230*/  LDL.LU R7, [R1+0x1780] ;  /* 0x0017800001077983 */ /* 0x000f220000300800 */
[----:B------:R-:W-:-:S03]  /*3c240*/  USEL UR12, URZ, 0x4, !UP1 ;  /* 0x000000043f0c7887 */ /* 0x000fc6000c800000 */
[----:B------:R1:W-:Y:S01]  /*3c250*/  LDGSTS.E [R5+0x18000], desc[UR8][R116.64], P1 ;  /* 0x1800000074057fae */ /* 0x0003e20008921848 */
[----:B------:R-:W-:Y:S01]  /*3c260*/  USEL UR12, UR12, URZ, !UP0 ;  /* 0x0000003f0c0c7287 */ /* 0x000fe2000c000000 */
[----:B------:R-:W-:-:S05]  /*3c270*/  IADD3 R109, P0, R109, R2, RZ ;  /* 0x000000026d6d7210 */ /* 0x000fca0007f1e0ff */
[----:B------:R-:W-:Y:S01]  /*3c280*/  IMAD.X R110, R110, 0x1, R0, P0 ;  /* 0x000000016e6e7824 */ /* 0x000fe200000e0600 */
[----:B-1----:R-:W-:Y:S01]  /*3c290*/  MOV R116, R109 ;  /* 0x0000006d00747202 */ /* 0x002fe20000000f00 */
[----:B------:R1:W-:Y:S02]  /*3c2a0*/  STL [R1+0x1760], R109 ;  /* 0x0017606d01007387 */ /* 0x0003e40000100800 */
[----:B------:R-:W-:Y:S02]  /*3c2b0*/  IMAD.MOV.U32 R117, RZ, RZ, R110 ;  /* 0x000000ffff757224 */ /* 0x000fe400078e006e */
[----:B------:R1:W-:Y:S01]  /*3c2c0*/  STL [R1+0x175c], R110 ;  /* 0x00175c6e01007387 */ /* 0x0003e20000100800 */
[----:B------:R-:W-:-:S03]  /*3c2d0*/  ISETP.NE.U32.AND P0, PT, RZ, UR12, PT ;  /* 0x0000000cff007c0c */ /* 0x000fc6000bf05070 */
[----:B------:R2:W-:Y:S04]  /*3c2e0*/  LDGSTS.E [R5+0x1c000], desc[UR8][R116.64], P1 ;  /* 0x1c00000074057fae */ /* 0x0005e80008921848 */
[----:B-1----:R-:W4:Y:S04]  /*3c2f0*/  LDL.LU R109, [R1+0x177c] ;  /* 0x00177c00016d7983 */ /* 0x002f280000300800 */
[----:B------:R-:W4:Y:S04]  /*3c300*/  LDL.LU R113, [R1+0x1784] ;  /* 0x0017840001717983 */ /* 0x000f280000300800 */
[----:B------:R-:W4:Y:S01]  /*3c310*/  LDL.LU R110, [R1+0x1788] ;  /* 0x00178800016e7983 */ /* 0x000f220000300800 */
[----:B--2---:R-:W-:-:S05]  /*3c320*/  IADD3 R22, P1, R22, R2, RZ ;  /* 0x0000000216167210 */ /* 0x004fca0007f3e0ff */
[----:B------:R1:W-:Y:S01]  /*3c330*/  STL [R1+0x1768], R22 ;  /* 0x0017681601007387 */ /* 0x0003e20000100800 */
[----:B------:R-:W-:Y:S02]  /*3c340*/  IMAD.MOV.U32 R116, RZ, RZ, R22 ;  /* 0x000000ffff747224 */ /* 0x000fe400078e0016 */
[----:B---3--:R-:W-:-:S04]  /*3c350*/  IMAD.X R23, R23, 0x1, R0, P1 ;  /* 0x0000000117177824 */ /* 0x008fc800008e0600 */
[----:B------:R-:W-:Y:S01]  /*3c360*/  IMAD.MOV.U32 R117, RZ, RZ, R23 ;  /* 0x000000ffff757224 */ /* 0x000fe200078e0017 */
[----:B------:R2:W-:Y:S04]  /*3c370*/  STL [R1+0x1764], R23 ;  /* 0x0017641701007387 */ /* 0x0005e80000100800 */
[----:B------:R-:W-:Y:S01]  /*3c380*/  LDGSTS.E [R5+0x10004], desc[UR8][R116.64], P0 ;  /* 0x1000400074057fae */ /* 0x000fe20008121848 */
[----:B----4-:R-:W-:-:S05]  /*3c390*/  IADD3 R108, P2, R108, R2, RZ ;  /* 0x000000026c6c7210 */ /* 0x010fca0007f5e0ff */
[----:B------:R-:W-:Y:S01]  /*3c3a0*/  IMAD.X R114, R114, 0x1, R0, P2 ;  /* 0x0000000172727824 */ /* 0x000fe200010e0600 */
[----:B------:R3:W-:Y:S04]  /*3c3b0*/  STL [R1+0x1770], R108 ;  /* 0x0017706c01007387 */ /* 0x0007e80000100800 */
[----:B-1----:R-:W4:Y:S04]  /*3c3c0*/  LDL.LU R22, [R1+0x1790] ;  /* 0x0017900001167983 */ /* 0x002f280000300800 */
[----:B------:R1:W-:Y:S04]  /*3c3d0*/  STL [R1+0x176c], R114 ;  /* 0x00176c7201007387 */ /* 0x0003e80000100800 */
[----:B--2---:R-:W2:Y:S04]  /*3c3e0*/  LDL.LU R23, [R1+0x178c] ;  /* 0x00178c0001177983 */ /* 0x004ea80000300800 */
[----:B------:R-:W2:Y:S04]  /*3c3f0*/  LDL.LU R116, [R1+0x1794] ;  /* 0x0017940001747983 */ /* 0x000ea80000300800 */
[----:B------:R-:W2:Y:S01]  /*3c400*/  LDL.LU R115, [R1+0x1798] ;  /* 0x0017980001737983 */ /* 0x000ea20000300800 */
[----:B------:R-:W-:-:S03]  /*3c410*/  IMAD.MOV.U32 R118, RZ, RZ, R108 ;  /* 0x000000ffff767224 */ /* 0x000fc600078e006c */
[----:B---3--:R-:W3:Y:S01]  /*3c420*/  LDL.LU R108, [R1+0x17a0] ;  /* 0x0017a000016c7983 */ /* 0x008ee20000300800 */
[----:B------:R-:W-:Y:S01]  /*3c430*/  IMAD.MOV.U32 R119, RZ, RZ, R114 ;  /* 0x000000ffff777224 */ /* 0x000fe200078e0072 */
[----:B------:R-:W-:-:S04]  /*3c440*/  UISETP.GT.AND UP1, UPT, UR16, 0x3a, UPT ;  /* 0x0000003a1000788c */ /* 0x000fc8000bf24270 */
[----:B------:R1:W-:Y:S01]  /*3c450*/  LDGSTS.E [R5+0x14004], desc[UR8][R118.64], P0 ;  /* 0x1400400076057fae */ /* 0x0003e20008121848 */
[----:B------:R-:W-:-:S05]  /*3c460*/  IADD3 R111, P1, R111, R2, RZ ;  /* 0x000000026f6f7210 */ /* 0x000fca0007f3e0ff */
[----:B------:R1:W-:Y:S01]  /*3c470*/  STL [R1+0x1778], R111 ;  /* 0x0017786f01007387 */ /* 0x0003e20000100800 */
[----:B------:R-:W-:-:S05]  /*3c480*/  IADD3.X R112, R112, R0, RZ, P1, !PT ;  /* 0x0000000070707210 */ /* 0x000fca0000ffe4ff */
[----:B------:R1:W-:Y:S04]  /*3c490*/  STL [R1+0x1774], R112 ;  /* 0x0017747001007387 */ /* 0x0003e80000100800 */
[----:B-1----:R-:W3:Y:S01]  /*3c4a0*/  LDL.LU R114, [R1+0x179c] ;  /* 0x00179c0001727983 */ /* 0x002ee20000300800 */
[----:B------:R-:W-:Y:S01]  /*3c4b0*/  IADD3 R7, P2, R7, R2, RZ ;  /* 0x0000000207077210 */ /* 0x000fe20007f5e0ff */
[----:B------:R-:W-:Y:S01]  /*3c4c0*/  IMAD.MOV.U32 R118, RZ, RZ, R111 ;  /* 0x000000ffff767224 */ /* 0x000fe200078e006f */
[----:B------:R-:W-:Y:S01]  /*3c4d0*/  USEL UR12, URZ, 0x4, !UP1 ;  /* 0x000000043f0c7887 */ /* 0x000fe2000c800000 */
[----:B------:R-:W-:Y:S01]  /*3c4e0*/  IMAD.MOV.U32 R119, RZ, RZ, R112 ;  /* 0x000000ffff777224 */ /* 0x000fe200078e0070 */
[----:B------:R-:W3:Y:S02]  /*3c4f0*/  LDL.LU R111, [R1+0x17a8] ;  /* 0x0017a800016f7983 */ /* 0x000ee40000300800 */
[----:B------:R-:W-:-:S02]  /*3c500*/  USEL UR12, UR12, URZ, !UP0 ;  /* 0x0000003f0c0c7287 */ /* 0x000fc4000c000000 */
[----:B------:R1:W-:Y:S04]  /*3c510*/  LDGSTS.E [R5+0x18004], desc[UR8][R118.64], P0 ;  /* 0x1800400076057fae */ /* 0x0003e80008121848 */
[----:B------:R-:W-:Y:S01]  /*3c520*/  STL [R1+0x1780], R7 ;  /* 0x0017800701007387 */ /* 0x000fe20000100800 */
[----:B------:R-:W-:Y:S01]  /*3c530*/  ISETP.NE.U32.AND P1, PT, RZ, UR12, PT ;  /* 0x0000000cff007c0c */ /* 0x000fe2000bf25070 */
[----:B-1----:R-:W-:Y:S02]  /*3c540*/  IMAD.MOV.U32 R118, RZ, RZ, R7 ;  /* 0x000000ffff767224 */ /* 0x002fe400078e0007 */
[----:B------:R-:W-:Y:S01]  /*3c550*/  IMAD.X R109, R109, 0x1, R0, P2 ;  /* 0x000000016d6d7824 */ /* 0x000fe200010e0600 */
[----:B------:R-:W-:-:S04]  /*3c560*/  IADD3 R110, P3, R110, R2, RZ ;  /* 0x000000026e6e7210 */ /* 0x000fc80007f7e0ff */
[----:B------:R1:W-:Y:S01]  /*3c570*/  STL [R1+0x177c], R109 ;  /* 0x00177c6d01007387 */ /* 0x0003e20000100800 */
[----:B------:R-:W-:Y:S02]  /*3c580*/  IMAD.MOV.U32 R119, RZ, RZ, R109 ;  /* 0x000000ffff777224 */ /* 0x000fe400078e006d */
[----:B------:R-:W-:Y:S01]  /*3c590*/  IMAD.X R113, R113, 0x1, R0, P3 ;  /* 0x0000000171717824 */ /* 0x000fe200018e0600 */
[----:B------:R1:W-:Y:S04]  /*3c5a0*/  STL [R1+0x1788], R110 ;  /* 0x0017886e01007387 */ /* 0x0003e80000100800 */
[----:B------:R-:W3:Y:S04]  /*3c5b0*/  LDL.LU R112, [R1+0x17a4] ;  /* 0x0017a40001707983 */ /* 0x000ee80000300800 */
[----:B------:R2:W-:Y:S04]  /*3c5c0*/  STL [R1+0x1784], R113 ;  /* 0x0017847101007387 */ /* 0x0005e80000100800 */
[----:B-1----:R-:W3:Y:S04]  /*3c5d0*/  LDL.LU R109, [R1+0x17ac] ;  /* 0x0017ac00016d7983 */ /* 0x002ee80000300800 */
[----:B------:R-:W3:Y:S04]  /*3c5e0*/  LDL.LU R7, [R1+0x17b0] ;  /* 0x0017b00001077983 */ /* 0x000ee80000300800 */
[----:B------:R1:W-:Y:S02]  /*3c5f0*/  LDGSTS.E [R5+0x1c004], desc[UR8][R118.64], P0 ;  /* 0x1c00400076057fae */ /* 0x0003e40008121848 */
[----:B-1----:R-:W-:Y:S01]  /*3c600*/  IMAD.MOV.U32 R118, RZ, RZ, R110 ;  /* 0x000000ffff767224 */ /* 0x002fe200078e006e */
[----:B------:R-:W-:Y:S01]  /*3c610*/  MOV R119, R113 ;  /* 0x0000007100777202 */ /* 0x000fe20000000f00 */
[----:B------:R-:W3:Y:S04]  /*3c620*/  LDL.LU R110, [R1+0x17b8] ;  /* 0x0017b800016e7983 */ /* 0x000ee80000300800 */
[----:B------:R1:W-:Y:S01]  /*3c630*/  LDGSTS.E [R5+0x10008], desc[UR8][R118.64], P1 ;  /* 0x1000800076057fae */ /* 0x0003e20008921848 */
        /* <DEDUP_REMOVED lines=10> */
[----:B------:R1:W-:Y:S04]  /*3c6e0*/  STL [R1+0x1794], R116 ;  /* 0x0017947401007387 */ /* 0x0003e80000100800 */
[----:B--2---:R-:W2:Y:S04]  /*3c6f0*/  LDL.LU R23, [R1+0x17bc] ;  /* 0x0017bc0001177983 */ /* 0x004ea80000300800 */
[----:B------:R-:W2:Y:S01]  /*3c700*/  LDL.LU R22, [R1+0x17c0] ;  /* 0x0017c00001167983 */ /* 0x000ea20000300800 */
[----:B---3--:R-:W-:Y:S01]  /*3c710*/  IADD3 R108, P0, R108, R2, RZ ;  /* 0x000000026c6c7210 */ /* 0x008fe20007f1e0ff */
[----:B------:R-:W-:-:S02]  /*3c720*/  IMAD.MOV.U32 R117, RZ, RZ, R116 ;  /* 0x000000ffff757224 */ /* 0x000fc400078e0074 */
[----:B-1----:R-:W-:Y:S01]  /*3c730*/  IMAD.MOV.U32 R116, RZ, RZ, R115 ;  /* 0x000000ffff747224 */ /* 0x002fe200078e0073 */
[----:B------:R-:W-:Y:S04]  /*3c740*/  LDGSTS.E [R5+0x14008], desc[UR8][R118.64], P1 ;  /* 0x1400800076057fae */ /* 0x000fe80008921848 */
[----:B------:R-:W-:Y:S04]  /*3c750*/  STL [R1+0x17a0], R108 ;  /* 0x0017a06c01007387 */ /* 0x000fe80000100800 */
[----:B------:R1:W-:Y:S01]  /*3c760*/  LDGSTS.E [R5+0x18008], desc[UR8][R116.64], P1 ;  /* 0x1800800074057fae */ /* 0x0003e20008921848 */
[----:B------:R-:W-:-:S05]  /*3c770*/  IMAD.X R114, R114, 0x1, R0, P0 ;  /* 0x0000000172727824 */ /* 0x000fca00000e0600 */
[----:B------:R3:W-:Y:S01]  /*3c780*/  STL [R1+0x179c], R114 ;  /* 0x00179c7201007387 */ /* 0x0007e20000100800 */
[----:B------:R-:W-:Y:S01]  /*3c790*/  MOV R115, R114 ;  /* 0x0000007200737202 */ /* 0x000fe20000000f00 */
[----:B---3--:R-:W-:Y:S02]  /*3c7a0*/  IMAD.MOV.U32 R114, RZ, RZ, R108 ;  /* 0x000000ffff727224 */ /* 0x008fe400078e006c */
[----:B------:R-:W3:Y:S04]  /*3c7b0*/  LDL.LU R108, [R1+0x13c8] ;  /* 0x0013c800016c7983 */ /* 0x000ee80000300800 */
[----:B------:R-:W-:Y:S04]  /*3c7c0*/  LDGSTS.E [R5+0x1c008], desc[UR8][R114.64], P1 ;  /* 0x1c00800072057fae */ /* 0x000fe80008921848 */
[----:B------:R-:W3:Y:S01]  /*3c7d0*/  LDL.LU R114, [R1+0x13c4] ;  /* 0x0013c40001727983 */ /* 0x000ee20000300800 */
[----:B------:R-:W-:-:S04]  /*3c7e0*/  UISETP.GT.AND UP1, UPT, UR16, 0x3b, UPT ;  /* 0x0000003b1000788c */ /* 0x000fc8000bf24270 */
[----:B------:R-:W-:Y:S01]  /*3c7f0*/  USEL UR12, URZ, 0x4, !UP1 ;  /* 0x000000043f0c7887 */ /* 0x000fe2000c800000 */
[----:B------:R-:W1:Y:S03]  /*3c800*/  S2R R156, SR_TID.X ;  /* 0x00000000009c7919 */ /* 0x000e660000002100 */
[----:B------:R-:W-:Y:S01]  /*3c810*/  USEL UR12, UR12, URZ, !UP0 ;  /* 0x0000003f0c0c7287 */ /* 0x000fe2000c000000 */
[----:B------:R-:W-:-:S05]  /*3c820*/  IADD3 R111, P1, R111, R2, RZ ;  /* 0x000000026f6f7210 */ /* 0x000fca0007f3e0ff */
[----:B------:R-:W-:Y:S01]  /*3c830*/  ISETP.NE.U32.AND P0, PT, RZ, UR12, PT ;  /* 0x0000000cff007c0c */ /* 0x000fe2000bf05070 */
[----:B------:R-:W-:Y:S01]  /*3c840*/  IMAD.X R112, R112, 0x1, R0, P1 ;  /* 0x0000000170707824 */ /* 0x000fe200008e0600 */
[----:B------:R1:W-:Y:S02]  /*3c850*/  STL [R1+0x17a8], R111 ;  /* 0x0017a86f01007387 */ /* 0x0003e40000100800 */
[----:B-1----:R-:W-:Y:S02]  /*3c860*/  IMAD.MOV.U32 R116, RZ, RZ, R111 ;  /* 0x000000ffff747224 */ /* 0x002fe400078e006f */
[----:B------:R-:W-:Y:S01]  /*3c870*/  IMAD.MOV.U32 R117, RZ, RZ, R112 ;  /* 0x000000ffff757224 */ /* 0x000fe200078e0070 */
[----:B------:R1:W-:Y:S06]  /*3c880*/  STL [R1+0x17a4], R112 ;  /* 0x0017a47001007387 */ /* 0x0003ec0000100800 */
[----:B------:R1:W-:Y:S01]  /*3c890*/  LDGSTS.E [R5+0x1000c], desc[UR8][R116.64], P0 ;  /* 0x1000c00074057fae */ /* 0x0003e20008121848 */
[----:B------:R-:W-:-:S05]  /*3c8a0*/  IADD3 R7, P2, R7, R2, RZ ;  /* 0x0000000207077210 */ /* 0x000fca0007f5e0ff */
[----:B------:R-:W-:Y:S01]  /*3c8b0*/  IMAD.X R109, R109, 0x1, R0, P2 ;  /* 0x000000016d6d7824 */ /* 0x000fe200010e0600 */
[----:B------:R-:W-:Y:S04]  /*3c8c0*/  STL [R1+0x17b0], R7 ;  /* 0x0017b00701007387 */ /* 0x000fe80000100800 */
[----:B------:R-:W3:Y:S01]  /*3c8d0*/  LDL.LU R111, [R1+0x13d0] ;  /* 0x0013d000016f7983 */ /* 0x000ee20000300800 */
[----:B-1----:R-:W-:-:S03]  /*3c8e0*/  IMAD.MOV.U32 R117, RZ, RZ, R109 ;  /* 0x000000ffff757224 */ /* 0x002fc600078e006d */
[----:B------:R1:W-:Y:S01]  /*3c8f0*/  STL [R1+0x17ac], R109 ;  /* 0x0017ac6d01007387 */ /* 0x0003e20000100800 */
[----:B------:R-:W-:-:S03]  /*3c900*/  IMAD.MOV.U32 R116, RZ, RZ, R7 ;  /* 0x000000ffff747224 */ /* 0x000fc600078e0007 */
[----:B------:R-:W3:Y:S01]  /*3c910*/  LDL.LU R112, [R1+0x13cc] ;  /* 0x0013cc0001707983 */ /* 0x000ee20000300800 */
[----:B------:R-:W-:-:S03]  /*3c920*/  IADD3 R110, P1, R110, R2, RZ ;  /* 0x000000026e6e7210 */ /* 0x000fc60007f3e0ff */
[----:B------:R1:W-:Y:S04]  /*3c930*/  LDGSTS.E [R5+0x1400c], desc[UR8][R116.64], P0 ;  /* 0x1400c00074057fae */ /* 0x0003e80008121848 */
[----:B-1----:R-:W3:Y:S04]  /*3c940*/  LDL.LU R109, [R1+0x13d4] ;  /* 0x0013d400016d7983 */ /* 0x002ee80000300800 */
[----:B------:R-:W3:Y:S01]  /*3c950*/  LDL.LU R7, [R1+0x13d8] ;  /* 0x0013d80001077983 */ /* 0x000ee20000300800 */
[C---:B------:R-:W-:Y:S02]  /*3c960*/  IMAD.SHL.U32 R152, R156.reuse, 0x10, RZ ;  /* 0x000000109c987824 */ /* 0x040fe400078e00ff */
[----:B------:R-:W-:Y:S01]  /*3c970*/  IMAD.MOV.U32 R116, RZ, RZ, R110 ;  /* 0x000000ffff747224 */ /* 0x000fe200078e006e */
[----:B------:R1:W-:Y:S01]  /*3c980*/  STL [R1+0x17b8], R110 ;  /* 0x0017b86e01007387 */ /* 0x0003e20000100800 */
[----:B------:R-:W-:-:S02]  /*3c990*/  LOP3.LUT R156, R156, 0x7f, RZ, 0xc0, !PT ;  /* 0x0000007f9c9c7812 */ /* 0x000fc400078ec0ff */
[----:B----4-:R-:W-:-:S05]  /*3c9a0*/  IADD3.X R113, R113, R0, RZ, P1, !PT ;  /* 0x0000000071717210 */ /* 0x010fca0000ffe4ff */
[----:B------:R-:W-:Y:S01]  /*3c9b0*/  IMAD.MOV.U32 R117, RZ, RZ, R113 ;  /* 0x000000ffff757224 */ /* 0x000fe200078e0071 */
[----:B--2---:R-:W-:Y:S01]  /*3c9c0*/  IADD3 R22, P2, R22, R2, RZ ;  /* 0x0000000216167210 */ /* 0x004fe20007f5e0ff */
[----:B------:R2:W-:Y:S04]  /*3c9d0*/  STL [R1+0x17b4], R113 ;  /* 0x0017b47101007387 */ /* 0x0005e80000100800 */
[----:B------:R-:W-:Y:S01]  /*3c9e0*/  IMAD.X R23, R23, 0x1, R0, P2 ;  /* 0x0000000117177824 */ /* 0x000fe200010e0600 */
[----:B------:R-:W-:Y:S04]  /*3c9f0*/  STL [R1+0x17c0], R22 ;  /* 0x0017c01601007387 */ /* 0x000fe80000100800 */
[----:B------:R-:W-:Y:S04]  /*3ca00*/  LDGSTS.E [R5+0x1800c], desc[UR8][R116.64], P0 ;  /* 0x1800c00074057fae */ /* 0x000fe80008121848 */
[----:B------:R4:W-:Y:S04]  /*3ca10*/  STL [R1+0x17bc], R23 ;  /* 0x0017bc1701007387 */ /* 0x0009e80000100800 */
[----:B------:R4:W-:Y:S04]  /*3ca20*/  LDGSTS.E [R5+0x1c00c], desc[UR8][R22.64], P0 ;  /* 0x1c00c00016057fae */ /* 0x0009e80008121848 */
[----:B-1----:R-:W3:Y:S04]  /*3ca30*/  LDL.LU R110, [R1+0x13e0] ;  /* 0x0013e000016e7983 */ /* 0x002ee80000300800 */
[----:B--2---:R-:W2:Y:S01]  /*3ca40*/  LDL.LU R113, [R1+0x13dc] ;  /* 0x0013dc0001717983 */ /* 0x004ea20000300800 */
[----:B----4-:R-:W-:-:S03]  /*3ca50*/  LOP3.LUT R23, R152, 0x70, RZ, 0xc0, !PT ;  /* 0x0000007098177812 */ /* 0x010fc600078ec0ff */
[----:B------:R-:W4:Y:S02]  /*3ca60*/  LDL.LU R22, [R1+0x13e8] ;  /* 0x0013e80001167983 */ /* 0x000f240000300800 */
[----:B------:R-:W-:-:S05]  /*3ca70*/  IMAD R23, R156, 0x80, R23 ;  /* 0x000000809c177824 */ /* 0x000fca00078e0217 */
[----:B------:R-:W-:-:S05]  /*3ca80*/  LOP3.LUT R23, R23, 0x70, RZ, 0x3c, !PT ;  /* 0x0000007017177812 */ /* 0x000fca00078e3cff */
[----:B------:R-:W-:Y:S02]  /*3ca90*/  VIADD R5, R23, UR17 ;  /* 0x0000001117057c36 */ /* 0x000fe40008000000 */
[----:B------:R-:W4:Y:S01]  /*3caa0*/  LDL.LU R23, [R1+0x13e4] ;  /* 0x0013e40001177983 */ /* 0x000f220000300800 */
[----:B---3--:R-:W-:-:S05]  /*3cab0*/  IADD3 R108, P1, R108, R2, RZ ;  /* 0x000000026c6c7210 */ /* 0x008fca0007f3e0ff */
[----:B------:R1:W-:Y:S01]  /*3cac0*/  STL [R1+0x13c8], R108 ;  /* 0x0013c86c01007387 */ /* 0x0003e20000100800 */
[----:B------:R-:W-:-:S05]  /*3cad0*/  IMAD.X R114, R114, 0x1, R0, P1 ;  /* 0x0000000172727824 */ /* 0x000fca00008e0600 */
[----:B------:R-:W-:Y:S04]  /*3cae0*/  STL [R1+0x13c4], R114 ;  /* 0x0013c47201007387 */ /* 0x000fe80000100800 */
[----:B------:R-:W3:Y:S04]  /*3caf0*/  LDL.LU R116, [R1+0x13ec] ;  /* 0x0013ec0001747983 */ /* 0x000ee80000300800 */
[----:B------:R-:W3:Y:S01]  /*3cb00*/  LDL.LU R115, [R1+0x13f0] ;  /* 0x0013f00001737983 */ /* 0x000ee20000300800 */
[----:B------:R-:W-:-:S04]  /*3cb10*/  UISETP.GT.AND UP1, UPT, UR16, 0x1c, UPT ;  /* 0x0000001c1000788c */ /* 0x000fc8000bf24270 */
[----:B------:R-:W-:-:S04]  /*3cb20*/  USEL UR12, URZ, 0x4, !UP1 ;  /* 0x000000043f0c7887 */ /* 0x000fc8000c800000 */
[----:B------:R-:W-:-:S06]  /*3cb30*/  USEL UR12, UR12, URZ, !UP0 ;  /* 0x0000003f0c0c7287 */ /* 0x000fcc000c000000 */
[----:B------:R-:W-:Y:S01]  /*3cb40*/  ISETP.NE.U32.AND P0, PT, RZ, UR12, PT ;  /* 0x0000000cff007c0c */ /* 0x000fe2000bf05070 */
[----:B------:R-:W-:Y:S01]  /*3cb50*/  IMAD.MOV.U32 R119, RZ, RZ, R114 ;  /* 0x000000ffff777224 */ /* 0x000fe200078e0072 */
[----:B------:R-:W-:Y:S02]  /*3cb60*/  MOV R118, R108 ;  /* 0x0000006c00767202 */ /* 0x000fe40000000f00 */
[----:B-1----:R-:W3:Y:S01]  /*3cb70*/  LDL.LU R108, [R1+0x13f8] ;  /* 0x0013f800016c7983 */ /* 0x002ee20000300800 */
[----:B------:R-:W-:-:S08]  /*3cb80*/  IADD3 R111, P1, R111, R2, RZ ;  /* 0x000000026f6f7210 */ /* 0x000fd00007f3e0ff */
[----:B------:R1:W-:Y:S01]  /*3cb90*/  LDGSTS.E [R5], desc[UR8][R118.64], P0 ;  /* 0x0000000076057fae */ /* 0x0003e20008121848 */
[----:B------:R-:W-:-:S03]  /*3cba0*/  IMAD.X R112, R112, 0x1, R0, P1 ;  /* 0x0000000170707824 */ /* 0x000fc600008e0600 */
[----:B------:R-:W-:Y:S01]  /*3cbb0*/  STL [R1+0x13d0], R111 ;  /* 0x0013d06f01007387 */ /* 0x000fe20000100800 */
[----:B------:R-:W-:-:S03]  /*3cbc0*/  IADD3 R7, P2, R7, R2, RZ ;  /* 0x0000000207077210 */ /* 0x000fc60007f5e0ff */
[----:B------:R1:W-:Y:S02]  /*3cbd0*/  STL [R1+0x13cc], R112 ;  /* 0x0013cc7001007387 */ /* 0x0003e40000100800 */
[----:B------:R-:W-:Y:S02]  /*3cbe0*/  IMAD.X R109, R109, 0x1, R0, P2 ;  /* 0x000000016d6d7824 */ /* 0x000fe400010e0600 */
[----:B------:R-:W-:Y:S01]  /*3cbf0*/  STL [R1+0x13d8], R7 ;  /* 0x0013d80701007387 */ /* 0x000fe20000100800 */
[----:B-1----:R-:W-:-:S03]  /*3cc00*/  IMAD.MOV.U32 R119, RZ, RZ, R112 ;  /* 0x000000ffff777224 */ /* 0x002fc600078e0070 */
[----:B------:R1:W-:Y:S01]  /*3cc10*/  STL [R1+0x13d4], R109 ;  /* 0x0013d46d01007387 */ /* 0x0003e20000100800 */
[----:B------:R-:W-:-:S03]  /*3cc20*/  IMAD.MOV.U32 R118, RZ, RZ, R111 ;  /* 0x000000ffff767224 */ /* 0x000fc600078e006f */
[----:B------:R-:W3:Y:S04]  /*3cc30*/  LDL.LU R112, [R1+0x13f4] ;  /* 0x0013f40001707983 */ /* 0x000ee80000300800 */
[----:B------:R1:W-:Y:S04]  /*3cc40*/  LDGSTS.E [R5+0x4000], desc[UR8][R118.64], P0 ;  /* 0x0400000076057fae */ /* 0x0003e80008121848 */
[----:B------:R-:W3:Y:S01]  /*3cc50*/  LDL.LU R111, [R1+0x13fc] ;  /* 0x0013fc00016f7983 */ /* 0x000ee20000300800 */
[----:B-1----:R-:W-:-:S03]  /*3cc60*/  IMAD.MOV.U32 R119, RZ, RZ, R109 ;  /* 0x000000ffff777224 */ /* 0x002fc600078e006d */
[----:B------:R-:W3:Y:S01]  /*3cc70*/  LDL.LU R109, [R1+0x1400] ;  /* 0x00140000016d7983 */ /* 0x000ee20000300800 */
[----:B------:R-:W-:-:S03]  /*3cc80*/  IMAD.MOV.U32 R118, RZ, RZ, R7 ;  /* 0x000000ffff767224 */ /* 0x000fc600078e0007 */
[----:B------:R-:W3:Y:S04]  /*3cc90*/  LDL.LU R114, [R1+0x1404] ;  /* 0x0014040001727983 */ /* 0x000ee80000300800 */
[----:B------:R-:W3:Y:S04]  /*3cca0*/  LDL.LU R7, [R1+0x1408] ;  /* 0x0014080001077983 */ /* 0x000ee80000300800 */
[----:B------:R1:W-:Y:S01]  /*3ccb0*/  LDGSTS.E [R5+0x8000], desc[UR8][R118.64], P0 ;  /* 0x0800000076057fae */ /* 0x0003e20008121848 */
[----:B------:R-:W-:-:S04]  /*3ccc0*/  IADD3 R110, P1, R110, R2, RZ ;  /* 0x000000026e6e7210 */ /* 0x000fc80007f3e0ff */
[----:B--2---:R-:W-:Y:S02]  /*3ccd0*/  IADD3.X R113, R113, R0, RZ, P1, !PT ;  /* 0x0000000071717210 */ /* 0x004fe40000ffe4ff */
[----:B----4-:R-:W-:Y:S01]  /*3cce0*/  IADD3 R22, P1, R22, R2, RZ ;  /* 0x0000000216167210 */ /* 0x010fe20007f3e0ff */
[----:B------:R2:W-:Y:S01]  /*3ccf0*/  STL [R1+0x13e0], R110 ;  /* 0x0013e06e01007387 */ /* 0x0005e20000100800 */
[----:B-1----:R-:W-:Y:S02]  /*3cd00*/  IMAD.MOV.U32 R118, RZ, RZ, R110 ;  /* 0x000000ffff767224 */ /* 0x002fe400078e006e */
[----:B------:R-:W-:Y:S01]  /*3cd10*/  IMAD.MOV.U32 R119, RZ, RZ, R113 ;  /* 0x000000ffff777224 */ /* 0x000fe200078e0071 */
[----:B------:R1:W-:Y:S04]  /*3cd20*/  STL [R1+0x13dc], R113 ;  /* 0x0013dc7101007387 */ /* 0x0003e80000100800 */
[----:B------:R4:W-:Y:S04]  /*3cd30*/  LDGSTS.E [R5+0xc000], desc[UR8][R118.64], P0 ;  /* 0x0c00000076057fae */ /* 0x0009e80008121848 */
[----:B--2---:R-:W2:Y:S01]  /*3cd40*/  LDL.LU R110, [R1+0x1410] ;  /* 0x00141000016e7983 */ /* 0x004ea20000300800 */
[----:B------:R-:W-:-:S03]  /*3cd50*/  IMAD.X R23, R23, 0x1, R0, P1 ;  /* 0x0000000117177824 */ /* 0x000fc600008e0600 */
[----:B------:R-:W-:Y:S04]  /*3cd60*/  STL [R1+0x13e8], R22 ;  /* 0x0013e81601007387 */ /* 0x000fe80000100800 */
[----:B------:R1:W-:Y:S01]  /*3cd70*/  STL [R1+0x13e4], R23 ;  /* 0x0013e41701007387 */ /* 0x0003e20000100800 */
[----:B----4-:R-:W-:Y:S02]  /*3cd80*/  IMAD.MOV.U32 R119, RZ, RZ, R23 ;  /* 0x000000ffff777224 */ /* 0x010fe400078e0017 */
[----:B------:R-:W-:Y:S01]  /*3cd90*/  IMAD.MOV.U32 R118, RZ, RZ, R22 ;  /* 0x000000ffff767224 */ /* 0x000fe200078e0016 */
[----:B---3--:R-:W-:-:S05]  /*3cda0*/  IADD3 R115, P2, R115, R2, RZ ;  /* 0x0000000273737210 */ /* 0x008fca0007f5e0ff */
[----:B------:R-:W-:Y:S01]  /*3cdb0*/  IMAD.X R116, R116, 0x1, R0, P2 ;  /* 0x0000000174747824 */ /* 0x000fe200010e0600 */
[----:B------:R-:W-:Y:S04]  /*3cdc0*/  STL [R1+0x13f0], R115 ;  /* 0x0013f07301007387 */ /* 0x000fe80000100800 */
[----:B-1----:R-:W3:Y:S04]  /*3cdd0*/  LDL.LU R113, [R1+0x140c] ;  /* 0x00140c0001717983 */ /* 0x002ee80000300800 */
[----:B------:R1:W-:Y:S04]  /*3cde0*/  STL [R1+0x13ec], R116 ;  /* 0x0013ec7401007387 */ /* 0x0003e80000100800 */
[----:B------:R-:W4:Y:S04]  /*3cdf0*/  LDL.LU R23, [R1+0x1414] ;  /* 0x0014140001177983 */ /* 0x000f280000300800 */
[----:B------:R-:W4:Y:S01]  /*3ce00*/  LDL.LU R22, [R1+0x1418] ;  /* 0x0014180001167983 */ /* 0x000f220000300800 */
[----:B------:R-:W-:-:S04]  /*3ce10*/  UISETP.GT.AND UP1, UPT, UR16, 0x1d, UPT ;  /* 0x0000001d1000788c */ /* 0x000fc8000bf24270 */
[----:B------:R-:W-:-:S04]  /*3ce20*/  USEL UR12, URZ, 0x4, !UP1 ;  /* 0x000000043f0c7887 */ /* 0x000fc8000c800000 */
[----:B------:R-:W-:Y:S01]  /*3ce30*/  USEL UR12, UR12, URZ, !UP0 ;  /* 0x0000003f0c0c7287 */ /* 0x000fe2000c000000 */
[----:B------:R-:W-:-:S05]  /*3ce40*/  IADD3 R108, P1, R108, R2, RZ ;  /* 0x000000026c6c7210 */ /* 0x000fca0007f3e0ff */
[----:B------:R-:W-:Y:S01]  /*3ce50*/  ISETP.NE.U32.AND P0, PT, RZ, UR12, PT ;  /* 0x0000000cff007c0c */ /* 0x000fe2000bf05070 */
[----:B------:R-:W-:Y:S01]  /*3ce60*/  IMAD.MOV.U32 R117, RZ, RZ, R116 ;  /* 0x000000ffff757224 */ /* 0x000fe200078e0074 */
[----:B-1----:R-:W-:Y:S01]  /*3ce70*/  MOV R116, R115 ;  /* 0x0000007300747202 */ /* 0x002fe20000000f00 */
[----:B------:R1:W-:Y:S01]  /*3ce80*/  STL [R1+0x13f8], R108 ;  /* 0x0013f86c01007387 */ /* 0x0003e20000100800 */
[----:B------:R-:W-:-:S09]  /*3ce90*/  UISETP.GT.AND UP1, UPT, UR16, 0x1e, UPT ;  /* 0x0000001e1000788c */ /* 0x000fd2000bf24270 */
[----:B------:R-:W-:Y:S04]  /*3cea0*/  LDGSTS.E [R5+0x4], desc[UR8][R118.64], P0 ;  /* 0x0000400076057fae */ /* 0x000fe80008121848 */
[----:B------:R1:W-:Y:S01]  /*3ceb0*/  LDGSTS.E [R5+0x4004], desc[UR8][R116.64], P0 ;  /* 0x0400400074057fae */ /* 0x0003e20008121848 */
[----:B------:R-:W-:-:S05]  /*3cec0*/  IMAD.X R112, R112, 0x1, R0, P1 ;  /* 0x0000000170707824 */ /* 0x000fca00008e0600 */
[----:B------:R1:W-:Y:S02]  /*3ced0*/  STL [R1+0x13f4], R112 ;  /* 0x0013f47001007387 */ /* 0x0003e40000100800 */
[----:B-1----:R-:W-:Y:S02]  /*3cee0*/  IMAD.MOV.U32 R116, RZ, RZ, R108 ;  /* 0x000000ffff747224 */ /* 0x002fe400078e006c */
[----:B------:R-:W4:Y:S01]  /*3cef0*/  LDL.LU R108, [R1+0x1420] ;  /* 0x00142000016c7983 */ /* 0x000f220000300800 */
[----:B------:R-:W-:-:S03]  /*3cf00*/  IMAD.MOV.U32 R117, RZ, RZ, R112 ;  /* 0x000000ffff757224 */ /* 0x000fc600078e0070 */
[----:B------:R-:W4:Y:S01]  /*3cf10*/  LDL.LU R112, [R1+0x141c] ;  /* 0x00141c0001707983 */ /* 0x000f220000300800 */
[-C--:B------:R-:W-:Y:S01]  /*3cf20*/  IADD3 R109, P2, R109, R2.reuse, RZ ;  /* 0x000000026d6d7210 */ /* 0x080fe20007f5e0ff */
[----:B------:R-:W-:Y:S02]  /*3cf30*/  USEL UR12, URZ, 0x4, !UP1 ;  /* 0x000000043f0c7887 */ /* 0x000fe4000c800000 */
[----:B------:R1:W-:Y:S02]  /*3cf40*/  LDGSTS.E [R5+0x8004], desc[UR8][R116.64], P0 ;  /* 0x0800400074057fae */ /* 0x0003e40008121848 */
[----:B------:R-:W-:Y:S01]  /*3cf50*/  IMAD.X R111, R111, 0x1, R0, P2 ;  /* 0x000000016f6f7824 */ /* 0x000fe200010e0600 */
[----:B------:R-:W-:Y:S01]  /*3cf60*/  IADD3 R7, P3, R7, R2, RZ ;  /* 0x0000000207077210 */ /* 0x000fe20007f7e0ff */
[----:B------:R1:W-:Y:S01]  /*3cf70*/  STL [R1+0x1400], R109 ;  /* 0x0014006d01007387 */ /* 0x0003e20000100800 */
[----:B------:R-:W-:-:S03]  /*3cf80*/  USEL UR12, UR12, URZ, !UP0 ;  /* 0x0000003f0c0c7287 */ /* 0x000fc6000c000000 */
[----:B------:R-:W-:Y:S01]  /*3cf90*/  IMAD.X R114, R114, 0x1, R0, P3 ;  /* 0x0000000172727824 */ /* 0x000fe200018e0600 */
[----:B------:R1:W-:Y:S02]  /*3cfa0*/  STL [R1+0x13fc], R111 ;  /* 0x0013fc6f01007387 */ /* 0x0003e40000100800 */
[----:B-1----:R-:W-:Y:S02]  /*3cfb0*/  IMAD.MOV.U32 R116, RZ, RZ, R109 ;  /* 0x000000ffff747224 */ /* 0x002fe400078e006d */
[----:B------:R-:W-:Y:S01]  /*3cfc0*/  IMAD.MOV.U32 R117, RZ, RZ, R111 ;  /* 0x000000ffff757224 */ /* 0x000fe200078e006f */
[----:B------:R-:W-:Y:S01]  /*3cfd0*/  STL [R1+0x1408], R7 ;  /* 0x0014080701007387 */ /* 0x000fe20000100800 */
[----:B------:R-:W-:-:S03]  /*3cfe0*/  MOV R115, R114 ;  /* 0x0000007200737202 */ /* 0x000fc60000000f00 */
[----:B------:R-:W4:Y:S04]  /*3cff0*/  LDL.LU R109, [R1+0x1428] ;  /* 0x00142800016d7983 */ /* 0x000f280000300800 */
[----:B------:R1:W-:Y:S01]  /*3d000*/  STL [R1+0x1404], R114 ;  /* 0x0014047201007387 */ /* 0x0003e20000100800 */
[----:B------:R-:W-:-:S03]  /*3d010*/  ISETP.NE.U32.AND P1, PT, RZ, UR12, PT ;  /* 0x0000000cff007c0c */ /* 0x000fc6000bf25070 */
[----:B------:R-:W-:Y:S04]  /*3d020*/  LDGSTS.E [R5+0xc004], desc[UR8][R116.64], P0 ;  /* 0x0c00400074057fae */ /* 0x000fe80008121848 */
[----:B------:R-:W4:Y:S01]  /*3d030*/  LDL.LU R111, [R1+0x1424] ;  /* 0x00142400016f7983 */ /* 0x000f220000300800 */
[----:B-1----:R-:W-:-:S05]  /*3d040*/  IMAD.MOV.U32 R114, RZ, RZ, R7 ;  /* 0x000000ffff727224 */ /* 0x002fca00078e0007 */
[----:B------:R1:W-:Y:S04]  /*3d050*/  LDGSTS.E [R5+0x8], desc[UR8][R114.64], P1 ;  /* 0x0000800072057fae */ /* 0x0003e80008921848 */
[----:B------:R-:W4:Y:S04]  /*3d060*/  LDL.LU R116, [R1+0x142c] ;  /* 0x00142c0001747983 */ /* 0x000f280000300800 */
[----:B------:R-:W4:Y:S01]  /*3d070*/  LDL.LU R7, [R1+0x1430] ;  /* 0x0014300001077983 */ /* 0x000f220000300800 */
[----:B--2---:R-:W-:-:S05]  /*3d080*/  IADD3 R110, P0, R110, R2, RZ ;  /* 0x000000026e6e7210 */ /* 0x004fca0007f1e0ff */
[----:B------:R2:W-:Y:S01]  /*3d090*/  STL [R1+0x1410], R110 ;  /* 0x0014106e01007387 */ /* 0x0005e20000100800 */
[----:B-1----:R-:W-:Y:S02]  /*3d0a0*/  IMAD.MOV.U32 R114, RZ, RZ, R110 ;  /* 0x000000ffff727224 */ /* 0x002fe400078e006e */
[----:B---3--:R-:W-:-:S04]  /*3d0b0*/  IMAD.X R113, R113, 0x1, R0, P0 ;  /* 0x0000000171717824 */ /* 0x008fc800000e0600 */
[----:B------:R-:W-:Y:S01]  /*3d0c0*/  IMAD.MOV.U32 R115, RZ, RZ, R113 ;  /* 0x000000ffff737224 */ /* 0x000fe200078e0071 */
[----:B------:R-:W-:Y:S04]  /*3d0d0*/  STL [R1+0x140c], R113 ;  /* 0x00140c7101007387 */ /* 0x000fe80000100800 */
[----:B------:R-:W-:Y:S01]  /*3d0e0*/  LDGSTS.E [R5+0x4008], desc[UR8][R114.64], P1 ;  /* 0x0400800072057fae */ /* 0x000fe20008921848 */
[----:B----4-:R-:W-:-:S05]  /*3d0f0*/  IADD3 R22, P2, R22, R2, RZ ;  /* 0x0000000216167210 */ /* 0x010fca0007f5e0ff */
[----:B------:R-:W-:Y:S01]  /*3d100*/  IMAD.X R23, R23, 0x1, R0, P2 ;  /* 0x0000000117177824 */ /* 0x000fe200010e0600 */
[----:B------:R-:W-:Y:S04]  /*3d110*/  STL [R1+0x1418], R22 ;  /* 0x0014181601007387 */ /* 0x000fe80000100800 */
[----:B--2---:R-:W2:Y:S04]  /*3d120*/  LDL.LU R110, [R1+0x1438] ;  /* 0x00143800016e7983 */ /* 0x004ea80000300800 */
[----:B------:R1:W-:Y:S04]  /*3d130*/  STL [R1+0x1414], R23 ;  /* 0x0014141701007387 */ /* 0x0003e80000100800 */
[----:B------:R-:W3:Y:S04]  /*3d140*/  LDL.LU R115, [R1+0x1434] ;  /* 0x0014340001737983 */ /* 0x000ee80000300800 */
[----:B------:R-:W-:Y:S04]  /*3d150*/  LDGSTS.E [R5+0x8008], desc[UR8][R22.64], P1 ;  /* 0x0800800016057fae */ /* 0x000fe80008921848 */
[----:B-1----:R-:W4:Y:S04]  /*3d160*/  LDL.LU R23, [R1+0x143c] ;  /* 0x00143c0001177983 */ /* 0x002f280000300800 */
[----:B------:R-:W4:Y:S04]  /*3d170*/  LDL.LU R22, [R1+0x1440] ;  /* 0x0014400001167983 */ /* 0x000f280000300800 */
[----:B------:R-:W4:Y:S04]  /*3d180*/  LDL.LU R114, [R1+0x17c4] ;  /* 0x0017c40001727983 */ /* 0x000f280000300800 */
[----:B------:R-:W4:Y:S01]  /*3d190*/  LDL.LU R113, [R1+0x17c8] ;  /* 0x0017c80001717983 */ /* 0x000f220000300800 */
[----:B------:R-:W-:-:S05]  /*3d1a0*/  IADD3 R108, P0, R108, R2, RZ ;  /* 0x000000026c6c7210 */ /* 0x000fca0007f1e0ff */
[----:B------:R-:W-:Y:S02]  /*3d1b0*/  IMAD.X R112, R112, 0x1, R0, P0 ;  /* 0x0000000170707824 */ /* 0x000fe400000e0600 */
[----:B------:R-:W-:-:S03]  /*3d1c0*/  IMAD.MOV.U32 R118, RZ, RZ, R108 ;  /* 0x000000ffff767224 */ /* 0x000fc600078e006c */
[----:B------:R-:W-:Y:S01]  /*3d1d0*/  MOV R119, R112 ;  /* 0x0000007000777202 */ /* 0x000fe20000000f00 */
[----:B------:R-:W-:-:S04]  /*3d1e0*/  UISETP.GT.AND UP1, UPT, UR16, 0x1f, UPT ;  /* 0x0000001f1000788c */ /* 0x000fc8000bf24270 */
[----:B------:R1:W-:Y:S01]  /*3d1f0*/  LDGSTS.E [R5+0xc008], desc[UR8][R118.64], P1 ;  /* 0x0c00800076057fae */ /* 0x0003e20008921848 */
[----:B------:R-:W-:-:S03]  /*3d200*/  USEL UR12, URZ, 0x4, !UP1 ;  /* 0x000000043f0c7887 */ /* 0x000fc6000c800000 */
[----:B------:R1:W-:Y:S01]  /*3d210*/  STL [R1+0x1420], R108 ;  /* 0x0014206c01007387 */ /* 0x0003e20000100800 */
[----:B------:R-:W-:-:S03]  /*3d220*/  USEL UR12, UR12, URZ, !UP0 ;  /* 0x0000003f0c0c7287 */ /* 0x000fc6000c000000 */
[----:B------:R1:W-:Y:S04]  /*3d230*/  STL [R1+0x141c], R112 ;  /* 0x00141c7001007387 */ /* 0x0003e80000100800 */
[----:B-1----:R-:W4:Y:S01]  /*3d240*/  LDL.LU R108, [R1+0x17d0] ;  /* 0x0017d000016c7983 */ /* 0x002f220000300800 */
[----:B------:R-:W-:-:S05]  /*3d250*/  IADD3 R109, P1, R109, R2, RZ ;  /* 0x000000026d6d7210 */ /* 0x000fca0007f3e0ff */
[----:B------:R-:W-:Y:S01]  /*3d260*/  STL [R1+0x1428], R109 ;  /* 0x0014286d01007387 */ /* 0x000fe20000100800 */
[----:B------:R-:W-:Y:S01]  /*3d270*/  IMAD.X R111, R111, 0x1, R0, P1 ;  /* 0x000000016f6f7824 */ /* 0x000fe200008e0600 */
[----:B------:R-:W-:-:S04]  /*3d280*/  ISETP.NE.U32.AND P0, PT, RZ, UR12, PT ;  /* 0x0000000cff007c0c */ /* 0x000fc8000bf05070 */
[----:B------:R1:W-:Y:S01]  /*3d290*/  STL [R1+0x1424], R111 ;  /* 0x0014246f01007387 */ /* 0x0003e20000100800 */
[----:B------:R-:W-:-:S05]  /*3d2a0*/  IADD3 R7, P2, R7, R2, RZ ;  /* 0x0000000207077210 */ /* 0x000fca0007f5e0ff */
[----:B------:R-:W-:Y:S01]  /*3d2b0*/  IMAD.X R116, R116, 0x1, R0, P2 ;  /* 0x0000000174747824 */ /* 0x000fe200010e0600 */
[----:B------:R-:W-:Y:S01]  /*3d2c0*/  STL [R1+0x1430], R7 ;  /* 0x0014300701007387 */ /* 0x000fe20000100800 */
[----:B------:R-:W-:-:S03]  /*3d2d0*/  IMAD.MOV.U32 R119, RZ, RZ, R111 ;  /* 0x000000ffff777224 */ /* 0x000fc600078e006f */
[----:B------:R-:W4:Y:S01]  /*3d2e0*/  LDL.LU R112, [R1+0x17cc] ;  /* 0x0017cc0001707983 */ /* 0x000f220000300800 */
[----:B------:R-:W-:-:S03]  /*3d2f0*/  IMAD.MOV.U32 R118, RZ, RZ, R109 ;  /* 0x000000ffff767224 */ /* 0x000fc600078e006d */
[----:B------:R1:W-:Y:S04]  /*3d300*/  STL [R1+0x142c], R116 ;  /* 0x00142c7401007387 */ /* 0x0003e80000100800 */
[----:B-1----:R-:W4:Y:S04]  /*3d310*/  LDL.LU R111, [R1+0x17d4] ;  /* 0x0017d400016f7983 */ /* 0x002f280000300800 */
[----:B------:R-:W4:Y:S01]  /*3d320*/  LDL.LU R109, [R1+0x17d8] ;  /* 0x0017d800016d7983 */ /* 0x000f220000300800 */
[----:B------:R-:W-:Y:S02]  /*3d330*/  IMAD.MOV.U32 R117, RZ, RZ, R116 ;  /* 0x000000ffff757224 */ /* 0x000fe400078e0074 */
[----:B------:R-:W-:Y:S01]  /*3d340*/  IMAD.MOV.U32 R116, RZ, RZ, R7 ;  /* 0x000000ffff747224 */ /* 0x000fe200078e0007 */
[----:B------:R-:W-:Y:S04]  /*3d350*/  LDGSTS.E [R5+0xc], desc[UR8][R118.64], P0 ;  /* 0x0000c00076057fae */ /* 0x000fe80008121848 */
[----:B------:R-:W4:Y:S04]  /*3d360*/  LDL.LU R7, [R1+0x17e0] ;  /* 0x0017e00001077983 */ /* 0x000f280000300800 */
[----:B------:R1:W-:Y:S01]  /*3d370*/  LDGSTS.E [R5+0x400c], desc[UR8][R116.64], P0 ;  /* 0x0400c00074057fae */ /* 0x0003e20008121848 */
[----:B--2---:R-:W-:-:S05]  /*3d380*/  IADD3 R110, P1, R110, R2, RZ ;  /* 0x000000026e6e7210 */ /* 0x004fca0007f3e0ff */
[----:B---3--:R-:W-:Y:S01]  /*3d390*/  IMAD.X R115, R115, 0x1, R0, P1 ;  /* 0x0000000173737824 */ /* 0x008fe200008e0600 */
[----:B------:R2:W-:Y:S01]  /*3d3a0*/  STL [R1+0x1438], R110 ;  /* 0x0014386e01007387 */ /* 0x0005e20000100800 */
[----:B-1----:R-:W-:-:S03]  /*3d3b0*/  MOV R116, R110 ;  /* 0x0000006e00747202 */ /* 0x002fc60000000f00 */
[----:B------:R-:W-:Y:S04]  /*3d3c0*/  STL [R1+0x1434], R115 ;  /* 0x0014347301007387 */ /* 0x000fe80000100800 */
[----:B--2---:R-:W2:Y:S01]  /*3d3d0*/  LDL.LU R110, [R1+0x17dc] ;  /* 0x0017dc00016e7983 */ /* 0x004ea20000300800 */
[----:B------:R-:W-:-:S05]  /*3d3e0*/  IMAD.MOV.U32 R117, RZ, RZ, R115 ;  /* 0x000000ffff757224 */ /* 0x000fca00078e0073 */
[----:B------:R1:W-:Y:S01]  /*3d3f0*/  LDGSTS.E [R5+0x800c], desc[UR8][R116.64], P0 ;  /* 0x0800c00074057fae */ /* 0x0003e20008121848 */
[----:B----4-:R-:W-:-:S05]  /*3d400*/  IADD3 R22, P2, R22, R2, RZ ;  /* 0x0000000216167210 */ /* 0x010fca0007f5e0ff */
[----:B------:R-:W-:Y:S01]  /*3d410*/  IMAD.X R23, R23, 0x1, R0, P2 ;  /* 0x0000000117177824 */ /* 0x000fe200010e0600 */
[----:B------:R-:W-:Y:S01]  /*3d420*/  IADD3 R113, P3, R113, R2, RZ ;  /* 0x0000000271717210 */ /* 0x000fe20007f7e0ff */
[----:B-1----:R-:W-:Y:S01]  /*3d430*/  IMAD.MOV.U32 R116, RZ, RZ, R22 ;  /* 0x000000ffff747224 */ /* 0x002fe200078e0016 */
[----:B------:R1:W-:Y:S01]  /*3d440*/  STL [R1+0x1440], R22 ;  /* 0x0014401601007387 */ /* 0x0003e20000100800 */
[----:B------:R-:W-:Y:S02]  /*3d450*/  IMAD.MOV.U32 R117, RZ, RZ, R23 ;  /* 0x000000ffff757224 */ /* 0x000fe400078e0017 */
[----:B------:R-:W-:Y:S01]  /*3d460*/  IMAD.X R114, R114, 0x1, R0, P3 ;  /* 0x0000000172727824 */ /* 0x000fe200018e0600 */
[----:B------:R3:W-:Y:S04]  /*3d470*/  STL [R1+0x143c], R23 ;  /* 0x00143c1701007387 */ /* 0x0007e80000100800 */
[----:B------:R-:W-:Y:S04]  /*3d480*/  STL [R1+0x17c8], R113 ;  /* 0x0017c87101007387 */ /* 0x000fe80000100800 */
[----:B-1----:R-:W4:Y:S04]  /*3d490*/  LDL.LU R22, [R1+0x17e8] ;  /* 0x0017e80001167983 */ /* 0x002f280000300800 */
[----:B------:R1:W-:Y:S04]  /*3d4a0*/  STL [R1+0x17c4], R114 ;  /* 0x0017c47201007387 */ /* 0x0003e80000100800 */
[----:B------:R1:W-:Y:S04]  /*3d4b0*/  LDGSTS.E [R5+0xc00c], desc[UR8][R116.64], P0 ;  /* 0x0c00c00074057fae */ /* 0x0003e80008121848 */
[----:B---3--:R-:W3:Y:S01]  /*3d4c0*/  LDL.LU R23, [R1+0x17e4] ;  /* 0x0017e40001177983 */ /* 0x008ee20000300800 */
[----:B-1----:R-:W-:-:S02]  /*3d4d0*/  IMAD.MOV.U32 R117, RZ, RZ, R114 ;  /* 0x000000ffff757224 */ /* 0x002fc400078e0072 */
[----:B------:R-:W-:Y:S01]  /*3d4e0*/  IMAD.MOV.U32 R116, RZ, RZ, R113 ;  /* 0x000000ffff747224 */ /* 0x000fe200078e0071 */
[----:B------:R-:W3:Y:S04]  /*3d4f0*/  LDL.LU R114, [R1+0x17ec] ;  /* 0x0017ec0001727983 */ /* 0x000ee80000300800 */
[----:B------:R-:W3:Y:S01]  /*3d500*/  LDL.LU R113, [R1+0x17f0] ;  /* 0x0017f00001717983 */ /* 0x000ee20000300800 */
[----:B------:R-:W-:-:S04]  /*3d510*/  UISETP.GT.AND UP1, UPT, UR16, 0x3c, UPT ;  /* 0x0000003c1000788c */ /* 0x000fc8000bf24270 */
[----:B------:R-:W-:-:S04]  /*3d520*/  USEL UR12, URZ, 0x4, !UP1 ;  /* 0x000000043f0c7887 */ /* 0x000fc8000c800000 */
[----:B------:R-:W-:Y:S01]  /*3d530*/  USEL UR12, UR12, URZ, !UP0 ;  /* 0x0000003f0c0c7287 */ /* 0x000fe2000c000000 */
[----:B------:R-:W-:-:S05]  /*3d540*/  IADD3 R108, P0, R108, R2, RZ ;  /* 0x000000026c6c7210 */ /* 0x000fca0007f1e0ff */
[----:B------:R-:W-:Y:S01]  /*3d550*/  ISETP.NE.U32.AND P1, PT, RZ, UR12, PT ;  /* 0x0000000cff007c0c */ /* 0x000fe2000bf25070 */
[----:B------:R1:W-:-:S12]  /*3d560*/  STL [R1+0x17d0], R108 ;  /* 0x0017d06c01007387 */ /* 0x0003d80000100800 */
[----:B------:R1:W-:Y:S01]  /*3d570*/  LDGSTS.E [R5+0x10000], desc[UR8][R116.64], P1 ;  /* 0x1000000074057fae */ /* 0x0003e20008921848 */
[----:B------:R-:W-:-:S05]  /*3d580*/  IADD3.X R112, R112, R0, RZ, P0, !PT ;  /* 0x0000000070707210 */ /* 0x000fca00007fe4ff */
[----:B------:R-:W-:Y:S01]  /*3d590*/  STL [R1+0x17cc], R112 ;  /* 0x0017cc7001007387 */ /* 0x000fe20000100800 */
[-C--:B------:R-:W-:Y:S01]  /*3d5a0*/  IADD3 R109, P2, R109, R2.reuse, RZ ;  /* 0x000000026d6d7210 */ /* 0x080fe20007f5e0ff */
[----:B-1----:R-:W-:Y:S02]  /*3d5b0*/  IMAD.MOV.U32 R116, RZ, RZ, R108 ;  /* 0x000000ffff747224 */ /* 0x002fe400078e006c */
[----:B------:R-:W-:Y:S02]  /*3d5c0*/  IMAD.MOV.U32 R117, RZ, RZ, R112 ;  /* 0x000000ffff757224 */ /* 0x000fe400078e0070 */
[----:B------:R-:W-:Y:S01]  /*3d5d0*/  IMAD.X R111, R111, 0x1, R0, P2 ;  /* 0x000000016f6f7824 */ /* 0x000fe200010e0600 */
[----:B------:R1:W-:Y:S04]  /*3d5e0*/  STL [R1+0x17d8], R109 ;  /* 0x0017d86d01007387 */ /* 0x0003e80000100800 */
[----:B------:R-:W3:Y:S01]  /*3d5f0*/  LDL.LU R108, [R1+0x17f8] ;  /* 0x0017f800016c7983 */ /* 0x000ee20000300800 */
[----:B------:R-:W-:-:S03]  /*3d600*/  IADD3 R7, P0, R7, R2, RZ ;  /* 0x0000000207077210 */ /* 0x000fc60007f1e0ff */
[----:B------:R1:W-:Y:S04]  /*3d610*/  LDGSTS.E [R5+0x14000], desc[UR8][R116.64], P1 ;  /* 0x1400000074057fae */ /* 0x0003e80008921848 */
[----:B------:R1:W-:Y:S02]  /*3d620*/  STL [R1+0x17d4], R111 ;  /* 0x0017d46f01007387 */ /* 0x0003e40000100800 */
[----:B-1----:R-:W-:Y:S02]  /*3d630*/  IMAD.MOV.U32 R116, RZ, RZ, R109 ;  /* 0x000000ffff747224 */ /* 0x002fe400078e006d */
[----:B------:R-:W3:Y:S01]  /*3d640*/  LDL.LU R109, [R1+0x17f4] ;  /* 0x0017f400016d7983 */ /* 0x000ee20000300800 */
[----:B------:R-:W-:-:S03]  /*3d650*/  IMAD.MOV.U32 R117, RZ, RZ, R111 ;  /* 0x000000ffff757224 */ /* 0x000fc600078e006f */
[----:B------:R-:W3:Y:S04]  /*3d660*/  LDL.LU R115, [R1+0x1800] ;  /* 0x0018000001737983 */ /* 0x000ee80000300800 */
[----:B------:R-:W3:Y:S04]  /*3d670*/  LDL.LU R111, [R1+0x1808] ;  /* 0x00180800016f7983 */ /* 0x000ee80000300800 */
[----:B------:R1:W-:Y:S04]  /*3d680*/  STL [R1+0x17e0], R7 ;  /* 0x0017e00701007387 */ /* 0x0003e80000100800 */
[----:B------:R-:W-:Y:S01]  /*3d690*/  LDGSTS.E [R5+0x18000], desc[UR8][R116.64], P1 ;  /* 0x1800000074057fae */ /* 0x000fe20008921848 */
[----:B--2---:R-:W-:-:S05]  /*3d6a0*/  IMAD.X R110, R110, 0x1, R0, P0 ;  /* 0x000000016e6e7824 */ /* 0x004fca00000e0600 */
[----:B------:R2:W-:Y:S04]  /*3d6b0*/  STL [R1+0x17dc], R110 ;  /* 0x0017dc6e01007387 */ /* 0x0005e80000100800 */
[----:B------:R-:W2:Y:S04]  /*3d6c0*/  LDL.LU R116, [R1+0x17fc] ;  /* 0x0017fc0001747983 */ /* 0x000ea80000300800 */
[----:B------:R-:W2:Y:S01]  /*3d6d0*/  LDL.LU R112, [R1+0x1804] ;  /* 0x0018040001707983 */ /* 0x000ea20000300800 */
[----:B------:R-:W-:Y:S01]  /*3d6e0*/  IMAD.MOV.U32 R118, RZ, RZ, R7 ;  /* 0x000000ffff767224 */ /* 0x000fe200078e0007 */
[----:B------:R-:W-:-:S02]  /*3d6f0*/  MOV R119, R110 ;  /* 0x0000006e00777202 */ /* 0x000fc40000000f00 */
[----:B-1----:R-:W2:Y:S04]  /*3d700*/  LDL.LU R7, [R1+0x1810] ;  /* 0x0018100001077983 */ /* 0x002ea80000300800 */
[----:B------:R1:W-:Y:S01]  /*3d710*/  LDGSTS.E [R5+0x1c000], desc[UR8][R118.64], P1 ;  /* 0x1c00000076057fae */ /* 0x0003e20008921848 */
[----:B----4-:R-:W-:-:S05]  /*3d720*/  IADD3 R22, P1, R22, R2, RZ ;  /* 0x0000000216167210 */ /* 0x010fca0007f3e0ff */
[----:B------:R-:W-:Y:S01]  /*3d730*/  STL [R1+0x17e8], R22 ;  /* 0x0017e81601007387 */ /* 0x000fe20000100800 */
[----:B---3--:R-:W-:-:S05]  /*3d740*/  IMAD.X R23, R23, 0x1, R0, P1 ;  /* 0x0000000117177824 */ /* 0x008fca00008e0600 */
[----:B------:R3:W-:Y:S01]  /*3d750*/  STL [R1+0x17e4], R23 ;  /* 0x0017e41701007387 */ /* 0x0007e20000100800 */
[----:B------:R-:W-:-:S05]  /*3d760*/  IADD3 R113, P2, R113, R2, RZ ;  /* 0x0000000271717210 */ /* 0x000fca0007f5e0ff */
[----:B------:R-:W-:Y:S01]  /*3d770*/  IMAD.X R114, R114, 0x1, R0, P2 ;  /* 0x0000000172727824 */ /* 0x000fe200010e0600 */
[----:B------:R4:W-:Y:S01]  /*3d780*/  STL [R1+0x17f0], R113 ;  /* 0x0017f07101007387 */ /* 0x0009e20000100800 */
[----:B-1----:R-:W-:-:S03]  /*3d790*/  IMAD.MOV.U32 R119, RZ, RZ, R23 ;  /* 0x000000ffff777224 */ /* 0x002fc600078e0017 */
[----:B--2---:R-:W2:Y:S01]  /*3d7a0*/  LDL.LU R110, [R1+0x180c] ;  /* 0x00180c00016e7983 */ /* 0x004ea20000300800 */
[----:B------:R-:W-:-:S03]  /*3d7b0*/  IMAD.MOV.U32 R118, RZ, RZ, R22 ;  /* 0x000000ffff767224 */ /* 0x000fc600078e0016 */
[----:B------:R1:W-:Y:S04]  /*3d7c0*/  STL [R1+0x17ec], R114 ;  /* 0x0017ec7201007387 */ /* 0x0003e80000100800 */
[----:B---3--:R-:W3:Y:S04]  /*3d7d0*/  LDL.LU R23, [R1+0x1814] ;  /* 0x0018140001177983 */ /* 0x008ee80000300800 */
[----:B------:R-:W3:Y:S01]  /*3d7e0*/  LDL.LU R22, [R1+0x1818] ;  /* 0x0018180001167983 */ /* 0x000ee20000300800 */
[----:B------:R-:W-:-:S04]  /*3d7f0*/  UISETP.GT.AND UP1, UPT, UR16, 0x3d, UPT ;  /* 0x0000003d1000788c */ /* 0x000fc8000bf24270 */
[----:B------:R-:W-:-:S04]  /*3d800*/  USEL UR12, URZ, 0x4, !UP1 ;  /* 0x000000043f0c7887 */ /* 0x000fc8000c800000 */
[----:B------:R-:W-:-:S06]  /*3d810*/  USEL UR12, UR12, URZ, !UP0 ;  /* 0x0000003f0c0c7287 */ /* 0x000fcc000c000000 */
[----:B------:R-:W-:-:S13]  /*3d820*/  ISETP.NE.U32.AND P0, PT, RZ, UR12, PT ;  /* 0x0000000cff007c0c */ /* 0x000fda000bf05070 */
[----:B------:R4:W-:Y:S01]  /*3d830*/  LDGSTS.E [R5+0x10004], desc[UR8][R118.64], P0 ;  /* 0x1000400076057fae */ /* 0x0009e20008121848 */
[-C--:B------:R-:W-:Y:S01]  /*3d840*/  IADD3 R108, P1, R108, R2.reuse, RZ ;  /* 0x000000026c6c7210 */ /* 0x080fe20007f3e0ff */
[----:B----4-:R-:W-:Y:S02]  /*3d850*/  IMAD.MOV.U32 R118, RZ, RZ, R113 ;  /* 0x000000ffff767224 */ /* 0x010fe400078e0071 */
[----:B------:R-:W4:Y:S02]  /*3d860*/  LDL.LU R113, [R1+0x1820] ;  /* 0x0018200001717983 */ /* 0x000f240000300800 */
[----:B------:R-:W-:Y:S02]  /*3d870*/  IMAD.X R109, R109, 0x1, R0, P1 ;  /* 0x000000016d6d7824 */ /* 0x000fe400008e0600 */
[----:B------:R-:W-:Y:S01]  /*3d880*/  STL [R1+0x17f8], R108 ;  /* 0x0017f86c01007387 */ /* 0x000fe20000100800 */
[----:B------:R-:W-:Y:S01]  /*3d890*/  IMAD.MOV.U32 R119, RZ, RZ, R114 ;  /* 0x000000ffff777224 */ /* 0x000fe200078e0072 */
[----:B------:R-:W-:-:S02]  /*3d8a0*/  IADD3 R115, P2, R115, R2, RZ ;  /* 0x0000000273737210 */ /* 0x000fc40007f5e0ff */
[----:B------:R1:W-:Y:S04]  /*3d8b0*/  STL [R1+0x17f4], R109 ;  /* 0x0017f46d01007387 */ /* 0x0003e80000100800 */
[----:B-1----:R-:W4:Y:S01]  /*3d8c0*/  LDL.LU R114, [R1+0x181c] ;  /* 0x00181c0001727983 */ /* 0x002f220000300800 */
[----:B------:R-:W-:-:S03]  /*3d8d0*/  IADD3 R111, P3, R111, R2, RZ ;  /* 0x000000026f6f7210 */ /* 0x000fc60007f7e0ff */
[----:B------:R-:W-:Y:S04]  /*3d8e0*/  LDGSTS.E [R5+0x14004], desc[UR8][R118.64], P0 ;  /* 0x1400400076057fae */ /* 0x000fe80008121848 */
[----:B------:R-:W-:Y:S04]  /*3d8f0*/  LDGSTS.E [R5+0x18004], desc[UR8][R108.64], P0 ;  /* 0x180040006c057fae */ /* 0x000fe80008121848 */
[----:B------:R-:W4:Y:S04]  /*3d900*/  LDL.LU R109, [R1+0x1824] ;  /* 0x00182400016d7983 */ /* 0x000f280000300800 */
[----:B------:R-:W4:Y:S04]  /*3d910*/  LDL.LU R108, [R1+0x1828] ;  /* 0x00182800016c7983 */ /* 0x000f280000300800 */
[----:B------:R-:W-:Y:S01]  /*3d920*/  STL [R1+0x1800], R115 ;  /* 0x0018007301007387 */ /* 0x000fe20000100800 */
[----:B------:R-:W-:-:S05]  /*3d930*/  IADD3.X R116, R116, R0, RZ, P2, !PT ;  /* 0x0000000074747210 */ /* 0x000fca00017fe4ff */
[----:B------:R1:W-:Y:S01]  /*3d940*/  STL [R1+0x17fc], R116 ;  /* 0x0017fc7401007387 */ /* 0x0003e20000100800 */
[----:B------:R-:W-:Y:S02]  /*3d950*/  IMAD.MOV.U32 R117, RZ, RZ, R116 ;  /* 0x000000ffff757224 */ /* 0x000fe400078e0074 */
[----:B------:R-:W-:Y:S01]  /*3d960*/  IMAD.X R112, R112, 0x1, R0, P3 ;  /* 0x0000000170707824 */ /* 0x000fe200018e0600 */
[----:B------:R-:W-:Y:S01]  /*3d970*/  STL [R1+0x1808], R111 ;  /* 0x0018086f01007387 */ /* 0x000fe20000100800 */
[----:B-1----:R-:W-:-:S03]  /*3d980*/  IMAD.MOV.U32 R116, RZ, RZ, R115 ;  /* 0x000000ffff747224 */ /* 0x002fc600078e0073 */
[----:B------:R1:W-:Y:S04]  /*3d990*/  STL [R1+0x1804], R112 ;  /* 0x0018047001007387 */ /* 0x0003e80000100800 */
[----:B------:R1:W-:Y:S02]  /*3d9a0*/  LDGSTS.E [R5+0x1c004], desc[UR8][R116.64], P0 ;  /* 0x1c00400074057fae */ /* 0x0003e40008121848 */
[----:B-1----:R-:W-:Y:S02]  /*3d9b0*/  IMAD.MOV.U32 R117, RZ, RZ, R112 ;  /* 0x000000ffff757224 */ /* 0x002fe400078e0070 */
[----:B------:R-:W-:Y:S01]  /*3d9c0*/  IMAD.MOV.U32 R116, RZ, RZ, R111 ;  /* 0x000000ffff747224 */ /* 0x000fe200078e006f */
[----:B------:R-:W4:Y:S04]  /*3d9d0*/  LDL.LU R112, [R1+0x182c] ;  /* 0x00182c0001707983 */ /* 0x000f280000300800 */
[----:B------:R-:W4:Y:S01]  /*3d9e0*/  LDL.LU R111, [R1+0x1830] ;  /* 0x00183000016f7983 */ /* 0x000f220000300800 */
[----:B------:R-:W-:-:S04]  /*3d9f0*/  UISETP.GT.AND UP1, UPT, UR16, 0x3e, UPT ;  /* 0x0000003e1000788c */ /* 0x000fc8000bf24270 */
[----:B------:R-:W-:-:S04]  /*3da00*/  USEL UR12, URZ, 0x4, !UP1 ;  /* 0x000000043f0c7887 */ /* 0x000fc8000c800000 */
[----:B------:R-:W-:Y:S01]  /*3da10*/  USEL UR12, UR12, URZ, !UP0 ;  /* 0x0000003f0c0c7287 */ /* 0x000fe2000c000000 */
[----:B------:R-:W-:-:S05]  /*3da20*/  IADD3 R7, P0, R7, R2, RZ ;  /* 0x0000000207077210 */ /* 0x000fca0007f1e0ff */
[----:B------:R-:W-:Y:S01]  /*3da30*/  ISETP.NE.U32.AND P1, PT, RZ, UR12, PT ;  /* 0x0000000cff007c0c */ /* 0x000fe2000bf25070 */
[----:B------:R-:W-:Y:S01]  /*3da40*/  STL [R1+0x1810], R7 ;  /* 0x0018100701007387 */ /* 0x000fe20000100800 */
[----:B--2---:R-:W-:-:S05]  /*3da50*/  IMAD.X R110, R110, 0x1, R0, P0 ;  /* 0x000000016e6e7824 */ /* 0x004fca00000e0600 */
[----:B------:R1:W-:Y:S06]  /*3da60*/  STL [R1+0x180c], R110 ;  /* 0x00180c6e01007387 */ /* 0x0003ec0000100800 */
[----:B------:R2:W-:Y:S01]  /*3da70*/  LDGSTS.E [R5+0x10008], desc[UR8][R116.64], P1 ;  /* 0x1000800074057fae */ /* 0x0005e20008921848 */
[----:B---3--:R-:W-:-:S05]  /*3da80*/  IADD3 R22, P2, R22, R2, RZ ;  /* 0x0000000216167210 */ /* 0x008fca0007f5e0ff */
[----:B------:R-:W-:Y:S01]  /*3da90*/  IMAD.X R23, R23, 0x1, R0, P2 ;  /* 0x0000000117177824 */ /* 0x000fe200010e0600 */
[----:B------:R-:W-:Y:S01]  /*3daa0*/  STL [R1+0x1818], R22 ;  /* 0x0018181601007387 */ /* 0x000fe20000100800 */
[----:B--2---:R-:W-:Y:S01]  /*3dab0*/  IMAD.MOV.U32 R117, RZ, RZ, R110 ;  /* 0x000000ffff757224 */ /* 0x004fe200078e006e */
[----:B------:R-:W-:Y:S02]  /*3dac0*/  MOV R116, R7 ;  /* 0x0000000700747202 */ /* 0x000fe40000000f00 */
[----:B-1----:R-:W2:Y:S04]  /*3dad0*/  LDL.LU R110, [R1+0x1834] ;  /* 0x00183400016e7983 */ /* 0x002ea80000300800 */
[----:B------:R1:W-:Y:S04]  /*3dae0*/  STL [R1+0x1814], R23 ;  /* 0x0018141701007387 */ /* 0x0003e80000100800 */
[----:B------:R-:W3:Y:S04]  /*3daf0*/  LDL.LU R7, [R1+0x1838] ;  /* 0x0018380001077983 */ /* 0x000ee80000300800 */
[----:B------:R1:W-:Y:S02]  /*3db00*/  LDGSTS.E [R5+0x14008], desc[UR8][R116.64], P1 ;  /* 0x1400800074057fae */ /* 0x0003e40008921848 */
[----:B-1----:R-:W-:-:S02]  /*3db10*/  IMAD.MOV.U32 R117, RZ, RZ, R23 ;  /* 0x000000ffff757224 */ /* 0x002fc400078e0017 */
[----:B------:R-:W-:Y:S01]  /*3db20*/  IMAD.MOV.U32 R116, RZ, RZ, R22 ;  /* 0x000000ffff747224 */ /* 0x000fe200078e0016 */
[----:B------:R-:W2:Y:S01]  /*3db30*/  LDL.LU R23, [R1+0x183c] ;  /* 0x00183c0001177983 */ /* 0x000ea20000300800 */
[----:B----4-:R-:W-:-:S03]  /*3db40*/  IADD3 R113, P0, R113, R2, RZ ;  /* 0x0000000271717210 */ /* 0x010fc60007f1e0ff */
[----:B------:R-:W4:Y:S04]  /*3db50*/  LDL.LU R22, [R1+0x1840] ;  /* 0x0018400001167983 */ /* 0x000f280000300800 */
[----:B------:R-:W-:Y:S04]  /*3db60*/  STL [R1+0x1820], R113 ;  /* 0x0018207101007387 */ /* 0x000fe80000100800 */
[----:B------:R-:W-:Y:S01]  /*3db70*/  LDGSTS.E [R5+0x18008], desc[UR8][R116.64], P1 ;  /* 0x1800800074057fae */ /* 0x000fe20008921848 */
[----:B------:R-:W-:-:S04]  /*3db80*/  IMAD.X R114, R114, 0x1, R0, P0 ;  /* 0x0000000172727824 */ /* 0x000fc800000e0600 */
[----:B------:R-:W-:Y:S01]  /*3db90*/  IMAD.MOV.U32 R115, RZ, RZ, R114 ;  /* 0x000000ffff737224 */ /* 0x000fe200078e0072 */
[----:B------:R1:W-:Y:S04]  /*3dba0*/  STL [R1+0x181c], R114 ;  /* 0x00181c7201007387 */ /* 0x0003e80000100800 */
[----:B------:R-:W4:Y:S01]  /*3dbb0*/  LDL.LU.64 R122, [R1+0x1040] ;  /* 0x00104000017a7983 */ /* 0x000f220000300a00 */
[----:B-1----:R-:W-:-:S05]  /*3dbc0*/  IMAD.MOV.U32 R114, RZ, RZ, R113 ;  /* 0x000000ffff727224 */ /* 0x002fca00078e0071 */
[----:B------:R1:W-:Y:S01]  /*3dbd0*/  LDGSTS.E [R5+0x1c008], desc[UR8][R114.64], P1 ;  /* 0x1c00800072057fae */ /* 0x0003e20008921848 */
[----:B------:R-:W-:-:S05]  /*3dbe0*/  IADD3 R108, P1, R108, R2, RZ ;  /* 0x000000026c6c7210 */ /* 0x000fca0007f3e0ff */
[----:B------:R-:W-:Y:S01]  /*3dbf0*/  IMAD.X R109, R109, 0x1, R0, P1 ;  /* 0x000000016d6d7824 */ /* 0x000fe200008e0600 */
[----:B------:R-:W-:Y:S04]  /*3dc00*/  STL [R1+0x1828], R108 ;  /* 0x0018286c01007387 */ /* 0x000fe80000100800 */
[----:B------:R1:W-:Y:S02]  /*3dc10*/  STL [R1+0x1824], R109 ;  /* 0x0018246d01007387 */ /* 0x0003e40000100800 */
[----:B-1----:R-:W-:Y:S02]  /*3dc20*/  IMAD.MOV.U32 R114, RZ, RZ, R108 ;  /* 0x000000ffff727224 */ /* 0x002fe400078e006c */
[----:B------:R-:W-:Y:S01]  /*3dc30*/  IMAD.MOV.U32 R115, RZ, RZ, R109 ;  /* 0x000000ffff737224 */ /* 0x000fe200078e006d */
[----:B------:R-:W-:-:S04]  /*3dc40*/  IADD3 R111, P2, R111, R2, RZ ;  /* 0x000000026f6f7210 */ /* 0x000fc80007f5e0ff */
[----:B------:R-:W-:Y:S01]  /*3dc50*/  IADD3.X R112, R112, R0, RZ, P2, !PT ;  /* 0x0000000070707210 */ /* 0x000fe200017fe4ff */
[----:B------:R-:W-:Y:S04]  /*3dc60*/  STL [R1+0x1830], R111 ;  /* 0x0018306f01007387 */ /* 0x000fe80000100800 */
[----:B------:R-:W4:Y:S04]  /*3dc70*/  LDL.LU.64 R120, [R1+0x1020] ;  /* 0x0010200001787983 */ /* 0x000f280000300a00 */
[----:B------:R1:W-:Y:S04]  /*3dc80*/  STL [R1+0x182c], R112 ;  /* 0x00182c7001007387 */ /* 0x0003e80000100800 */
[----:B------:R-:W4:Y:S01]  /*3dc90*/  LDL.LU.64 R108, [R1+0x1000] ;  /* 0x00100000016c7983 */ /* 0x000f220000300a00 */
[----:B------:R-:W-:-:S03]  /*3dca0*/  IMAD.MOV.U32 R113, RZ, RZ, R112 ;  /* 0x000000ffff717224 */ /* 0x000fc600078e0070 */
[----:B------:R-:W4:Y:S01]  /*3dcb0*/  LDL.LU.64 R118, [R1+0xfe0] ;  /* 0x000fe00001767983 */ /* 0x000f220000300a00 */
[----:B-1----:R-:W-:Y:S01]  /*3dcc0*/  IMAD.MOV.U32 R112, RZ, RZ, R111 ;  /* 0x000000ffff707224 */ /* 0x002fe200078e006f */
[----:B------:R-:W-:-:S04]  /*3dcd0*/  UISETP.GT.AND UP1, UPT, UR16, 0x3f, UPT ;  /* 0x0000003f1000788c */ /* 0x000fc8000bf24270 */
[----:B------:R-:W-:Y:S01]  /*3dce0*/  USEL UR12, URZ, 0x4, !UP1 ;  /* 0x000000043f0c7887 */ /* 0x000fe2000c800000 */
[----:B---3--:R-:W-:-:S05]  /*3dcf0*/  IADD3 R7, P1, R7, R2, RZ ;  /* 0x0000000207077210 */ /* 0x008fca0007f3e0ff */
[----:B--2---:R-:W-:Y:S01]  /*3dd00*/  IMAD.X R110, R110, 0x1, R0, P1 ;  /* 0x000000016e6e7824 */ /* 0x004fe200008e0600 */
[----:B------:R-:W-:Y:S03]  /*3dd10*/  STL [R1+0x1838], R7 ;  /* 0x0018380701007387 */ /* 0x000fe60000100800 */
[----:B------:R-:W-:Y:S01]  /*3dd20*/  IMAD.MOV.U32 R111, RZ, RZ, R110 ;  /* 0x000000ffff6f7224 */ /* 0x000fe200078e006e */
[----:B------:R1:W-:Y:S02]  /*3dd30*/  STL [R1+0x1834], R110 ;  /* 0x0018346e01007387 */ /* 0x0003e40000100800 */
[----:B-1----:R-:W-:Y:S02]  /*3dd40*/  MOV R110, R7 ;  /* 0x00000007006e7202 */ /* 0x002fe40000000f00 */
[----:B------:R-:W1:Y:S01]  /*3dd50*/  S2R R7, SR_TID.X ;  /* 0x0000000000077919 */ /* 0x000e620000002100 */
[----:B------:R-:W-:-:S06]  /*3dd60*/  USEL UR12, UR12, URZ, !UP0 ;  /* 0x0000003f0c0c7287 */ /* 0x000fcc000c000000 */
[----:B------:R-:W-:Y:S02]  /*3dd70*/  ISETP.NE.U32.AND P0, PT, RZ, UR12, PT ;  /* 0x0000000cff007c0c */ /* 0x000fe4000bf05070 */
[----:B----4-:R-:W-:-:S05]  /*3dd80*/  IADD3 R22, P2, R22, R2, RZ ;  /* 0x0000000216167210 */ /* 0x010fca0007f5e0ff */
[----:B------:R-:W-:Y:S01]  /*3dd90*/  IMAD.X R23, R23, 0x1, R0, P2 ;  /* 0x0000000117177824 */ /* 0x000fe200010e0600 */
[----:B------:R-:W-:Y:S04]  /*3dda0*/  STL [R1+0x1840], R22 ;  /* 0x0018401601007387 */ /* 0x000fe80000100800 */
[----:B------:R-:W2:Y:S04]  /*3ddb0*/  LDL.LU.64 R116, [R1+0xfc0] ;  /* 0x000fc00001747983 */ /* 0x000ea80000300a00 */
[----:B------:R-:W-:Y:S04]  /*3ddc0*/  LDGSTS.E [R5+0x1000c], desc[UR8][R114.64], P0 ;  /* 0x1000c00072057fae */ /* 0x000fe80008121848 */
[----:B------:R-:W-:Y:S04]  /*3ddd0*/  LDGSTS.E [R5+0x1400c], desc[UR8][R112.64], P0 ;  /* 0x1400c00070057fae */ /* 0x000fe80008121848 */
[----:B------:R-:W-:Y:S01]  /*3dde0*/  LDGSTS.E [R5+0x1800c], desc[UR8][R110.64], P0 ;  /* 0x1800c0006e057fae */ /* 0x000fe20008121848 */
[----:B-1----:R-:W-:-:S03]  /*3ddf0*/  LOP3.LUT R7, R7, 0x3f, RZ, 0xc0, !PT ;  /* 0x0000003f07077812 */ /* 0x002fc600078ec0ff */
[----:B------:R1:W-:Y:S01]  /*3de00*/  LDGSTS.E [R5+0x1c00c], desc[UR8][R22.64], P0 ;  /* 0x1c00c00016057fae */ /* 0x0003e20008121848 */
[----:B------:R-:W-:Y:S02]  /*3de10*/  ISETP.GE.AND P0, PT, R7, UR16, PT ;  /* 0x0000001007007c0c */ /* 0x000fe4000bf06270 */
[----:B------:R-:W-:Y:S01]  /*3de20*/  PLOP3.LUT P1, PT, PT, PT, UP0, 0x80, 0x0 ;  /* 0x000000000000781c */ /* 0x000fe20003f2f008 */
[----:B------:R3:W-:Y:S04]  /*3de30*/  STL [R1+0x183c], R23 ;  /* 0x00183c1701007387 */ /* 0x0007e80000100800 */
[----:B------:R-:W4:Y:S01]  /*3de40*/  LDL.LU.64 R114, [R1+0xfa0] ;  /* 0x000fa00001727983 */ /* 0x000f220000300a00 */
[----:B-1----:R-:W-:-:S03]  /*3de50*/  SEL R5, RZ, 0x4, P0 ;  /* 0x00000004ff057807 */ /* 0x002fc60000000000 */
[----:B------:R-:W4:Y:S01]  /*3de60*/  LDL.LU.64 R112, [R1+0xf80] ;  /* 0x000f800001707983 */ /* 0x000f220000300a00 */
[----:B------:R-:W-:-:S03]  /*3de70*/  SEL R5, R5, RZ, !P1 ;  /* 0x000000ff05057207 */ /* 0x000fc60004800000 */
[----:B------:R-:W4:Y:S01]  /*3de80*/  LDL.LU.64 R110, [R1+0xf60] ;  /* 0x000f6000016e7983 */ /* 0x000f220000300a00 */
[-C--:B------:R-:W-:Y:S02]  /*3de90*/  IADD3 R142, P1, R122, R4.reuse, RZ ;  /* 0x000000047a8e7210 */ /* 0x080fe40007f3e0ff */
[----:B------:R-:W-:Y:S01]  /*3dea0*/  ISETP.NE.U32.AND P0, PT, R5, RZ, PT ;  /* 0x000000ff0500720c */ /* 0x000fe20003f05070 */
[----:B---3--:R-:W3:Y:S02]  /*3deb0*/  LDL.LU.64 R22, [R1+0xf40] ;  /* 0x000f400001167983 */ /* 0x008ee40000300a00 */
[----:B------:R-:W-:Y:S01]  /*3dec0*/  IMAD.X R5, R123, 0x1, R3, P1 ;  /* 0x000000017b057824 */ /* 0x000fe200008e0603 */
[----:B------:R-:W-:Y:S01]  /*3ded0*/  ULEA UR12, UR6, UR5, 0x10 ;  /* 0x00000005060c7291 */ /* 0x000fe2000f8e803f */
[----:B------:R-:W0:Y:S01]  /*3dee0*/  LDGDEPBAR ;  /* 0x00000000000079af */ /* 0x000e220000000000 */
[----:B------:R-:W-:-:S05]  /*3def0*/  IADD3 R140, P1, R120, R4, RZ ;  /* 0x00000004788c7210 */ /* 0x000fca0007f3e0ff */
[----:B------:R-:W-:Y:S01]  /*3df00*/  IMAD.X R141, R121, 0x1, R3, P1 ;  /* 0x00000001798d7824 */ /* 0x000fe200008e0603 */
[----:B------:R-:W-:-:S05]  /*3df10*/  IADD3 R138, P1, R108, R4, RZ ;  /* 0x000000046c8a7210 */ /* 0x000fca0007f3e0ff */
[----:B------:R-:W-:Y:S02]  /*3df20*/  IMAD.X R139, R109, 0x1, R3, P1 ;  /* 0x000000016d8b7824 */ /* 0x000fe400008e0603 */
[----:B------:R-:W3:Y:S01]  /*3df30*/  LDL.LU.64 R108, [R1+0xf20] ;  /* 0x000f2000016c7983 */ /* 0x000ee20000300a00 */
[----:B------:R-:W-:-:S03]  /*3df40*/  IADD3 R136, P1, R118, R4, RZ ;  /* 0x0000000476887210 */ /* 0x000fc60007f3e0ff */
[----:B------:R-:W3:Y:S02]  /*3df50*/  LDL.LU.64 R120, [R1+0xf00] ;  /* 0x000f000001787983 */ /* 0x000ee40000300a00 */
[----:B------:R-:W-:Y:S02]  /*3df60*/  IMAD.X R137, R119, 0x1, R3, P1 ;  /* 0x0000000177897824 */ /* 0x000fe400008e0603 */
[----:B------:R-:W3:Y:S01]  /*3df70*/  LDL.LU.64 R118, [R1+0xee0] ;  /* 0x000ee00001767983 */ /* 0x000ee20000300a00 */
[----:B--2---:R-:W-:-:S05]  /*3df80*/  IADD3 R134, P1, R116, R4, RZ ;  /* 0x0000000474867210 */ /* 0x004fca0007f3e0ff */
[----:B------:R-:W-:Y:S02]  /*3df90*/  IMAD.X R135, R117, 0x1, R3, P1 ;  /* 0x0000000175877824 */ /* 0x000fe400008e0603 */
[----:B------:R-:W2:Y:S04]  /*3dfa0*/  LDL.LU.64 R116, [R1+0xec0] ;  /* 0x000ec00001747983 */ /* 0x000ea80000300a00 */
[----:B------:R-:W2:Y:S01]  /*3dfb0*/  LDL.LU.64 R122, [R1+0xea0] ;  /* 0x000ea000017a7983 */ /* 0x000ea20000300a00 */
[----:B----4-:R-:W-:-:S05]  /*3dfc0*/  IADD3 R132, P1, R114, R4, RZ ;  /* 0x0000000472847210 */ /* 0x010fca0007f3e0ff */
[--C-:B------:R-:W-:Y:S01]  /*3dfd0*/  IMAD.X R133, R115, 0x1, R3.reuse, P1 ;  /* 0x0000000173857824 */ /* 0x100fe200008e0603 */
[-C--:B------:R-:W-:Y:S01]  /*3dfe0*/  IADD3 R130, P1, R112, R4.reuse, RZ ;  /* 0x0000000470827210 */ /* 0x080fe20007f3e0ff */
[----:B------:R-:W4:Y:S04]  /*3dff0*/  LDL.LU.64 R114, [R1+0xe80] ;  /* 0x000e800001727983 */ /* 0x000f280000300a00 */
[----:B------:R-:W-:Y:S01]  /*3e000*/  IMAD.X R131, R113, 0x1, R3, P1 ;  /* 0x0000000171837824 */ /* 0x000fe200008e0603 */
[----:B------:R-:W-:Y:S01]  /*3e010*/  IADD3 R128, P1, R110, R4, RZ ;  /* 0x000000046e807210 */ /* 0x000fe20007f3e0ff */
[----:B------:R-:W4:Y:S03]  /*3e020*/  LDL.LU.64 R112, [R1+0xe60] ;  /* 0x000e600001707983 */ /* 0x000f260000300a00 */
[----:B------:R-:W-:-:S02]  /*3e030*/  IADD3.X R129, R111, R3, RZ, P1, !PT ;  /* 0x000000036f817210 */ /* 0x000fc40000ffe4ff */
[-C--:B---3--:R-:W-:Y:S01]  /*3e040*/  IADD3 R126, P1, R22, R4.reuse, RZ ;  /* 0x00000004167e7210 */ /* 0x088fe20007f3e0ff */
[----:B------:R-:W3:Y:S04]  /*3e050*/  LDL.LU.64 R110, [R1+0xe40] ;  /* 0x000e4000016e7983 */ /* 0x000ee80000300a00 */
[----:B------:R-:W-:Y:S01]  /*3e060*/  IMAD.X R127, R23, 0x1, R3, P1 ;  /* 0x00000001177f7824 */ /* 0x000fe200008e0603 */
[----:B------:R-:W-:-:S05]  /*3e070*/  IADD3 R22, P1, R108, R4, RZ ;  /* 0x000000046c167210 */ /* 0x000fca0007f3e0ff */
[----:B------:R-:W-:Y:S02]  /*3e080*/  IMAD.X R23, R109, 0x1, R3, P1 ;  /* 0x000000016d177824 */ /* 0x000fe400008e0603 */
[----:B------:R-:W3:Y:S04]  /*3e090*/  LDL.LU.64 R108, [R1+0xe20] ;  /* 0x000e2000016c7983 */ /* 0x000ee80000300a00 */
[----:B------:R-:W3:Y:S01]  /*3e0a0*/  LDL.LU.64 R144, [R1+0xe00] ;  /* 0x000e000001907983 */ /* 0x000ee20000300a00 */
[----:B------:R-:W-:-:S05]  /*3e0b0*/  IADD3 R124, P1, R120, R4, RZ ;  /* 0x00000004787c7210 */ /* 0x000fca0007f3e0ff */
[----:B------:R-:W-:Y:S01]  /*3e0c0*/  IMAD.X R125, R121, 0x1, R3, P1 ;  /* 0x00000001797d7824 */ /* 0x000fe200008e0603 */
[----:B------:R-:W-:-:S05]  /*3e0d0*/  IADD3 R120, P1, R118, R4, RZ ;  /* 0x0000000476787210 */ /* 0x000fca0007f3e0ff */
[----:B------:R-:W-:Y:S01]  /*3e0e0*/  IMAD.X R121, R119, 0x1, R3, P1 ;  /* 0x0000000177797824 */ /* 0x000fe200008e0603 */
[----:B--2---:R-:W-:-:S05]  /*3e0f0*/  IADD3 R118, P1, R116, R4, RZ ;  /* 0x0000000474767210 */ /* 0x004fca0007f3e0ff */
[----:B------:R-:W-:Y:S01]  /*3e100*/  IMAD.X R119, R117, 0x1, R3, P1 ;  /* 0x0000000175777824 */ /* 0x000fe200008e0603 */
[----:B------:R-:W-:-:S05]  /*3e110*/  IADD3 R116, P1, R122, R4, RZ ;  /* 0x000000047a747210 */ /* 0x000fca0007f3e0ff */
[----:B------:R-:W-:Y:S01]  /*3e120*/  IMAD.X R117, R123, 0x1, R3, P1 ;  /* 0x000000017b757824 */ /* 0x000fe200008e0603 */
[----:B----4-:R-:W-:-:S05]  /*3e130*/  IADD3 R122, P1, R114, R4, RZ ;  /* 0x00000004727a7210 */ /* 0x010fca0007f3e0ff */
[----:B------:R-:W-:Y:S01]  /*3e140*/  IMAD.X R123, R115, 0x1, R3, P1 ;  /* 0x00000001737b7824 */ /* 0x000fe200008e0603 */
[----:B------:R-:W-:-:S04]  /*3e150*/  IADD3 R114, P1, R112, R4, RZ ;  /* 0x0000000470727210 */ /* 0x000fc80007f3e0ff */
[----:B------:R-:W-:Y:S02]  /*3e160*/  IADD3.X R115, R113, R3, RZ, P1, !PT ;  /* 0x0000000371737210 */ /* 0x000fe40000ffe4ff */
[----:B---3--:R-:W-:-:S05]  /*3e170*/  IADD3 R112, P1, R110, R4, RZ ;  /* 0x000000046e707210 */ /* 0x008fca0007f3e0ff */
[----:B------:R-:W-:Y:S02]  /*3e180*/  IMAD.X R113, R111, 0x1, R3, P1 ;  /* 0x000000016f717824 */ /* 0x000fe400008e0603 */
[----:B------:R-:W-:-:S05]  /*3e190*/  IMAD.MOV.U32 R143, RZ, RZ, R5 ;  /* 0x000000ffff8f7224 */ /* 0x000fca00078e0005 */
        /* <DEDUP_REMOVED lines=10> */
[----:B------:R-:W-:Y:S04]  /*3e240*/  STL.64 [R1+0xf00], R124 ;  /* 0x000f007c01007387 */ /* 0x000fe80000100a00 */
[----:B------:R2:W-:Y:S04]  /*3e250*/  STL.64 [R1+0xee0], R120 ;  /* 0x000ee07801007387 */ /* 0x0005e80000100a00 */
[----:B------:R3:W-:Y:S04]  /*3e260*/  STL.64 [R1+0xec0], R118 ;  /* 0x000ec07601007387 */ /* 0x0007e80000100a00 */
[----:B------:R4:W-:Y:S04]  /*3e270*/  STL.64 [R1+0xea0], R116 ;  /* 0x000ea07401007387 */ /* 0x0009e80000100a00 */
[----:B------:R-:W-:Y:S01]  /*3e280*/  STL.64 [R1+0xe80], R122 ;  /* 0x000e807a01007387 */ /* 0x000fe20000100a00 */
[----:B------:R-:W-:-:S05]  /*3e290*/  IADD3 R110, P1, R108, R4, RZ ;  /* 0x000000046c6e7210 */ /* 0x000fca0007f3e0ff */
[----:B------:R-:W-:Y:S01]  /*3e2a0*/  IMAD.X R111, R109, 0x1, R3, P1 ;  /* 0x000000016d6f7824 */ /* 0x000fe200008e0603 */
        /* <DEDUP_REMOVED lines=10> */
[----:B------:R-:W-:-:S04]  /*3e350*/  IADD3 R152, P1, R220, R4, RZ ;  /* 0x00000004dc987210 */ /* 0x000fc80007f3e0ff */
[----:B------:R-:W-:Y:S02]  /*3e360*/  IADD3.X R220, R221, R3, RZ, P1, !PT ;  /* 0x00000003dddc7210 */ /* 0x000fe40000ffe4ff */
        /* <DEDUP_REMOVED lines=16> */
[----:B------:R-:W2:Y:S01]  /*3e470*/  LDL R21, [R1+0x18b8] ;  /* 0x0018b80001157983 */ /* 0x000ea20000100800 */
[----:B------:R-:W-:Y:S02]  /*3e480*/  IMAD.U32 R5, RZ, RZ, UR12 ;  /* 0x0000000cff057e24 */ /* 0x000fe4000f8e00ff */
[----:B------:R-:W-:Y:S01]  /*3e490*/  IMAD.MOV.U32 R13, RZ, RZ, R12 ;  /* 0x000000ffff0d7224 */ /* 0x000fe200078e000c */
[----:B------:R4:W-:Y:S01]  /*3e4a0*/  STL.64 [R1+0xe60], R114 ;  /* 0x000e607201007387 */ /* 0x0009e20000100a00 */
[----:B------:R-:W-:-:S03]  /*3e4b0*/  IMAD.MOV.U32 R12, RZ, RZ, R7 ;  /* 0x000000ffff0c7224 */ /* 0x000fc600078e0007 */
[----:B------:R-:W4:Y:S04]  /*3e4c0*/  LDL.LU R7, [R1+0x1bf0] ;  /* 0x001bf00001077983 */ /* 0x000f280000300800 */
[----:B------:R4:W-:Y:S04]  /*3e4d0*/  STL.64 [R1+0xe40], R112 ;  /* 0x000e407001007387 */ /* 0x0009e80000100a00 */
[----:B------:R4:W-:Y:S04]  /*3e4e0*/  STL.64 [R1+0xe20], R110 ;  /* 0x000e206e01007387 */ /* 0x0009e80000100a00 */
[----:B------:R4:W-:Y:S01]  /*3e4f0*/  STL.64 [R1+0xe00], R108 ;  /* 0x000e006c01007387 */ /* 0x0009e20000100a00 */
[----:B--2---:R-:W-:-:S05]  /*3e500*/  IADD3 R5, R21, 0x100000, R5 ;  /* 0x0010000015057810 */ /* 0x004fca0007ffe005 */
[----:B------:R-:W-:Y:S04]  /*3e510*/  LDGSTS.E [R5+-0x60000], desc[UR8][R142.64], P0 ;  /* 0xa00000008e057fae */ /* 0x000fe80008121848 */
[----:B------:R2:W-:Y:S04]  /*3e520*/  LDGSTS.E [R5+-0x5fc00], desc[UR8][R140.64], P0 ;  /* 0xa04000008c057fae */ /* 0x0005e80008121848 */
        /* <DEDUP_REMOVED lines=10> */
[----:B-1----:R-:W2:Y:S04]  /*3e5d0*/  LDL.LU.64 R22, [R1+0x1038] ;  /* 0x0010380001167983 */ /* 0x002ea80000300a00 */
[----:B------:R-:W-:Y:S04]  /*3e5e0*/  LDGSTS.E [R5+-0x5d000], desc[UR8][R118.64], P0 ;  /* 0xa300000076057fae */ /* 0x000fe80008121848 */
[----:B------:R-:W2:Y:S04]  /*3e5f0*/  LDL.LU.64 R120, [R1+0x1018] ;  /* 0x0010180001787983 */ /* 0x000ea80000300a00 */
[----:B------:R-:W-:Y:S04]  /*3e600*/  LDGSTS.E [R5+-0x5cc00], desc[UR8][R116.64], P0 ;  /* 0xa340000074057fae */ /* 0x000fe80008121848 */
[----:B---3--:R-:W3:Y:S04]  /*3e610*/  LDL.LU.64 R118, [R1+0xff8] ;  /* 0x000ff80001767983 */ /* 0x008ee80000300a00 */
[----:B------:R-:W-:Y:S04]  /*3e620*/  LDGSTS.E [R5+-0x5c800], desc[UR8][R122.64], P0 ;  /* 0xa38000007a057fae */ /* 0x000fe80008121848 */
[----:B----4-:R-:W4:Y:S04]  /*3e630*/  LDL.LU.64 R116, [R1+0xfd8] ;  /* 0x000fd80001747983 */ /* 0x010f280000300a00 */
[----:B------:R-:W-:Y:S04]  /*3e640*/  LDGSTS.E [R5+-0x5c400], desc[UR8][R114.64], P0 ;  /* 0xa3c0000072057fae */ /* 0x000fe80008121848 */
[----:B------:R-:W-:Y:S04]  /*3e650*/  LDGSTS.E [R5+-0x5c000], desc[UR8][R112.64], P0 ;  /* 0xa400000070057fae */ /* 0x000fe80008121848 */
[----:B------:R-:W-:Y:S04]  /*3e660*/  LDGSTS.E [R5+-0x5bc00], desc[UR8][R110.64], P0 ;  /* 0xa44000006e057fae */ /* 0x000fe80008121848 */
[----:B------:R-:W4:Y:S04]  /*3e670*/  LDL.LU.64 R114, [R1+0xfb8] ;  /* 0x000fb80001727983 */ /* 0x000f280000300a00 */
[----:B------:R-:W4:Y:S04]  /*3e680*/  LDL.LU.64 R112, [R1+0xf98] ;  /* 0x000f980001707983 */ /* 0x000f280000300a00 */
[----:B------:R-:W4:Y:S04]  /*3e690*/  LDL.LU.64 R110, [R1+0xf78] ;  /* 0x000f7800016e7983 */ /* 0x000f280000300a00 */
[----:B------:R-:W-:Y:S04]  /*3e6a0*/  LDGSTS.E [R5+-0x5b800], desc[UR8][R108.64], P0 ;  /* 0xa48000006c057fae */ /* 0x000fe80008121848 */
[----:B------:R-:W4:Y:S01]  /*3e6b0*/  LDL.LU.64 R108, [R1+0xf58] ;  /* 0x000f5800016c7983 */ /* 0x000f220000300a00 */
[----:B------:R-:W-:Y:S01]  /*3e6c0*/  IMAD.MOV.U32 R245, RZ, RZ, R244 ;  /* 0x000000fffff57224 */ /* 0x000fe200078e00f4 */
[----:B------:R-:W-:Y:S01]  /*3e6d0*/  MOV R229, R228 ;  /* 0x000000e400e57202 */ /* 0x000fe20000000f00 */
[----:B------:R-:W-:-:S02]  /*3e6e0*/  IMAD.MOV.U32 R244, RZ, RZ, R156 ;  /* 0x000000fffff47224 */ /* 0x000fc400078e009c */
[----:B------:R-:W-:Y:S02]  /*3e6f0*/  IMAD.MOV.U32 R237, RZ, RZ, R236 ;  /* 0x000000ffffed7224 */ /* 0x000fe400078e00ec */
[----:B------:R-:W-:Y:S02]  /*3e700*/  IMAD.MOV.U32 R236, RZ, RZ, R155 ;  /* 0x000000ffffec7224 */ /* 0x000fe400078e009b */
[----:B------:R-:W-:Y:S02]  /*3e710*/  IMAD.MOV.U32 R221, RZ, RZ, R220 ;  /* 0x000000ffffdd7224 */ /* 0x000fe400078e00dc */
[----:B------:R-:W-:Y:S01]  /*3e720*/  IMAD.MOV.U32 R213, RZ, RZ, R212 ;  /* 0x000000ffffd57224 */ /* 0x000fe200078e00d4 */
[----:B------:R-:W-:Y:S01]  /*3e730*/  MOV R197, R196 ;  /* 0x000000c400c57202 */ /* 0x000fe20000000f00 */
[----:B------:R-:W-:Y:S01]  /*3e740*/  IMAD.MOV.U32 R228, RZ, RZ, R154 ;  /* 0x000000ffffe47224 */ /* 0x000fe200078e009a */
[----:B------:R-:W-:Y:S01]  /*3e750*/  LDGSTS.E [R5+-0x5b400], desc[UR8][R244.64], P0 ;  /* 0xa4c00000f4057fae */ /* 0x000fe20008121848 */
[----:B------:R-:W-:-:S02]  /*3e760*/  IMAD.MOV.U32 R220, RZ, RZ, R152 ;  /* 0x000000ffffdc7224 */ /* 0x000fc400078e0098 */
[----:B------:R-:W-:Y:S01]  /*3e770*/  IMAD.MOV.U32 R212, RZ, RZ, R151 ;  /* 0x000000ffffd47224 */ /* 0x000fe200078e0097 */
[----:B------:R-:W-:Y:S01]  /*3e780*/  LDGSTS.E [R5+-0x5b000], desc[UR8][R236.64], P0 ;  /* 0xa5000000ec057fae */ /* 0x000fe20008121848 */
[----:B------:R-:W-:Y:S02]  /*3e790*/  IMAD.MOV.U32 R205, RZ, RZ, R204 ;  /* 0x000000ffffcd7224 */ /* 0x000fe400078e00cc */
[----:B------:R-:W-:Y:S01]  /*3e7a0*/  IMAD.MOV.U32 R204, RZ, RZ, R150 ;  /* 0x000000ffffcc7224 */ /* 0x000fe200078e0096 */
[----:B------:R-:W-:Y:S01]  /*3e7b0*/  LDGSTS.E [R5+-0x5ac00], desc[UR8][R228.64], P0 ;  /* 0xa5400000e4057fae */ /* 0x000fe20008121848 */
[----:B------:R-:W-:Y:S02]  /*3e7c0*/  IMAD.MOV.U32 R196, RZ, RZ, R149 ;  /* 0x000000ffffc47224 */ /* 0x000fe400078e0095 */
[----:B------:R-:W-:Y:S01]  /*3e7d0*/  IMAD.MOV.U32 R189, RZ, RZ, R188 ;  /* 0x000000ffffbd7224 */ /* 0x000fe200078e00bc */
[----:B------:R-:W-:Y:S01]  /*3e7e0*/  LDGSTS.E [R5+-0x5a800], desc[UR8][R220.64], P0 ;  /* 0xa5800000dc057fae */ /* 0x000fe20008121848 */
[----:B------:R-:W-:-:S02]  /*3e7f0*/  IMAD.MOV.U32 R188, RZ, RZ, R148 ;  /* 0x000000ffffbc7224 */ /* 0x000fc400078e0094 */
[----:B------:R-:W-:Y:S01]  /*3e800*/  IMAD.MOV.U32 R181, RZ, RZ, R180 ;  /* 0x000000ffffb57224 */ /* 0x000fe200078e00b4 */
[----:B------:R-:W-:Y:S01]  /*3e810*/  LDGSTS.E [R5+-0x5a400], desc[UR8][R212.64], P0 ;  /* 0xa5c00000d4057fae */ /* 0x000fe20008121848 */
[----:B------:R-:W-:Y:S02]  /*3e820*/  IMAD.MOV.U32 R180, RZ, RZ, R147 ;  /* 0x000000ffffb47224 */ /* 0x000fe400078e0093 */
[----:B------:R-:W-:Y:S01]  /*3e830*/  IMAD.MOV.U32 R173, RZ, RZ, R172 ;  /* 0x000000ffffad7224 */ /* 0x000fe200078e00ac */
[----:B------:R-:W-:Y:S01]  /*3e840*/  MOV R172, R146 ;  /* 0x0000009200ac7202 */ /* 0x000fe20000000f00 */
[----:B------:R-:W-:Y:S01]  /*3e850*/  IMAD.MOV.U32 R165, RZ, RZ, R164 ;  /* 0x000000ffffa57224 */ /* 0x000fe200078e00a4 */
[----:B------:R-:W-:Y:S01]  /*3e860*/  LDGSTS.E [R5+-0x5a000], desc[UR8][R204.64], P0 ;  /* 0xa6000000cc057fae */ /* 0x000fe20008121848 */
[----:B------:R-:W-:Y:S02]  /*3e870*/  IMAD.MOV.U32 R164, RZ, RZ, R145 ;  /* 0x000000ffffa47224 */ /* 0x000fe400078e0091 */
[----:B------:R-:W-:Y:S01]  /*3e880*/  IMAD.MOV.U32 R21, RZ, RZ, R20 ;  /* 0x000000ffff157224 */ /* 0x000fe200078e0014 */
[----:B------:R-:W-:Y:S01]  /*3e890*/  LDGSTS.E [R5+-0x59c00], desc[UR8][R196.64], P0 ;  /* 0xa6400000c4057fae */ /* 0x000fe20008121848 */
[----:B------:R-:W-:-:S03]  /*3e8a0*/  IMAD.MOV.U32 R20, RZ, RZ, R144 ;  /* 0x000000ffff147224 */ /* 0x000fc600078e0090 */
[----:B------:R-:W-:Y:S04]  /*3e8b0*/  LDGSTS.E [R5+-0x59800], desc[UR8][R188.64], P0 ;  /* 0xa6800000bc057fae */ /* 0x000fe80008121848 */
[----:B------:R-:W-:Y:S04]  /*3e8c0*/  LDGSTS.E [R5+-0x59400], desc[UR8][R180.64], P0 ;  /* 0xa6c00000b4057fae */ /* 0x000fe80008121848 */
[----:B------:R-:W-:Y:S04]  /*3e8d0*/  LDGSTS.E [R5+-0x59000], desc[UR8][R172.64], P0 ;  /* 0xa7000000ac057fae */ /* 0x000fe80008121848 */
[----:B------:R-:W-:Y:S04]  /*3e8e0*/  LDGSTS.E [R5+-0x58c00], desc[UR8][R164.64], P0 ;  /* 0xa7400000a4057fae */ /* 0x000fe80008121848 */
[----:B------:R-:W-:Y:S04]  /*3e8f0*/  LDGSTS.E [R5+-0x58800], desc[UR8][R20.64], P0 ;  /* 0xa780000014057fae */ /* 0x000fe80008121848 */
[----:B------:R1:W-:Y:S01]  /*3e900*/  LDGSTS.E [R5+-0x58400], desc[UR8][R12.64], P0 ;  /* 0xa7c000000c057fae */ /* 0x0003e20008121848 */
[----:B--2---:R-:W-:-:S05]  /*3e910*/  IADD3 R140, P1, R22, R4, RZ ;  /* 0x00000004168c7210 */ /* 0x004fca0007f3e0ff */
[----:B-1----:R-:W-:Y:S02]  /*3e920*/  IMAD.X R5, R23, 0x1, R3, P1 ;  /* 0x0000000117057824 */ /* 0x002fe400008e0603 */
[----:B------:R-:W2:Y:S01]  /*3e930*/  LDL.LU.64 R22, [R1+0xf38] ;  /* 0x000f380001167983 */ /* 0x000ea20000300a00 */
[----:B------:R-:W-:-:S03]  /*3e940*/  IADD3 R138, P1, R120, R4, RZ ;  /* 0x00000004788a7210 */ /* 0x000fc60007f3e0ff */
[----:B------:R-:W2:Y:S02]  /*3e950*/  LDL.LU.64 R122, [R1+0xf18] ;  /* 0x000f1800017a7983 */ /* 0x000ea40000300a00 */
[----:B------:R-:W-:Y:S02]  /*3e960*/  IMAD.X R139, R121, 0x1, R3, P1 ;  /* 0x00000001798b7824 */ /* 0x000fe400008e0603 */
[----:B------:R-:W2:Y:S01]  /*3e970*/  LDL.LU.64 R120, [R1+0xef8] ;  /* 0x000ef80001787983 */ /* 0x000ea20000300a00 */
[----:B---3--:R-:W-:-:S05]  /*3e980*/  IADD3 R136, P1, R118, R4, RZ ;  /* 0x0000000476887210 */ /* 0x008fca0007f3e0ff */
[----:B------:R-:W-:Y:S02]  /*3e990*/  IMAD.X R137, R119, 0x1, R3, P1 ;  /* 0x0000000177897824 */ /* 0x000fe400008e0603 */
[----:B------:R-:W3:Y:S01]  /*3e9a0*/  LDL.LU.64 R118, [R1+0xed8] ;  /* 0x000ed80001767983 */ /* 0x000ee20000300a00 */
[----:B----4-:R-:W-:-:S04]  /*3e9b0*/  IADD3 R134, P1, R116, R4, RZ ;  /* 0x0000000474867210 */ /* 0x010fc80007f3e0ff */
[----:B------:R-:W-:Y:S02]  /*3e9c0*/  IADD3.X R135, R117, R3, RZ, P1, !PT ;  /* 0x0000000375877210 */ /* 0x000fe40000ffe4ff */
[----:B------:R-:W4:Y:S01]  /*3e9d0*/  LDL.LU.64 R116, [R1+0xeb8] ;  /* 0x000eb80001747983 */ /* 0x000f220000300a00 */
[----:B------:R-:W-:-:S05]  /*3e9e0*/  IADD3 R132, P1, R114, R4, RZ ;  /* 0x0000000472847210 */ /* 0x000fca0007f3e0ff */
[--C-:B------:R-:W-:Y:S01]  /*3e9f0*/  IMAD.X R133, R115, 0x1, R3.reuse, P1 ;  /* 0x0000000173857824 */ /* 0x100fe200008e0603 */
[-C--:B------:R-:W-:Y:S01]  /*3ea00*/  IADD3 R130, P1, R112, R4.reuse, RZ ;  /* 0x0000000470827210 */ /* 0x080fe20007f3e0ff */
[----:B------:R-:W4:Y:S04]  /*3ea10*/  LDL.LU.64 R114, [R1+0xe98] ;  /* 0x000e980001727983 */ /* 0x000f280000300a00 */
[--C-:B------:R-:W-:Y:S01]  /*3ea20*/  IMAD.X R131, R113, 0x1, R3.reuse, P1 ;  /* 0x0000000171837824 */ /* 0x100fe200008e0603 */
[----:B------:R-:W-:Y:S01]  /*3ea30*/  IADD3 R128, P1, R110, R4, RZ ;  /* 0x000000046e807210 */ /* 0x000fe20007f3e0ff */
[----:B------:R-:W4:Y:S04]  /*3ea40*/  LDL.LU.64 R112, [R1+0xe78] ;  /* 0x000e780001707983 */ /* 0x000f280000300a00 */
[----:B------:R-:W-:-:S02]  /*3ea50*/  IMAD.X R129, R111, 0x1, R3, P1 ;  /* 0x000000016f817824 */ /* 0x000fc400008e0603 */
[----:B------:R-:W4:Y:S01]  /*3ea60*/  LDL.LU.64 R110, [R1+0xe58] ;  /* 0x000e5800016e7983 */ /* 0x000f220000300a00 */
[----:B------:R-:W-:-:S05]  /*3ea70*/  IADD3 R126, P1, R108, R4, RZ ;  /* 0x000000046c7e7210 */ /* 0x000fca0007f3e0ff */
[----:B------:R-:W-:Y:S02]  /*3ea80*/  IMAD.X R127, R109, 0x1, R3, P1 ;  /* 0x000000016d7f7824 */ /* 0x000fe400008e0603 */
[----:B------:R-:W4:Y:S04]  /*3ea90*/  LDL.LU.64 R108, [R1+0xe38] ;  /* 0x000e3800016c7983 */ /* 0x000f280000300a00 */
[----:B------:R-:W4:Y:S01]  /*3eaa0*/  LDL.LU.64 R142, [R1+0xe18] ;  /* 0x000e1800018e7983 */ /* 0x000f220000300a00 */
        /* <DEDUP_REMOVED lines=9> */
[----:B--2---:R-:W-:-:S05]  /*3eb40*/  IADD3 R124, P1, R22, R4, RZ ;  /* 0x00000004167c7210 */ /* 0x004fca0007f3e0ff */
[----:B------:R-:W-:Y:S01]  /*3eb50*/  IMAD.X R125, R23, 0x1, R3, P1 ;  /* 0x00000001177d7824 */ /* 0x000fe200008e0603 */
[----:B------:R-:W-:-:S05]  /*3eb60*/  IADD3 R22, P1, R122, R4, RZ ;  /* 0x000000047a167210 */ /* 0x000fca0007f3e0ff */
[----:B------:R-:W-:Y:S01]  /*3eb70*/  IMAD.X R23, R123, 0x1, R3, P1 ;  /* 0x000000017b177824 */ /* 0x000fe200008e0603 */
[----:B------:R-:W-:-:S05]  /*3eb80*/  IADD3 R122, P1, R120, R4, RZ ;  /* 0x00000004787a7210 */ /* 0x000fca0007f3e0ff */
[----:B------:R-:W-:Y:S01]  /*3eb90*/  IMAD.X R123, R121, 0x1, R3, P1 ;  /* 0x00000001797b7824 */ /* 0x000fe200008e0603 */
[----:B---3--:R-:W-:-:S04]  /*3eba0*/  IADD3 R120, P1, R118, R4, RZ ;  /* 0x0000000476787210 */ /* 0x008fc80007f3e0ff */
[----:B------:R-:W-:Y:S02]  /*3ebb0*/  IADD3.X R121, R119, R3, RZ, P1, !PT ;  /* 0x0000000377797210 */ /* 0x000fe40000ffe4ff */
[----:B----4-:R-:W-:-:S05]  /*3ebc0*/  IADD3 R118, P1, R116, R4, RZ ;  /* 0x0000000474767210 */ /* 0x010fca0007f3e0ff */
        /* <DEDUP_REMOVED lines=34> */
[--C-:B------:R-:W-:Y:S01]  /*3edf0*/  IMAD.X R170, R171, 0x1, R3.reuse, P1 ;  /* 0x00000001abaa7824 */ /* 0x100fe200008e0603 */
[-C--:B------:R-:W-:Y:S01]  /*3ee00*/  IADD3 R143, P1, R162, R4.reuse, RZ ;  /* 0x00000004a28f7210 */ /* 0x080fe20007f3e0ff */
[----:B------:R-:W-:Y:S04]  /*3ee10*/  STL.64 [R1+0xf38], R124 ;  /* 0x000f387c01007387 */ /* 0x000fe80000100a00 */
[--C-:B------:R-:W-:Y:S01]  /*3ee20*/  IMAD.X R162, R163, 0x1, R3.reuse, P1 ;  /* 0x00000001a3a27824 */ /* 0x100fe200008e0603 */
[----:B------:R-:W-:Y:S01]  /*3ee30*/  IADD3 R142, P1, R18, R4, RZ ;  /* 0x00000004128e7210 */ /* 0x000fe20007f3e0ff */
[----:B------:R1:W-:Y:S04]  /*3ee40*/  STL.64 [R1+0xf18], R22 ;  /* 0x000f181601007387 */ /* 0x0003e80000100a00 */
[----:B------:R-:W-:Y:S01]  /*3ee50*/  STL.64 [R1+0xef8], R122 ;  /* 0x000ef87a01007387 */ /* 0x000fe20000100a00 */
[----:B------:R-:W-:-:S03]  /*3ee60*/  IMAD.X R18, R19, 0x1, R3, P1 ;  /* 0x0000000113127824 */ /* 0x000fc600008e0603 */
[----:B------:R2:W-:Y:S04]  /*3ee70*/  STL.64 [R1+0xed8], R120 ;  /* 0x000ed87801007387 */ /* 0x0005e80000100a00 */
[----:B------:R3:W-:Y:S04]  /*3ee80*/  STL.64 [R1+0xeb8], R118 ;  /* 0x000eb87601007387 */ /* 0x0007e80000100a00 */
[----:B------:R-:W4:Y:S01]  /*3ee90*/  LDL R19, [R1+0x1b24] ;  /* 0x001b240001137983 */ /* 0x000f220000100800 */
[----:B------:R-:W-:-:S03]  /*3eea0*/  IMAD.U32 R5, RZ, RZ, UR12 ;  /* 0x0000000cff057e24 */ /* 0x000fc6000f8e00ff */
[----:B------:R3:W-:Y:S04]  /*3eeb0*/  STL.64 [R1+0xe98], R116 ;  /* 0x000e987401007387 */ /* 0x0007e80000100a00 */
[----:B------:R3:W-:Y:S04]  /*3eec0*/  STL.64 [R1+0xe78], R114 ;  /* 0x000e787201007387 */ /* 0x0007e80000100a00 */
[----:B------:R3:W-:Y:S04]  /*3eed0*/  STL.64 [R1+0xe58], R112 ;  /* 0x000e587001007387 */ /* 0x0007e80000100a00 */
[----:B------:R3:W-:Y:S04]  /*3eee0*/  STL.64 [R1+0xe38], R110 ;  /* 0x000e386e01007387 */ /* 0x0007e80000100a00 */
[----:B------:R3:W-:Y:S01]  /*3eef0*/  STL.64 [R1+0xe18], R108 ;  /* 0x000e186c01007387 */ /* 0x0007e20000100a00 */
[----:B----4-:R-:W-:-:S05]  /*3ef00*/  IADD3 R5, R19, 0x100000, R5 ;  /* 0x0010000013057810 */ /* 0x010fca0007ffe005 */
        /* <DEDUP_REMOVED lines=12> */
[----:B-1----:R-:W4:Y:S04]  /*3efd0*/  LDL.LU.64 R22, [R1+0x1030] ;  /* 0x0010300001167983 */ /* 0x002f280000300a00 */
[----:B------:R-:W-:Y:S04]  /*3efe0*/  LDGSTS.E [R5+-0x5cf00], desc[UR8][R118.64], P0 ;  /* 0xa310000076057fae */ /* 0x000fe80008121848 */
[----:B--2---:R-:W2:Y:S04]  /*3eff0*/  LDL.LU.64 R120, [R1+0x1010] ;  /* 0x0010100001787983 */ /* 0x004ea80000300a00 */
[----:B------:R-:W-:Y:S04]  /*3f000*/  LDGSTS.E [R5+-0x5cb00], desc[UR8][R116.64], P0 ;  /* 0xa350000074057fae */ /* 0x000fe80008121848 */
[----:B---3--:R-:W3:Y:S01]  /*3f010*/  LDL.LU.64 R118, [R1+0xff0] ;  /* 0x000ff00001767983 */ /* 0x008ee20000300a00 */
[----:B------:R-:W-:-:S03]  /*3f020*/  IMAD.MOV.U32 R251, RZ, RZ, R250 ;  /* 0x000000fffffb7224 */ /* 0x000fc600078e00fa */
[----:B------:R-:W-:Y:S04]  /*3f030*/  LDGSTS.E [R5+-0x5c700], desc[UR8][R114.64], P0 ;  /* 0xa390000072057fae */ /* 0x000fe80008121848 */
[----:B------:R-:W3:Y:S01]  /*3f040*/  LDL.LU.64 R116, [R1+0xfd0] ;  /* 0x000fd00001747983 */ /* 0x000ee20000300a00 */
[----:B------:R-:W-:Y:S01]  /*3f050*/  IMAD.MOV.U32 R250, RZ, RZ, R156 ;  /* 0x000000fffffa7224 */ /* 0x000fe200078e009c */
[----:B------:R-:W-:Y:S01]  /*3f060*/  MOV R243, R242 ;  /* 0x000000f200f37202 */ /* 0x000fe20000000f00 */
[----:B------:R-:W-:Y:S01]  /*3f070*/  IMAD.MOV.U32 R242, RZ, RZ, R155 ;  /* 0x000000fffff27224 */ /* 0x000fe200078e009b */
[----:B------:R-:W-:Y:S04]  /*3f080*/  LDGSTS.E [R5+-0x5c300], desc[UR8][R112.64], P0 ;  /* 0xa3d0000070057fae */ /* 0x000fe80008121848 */
[----:B------:R-:W3:Y:S01]  /*3f090*/  LDL.LU.64 R114, [R1+0xfb0] ;  /* 0x000fb00001727983 */ /* 0x000ee20000300a00 */
[----:B------:R-:W-:Y:S01]  /*3f0a0*/  IMAD.MOV.U32 R235, RZ, RZ, R234 ;  /* 0x000000ffffeb7224 */ /* 0x000fe200078e00ea */
[----:B------:R-:W-:Y:S01]  /*3f0b0*/  MOV R219, R218 ;  /* 0x000000da00db7202 */ /* 0x000fe20000000f00 */
[----:B------:R-:W-:Y:S01]  /*3f0c0*/  IMAD.MOV.U32 R234, RZ, RZ, R154 ;  /* 0x000000ffffea7224 */ /* 0x000fe200078e009a */
[----:B------:R-:W-:Y:S01]  /*3f0d0*/  LDGSTS.E [R5+-0x5bf00], desc[UR8][R110.64], P0 ;  /* 0xa41000006e057fae */ /* 0x000fe20008121848 */
[----:B------:R-:W-:-:S02]  /*3f0e0*/  IMAD.MOV.U32 R227, RZ, RZ, R226 ;  /* 0x000000ffffe37224 */ /* 0x000fc400078e00e2 */
[----:B------:R-:W-:Y:S01]  /*3f0f0*/  IMAD.MOV.U32 R226, RZ, RZ, R152 ;  /* 0x000000ffffe27224 */ /* 0x000fe200078e0098 */
[----:B------:R-:W3:Y:S01]  /*3f100*/  LDL.LU.64 R112, [R1+0xf90] ;  /* 0x000f900001707983 */ /* 0x000ee20000300a00 */
        /* <DEDUP_REMOVED lines=9> */
[----:B------:R-:W-:Y:S01]  /*3f1a0*/  MOV R194, R147 ;  /* 0x0000009300c27202 */ /* 0x000fe20000000f00 */
[----:B------:R-:W-:Y:S02]  /*3f1b0*/  IMAD.MOV.U32 R187, RZ, RZ, R186 ;  /* 0x000000ffffbb7224 */ /* 0x000fe400078e00ba */
[----:B------:R-:W-:Y:S01]  /*3f1c0*/  LDGSTS.E [R5+-0x5af00], desc[UR8][R234.64], P0 ;  /* 0xa5100000ea057fae */ /* 0x000fe20008121848 */
[----:B------:R-:W-:Y:S02]  /*3f1d0*/  IMAD.MOV.U32 R186, RZ, RZ, R146 ;  /* 0x000000ffffba7224 */ /* 0x000fe400078e0092 */
[----:B------:R-:W-:Y:S01]  /*3f1e0*/  IMAD.MOV.U32 R179, RZ, RZ, R178 ;  /* 0x000000ffffb37224 */ /* 0x000fe200078e00b2 */
[----:B------:R-:W3:Y:S01]  /*3f1f0*/  LDL.LU.64 R110, [R1+0xf70] ;  /* 0x000f7000016e7983 */ /* 0x000ee20000300a00 */
[----:B------:R-:W-:-:S02]  /*3f200*/  IMAD.MOV.U32 R178, RZ, RZ, R145 ;  /* 0x000000ffffb27224 */ /* 0x000fc400078e0091 */
[----:B------:R-:W-:Y:S01]  /*3f210*/  IMAD.MOV.U32 R171, RZ, RZ, R170 ;  /* 0x000000ffffab7224 */ /* 0x000fe200078e00aa */
[----:B------:R-:W-:Y:S01]  /*3f220*/  LDGSTS.E [R5+-0x5ab00], desc[UR8][R226.64], P0 ;  /* 0xa5500000e2057fae */ /* 0x000fe20008121848 */
[----:B------:R-:W-:Y:S02]  /*3f230*/  IMAD.MOV.U32 R170, RZ, RZ, R144 ;  /* 0x000000ffffaa7224 */ /* 0x000fe400078e0090 */
[----:B------:R-:W-:Y:S01]  /*3f240*/  IMAD.MOV.U32 R163, RZ, RZ, R162 ;  /* 0x000000ffffa37224 */ /* 0x000fe200078e00a2 */
[----:B------:R-:W-:Y:S01]  /*3f250*/  LDGSTS.E [R5+-0x5a700], desc[UR8][R218.64], P0 ;  /* 0xa5900000da057fae */ /* 0x000fe20008121848 */
[----:B------:R-:W-:Y:S01]  /*3f260*/  MOV R162, R143 ;  /* 0x0000008f00a27202 */ /* 0x000fe20000000f00 */
[----:B------:R-:W-:Y:S02]  /*3f270*/  IMAD.MOV.U32 R19, RZ, RZ, R18 ;  /* 0x000000ffff137224 */ /* 0x000fe400078e0012 */
[----:B------:R-:W-:Y:S01]  /*3f280*/  LDGSTS.E [R5+-0x5a300], desc[UR8][R210.64], P0 ;  /* 0xa5d00000d2057fae */ /* 0x000fe20008121848 */
[----:B------:R-:W-:-:S02]  /*3f290*/  IMAD.MOV.U32 R11, RZ, RZ, R10 ;  /* 0x000000ffff0b7224 */ /* 0x000fc400078e000a */
[----:B------:R-:W-:Y:S01]  /*3f2a0*/  IMAD.MOV.U32 R18, RZ, RZ, R142 ;  /* 0x000000ffff127224 */ /* 0x000fe200078e008e */
[----:B------:R-:W-:Y:S01]  /*3f2b0*/  LDGSTS.E [R5+-0x59f00], desc[UR8][R202.64], P0 ;  /* 0xa6100000ca057fae */ /* 0x000fe20008121848 */
[----:B------:R-:W-:-:S03]  /*3f2c0*/  IMAD.MOV.U32 R10, RZ, RZ, R151 ;  /* 0x000000ffff0a7224 */ /* 0x000fc600078e0097 */
[----:B------:R-:W-:Y:S04]  /*3f2d0*/  LDGSTS.E [R5+-0x59b00], desc[UR8][R194.64], P0 ;  /* 0xa6500000c2057fae */ /* 0x000fe80008121848 */
[----:B------:R-:W-:Y:S04]  /*3f2e0*/  LDGSTS.E [R5+-0x59700], desc[UR8][R186.64], P0 ;  /* 0xa6900000ba057fae */ /* 0x000fe80008121848 */
[----:B------:R-:W3:Y:S04]  /*3f2f0*/  LDL.LU.64 R108, [R1+0xf50] ;  /* 0x000f5000016c7983 */ /* 0x000ee80000300a00 */
[----:B------:R-:W-:Y:S04]  /*3f300*/  LDGSTS.E [R5+-0x59300], desc[UR8][R178.64], P0 ;  /* 0xa6d00000b2057fae */ /* 0x000fe80008121848 */
[----:B------:R-:W-:Y:S04]  /*3f310*/  LDGSTS.E [R5+-0x58f00], desc[UR8][R170.64], P0 ;  /* 0xa7100000aa057fae */ /* 0x000fe80008121848 */
[----:B------:R-:W-:Y:S04]  /*3f320*/  LDGSTS.E [R5+-0x58b00], desc[UR8][R162.64], P0 ;  /* 0xa7500000a2057fae */ /* 0x000fe80008121848 */
[----:B------:R-:W-:Y:S04]  /*3f330*/  LDGSTS.E [R5+-0x58700], desc[UR8][R18.64], P0 ;  /* 0xa790000012057fae */ /* 0x000fe80008121848 */
[----:B------:R1:W-:Y:S01]  /*3f340*/  LDGSTS.E [R5+-0x58300], desc[UR8][R10.64], P0 ;  /* 0xa7d000000a057fae */ /* 0x0003e20008121848 */
[----:B----4-:R-:W-:-:S05]  /*3f350*/  IADD3 R140, P1, R22, R4, RZ ;  /* 0x00000004168c7210 */ /* 0x010fca0007f3e0ff */
[----:B-1----:R-:W-:Y:S02]  /*3f360*/  IMAD.X R5, R23, 0x1, R3, P1 ;  /* 0x0000000117057824 */ /* 0x002fe400008e0603 */
[----:B------:R-:W4:Y:S01]  /*3f370*/  LDL.LU.64 R22, [R1+0xf30] ;  /* 0x000f300001167983 */ /* 0x000f220000300a00 */
[----:B--2---:R-:W-:-:S03]  /*3f380*/  IADD3 R138, P1, R120, R4, RZ ;  /* 0x00000004788a7210 */ /* 0x004fc60007f3e0ff */
[----:B------:R-:W2:Y:S02]  /*3f390*/  LDL.LU.64 R122, [R1+0xf10] ;  /* 0x000f1000017a7983 */ /* 0x000ea40000300a00 */
[----:B------:R-:W-:Y:S02]  /*3f3a0*/  IMAD.X R139, R121, 0x1, R3, P1 ;  /* 0x00000001798b7824 */ /* 0x000fe400008e0603 */
[----:B------:R-:W2:Y:S01]  /*3f3b0*/  LDL.LU.64 R120, [R1+0xef0] ;  /* 0x000ef00001787983 */ /* 0x000ea20000300a00 */
[----:B---3--:R-:W-:-:S05]  /*3f3c0*/  IADD3 R136, P1, R118, R4, RZ ;  /* 0x0000000476887210 */ /* 0x008fca0007f3e0ff */
[----:B------:R-:W-:Y:S02]  /*3f3d0*/  IMAD.X R137, R119, 0x1, R3, P1 ;  /* 0x0000000177897824 */ /* 0x000fe400008e0603 */
[----:B------:R-:W3:Y:S01]  /*3f3e0*/  LDL.LU.64 R118, [R1+0xed0] ;  /* 0x000ed00001767983 */ /* 0x000ee20000300a00 */
[----:B------:R-:W-:-:S05]  /*3f3f0*/  IADD3 R134, P1, R116, R4, RZ ;  /* 0x0000000474867210 */ /* 0x000fca0007f3e0ff */
[----:B------:R-:W-:Y:S02]  /*3f400*/  IMAD.X R135, R117, 0x1, R3, P1 ;  /* 0x0000000175877824 */ /* 0x000fe400008e0603 */
[----:B------:R-:W3:Y:S01]  /*3f410*/  LDL.LU.64 R116, [R1+0xeb0] ;  /* 0x000eb00001747983 */ /* 0x000ee20000300a00 */
[----:B------:R-:W-:-:S05]  /*3f420*/  IADD3 R132, P1, R114, R4, RZ ;  /* 0x0000000472847210 */ /* 0x000fca0007f3e0ff */
[----:B------:R-:W-:Y:S02]  /*3f430*/  IMAD.X R133, R115, 0x1, R3, P1 ;  /* 0x0000000173857824 */ /* 0x000fe400008e0603 */
[----:B------:R-:W3:Y:S01]  /*3f440*/  LDL.LU.64 R114, [R1+0xe90] ;  /* 0x000e900001727983 */ /* 0x000ee20000300a00 */
[----:B------:R-:W-:-:S04]  /*3f450*/  IADD3 R130, P1, R112, R4, RZ ;  /* 0x0000000470827210 */ /* 0x000fc80007f3e0ff */
[----:B------:R-:W-:Y:S02]  /*3f460*/  IADD3.X R131, R113, R3, RZ, P1, !PT ;  /* 0x0000000371837210 */ /* 0x000fe40000ffe4ff */
[----:B------:R-:W3:Y:S01]  /*3f470*/  LDL.LU.64 R112, [R1+0xe70] ;  /* 0x000e700001707983 */ /* 0x000ee20000300a00 */
[----:B------:R-:W-:-:S05]  /*3f480*/  IADD3 R128, P1, R110, R4, RZ ;  /* 0x000000046e807210 */ /* 0x000fca0007f3e0ff */
[----:B------:R-:W-:Y:S02]  /*3f490*/  IMAD.X R129, R111, 0x1, R3, P1 ;  /* 0x000000016f817824 */ /* 0x000fe400008e0603 */
[----:B------:R-:W3:Y:S01]  /*3f4a0*/  LDL.LU.64 R110, [R1+0xe50] ;  /* 0x000e5000016e7983 */ /* 0x000ee20000300a00 */
[----:B------:R-:W-:-:S05]  /*3f4b0*/  IADD3 R126, P1, R108, R4, RZ ;  /* 0x000000046c7e7210 */ /* 0x000fca0007f3e0ff */
[----:B------:R-:W-:Y:S01]  /*3f4c0*/  IMAD.X R127, R109, 0x1, R3, P1 ;  /* 0x000000016d7f7824 */ /* 0x000fe200008e0603 */
[----:B----4-:R-:W-:-:S05]  /*3f4d0*/  IADD3 R124, P1, R22, R4, RZ ;  /* 0x00000004167c7210 */ /* 0x010fca0007f3e0ff */
[----:B------:R-:W-:Y:S02]  /*3f4e0*/  IMAD.X R125, R23, 0x1, R3, P1 ;  /* 0x00000001177d7824 */ /* 0x000fe400008e0603 */
[----:B------:R-:W4:Y:S04]  /*3f4f0*/  LDL.LU.64 R22, [R1+0xe30] ;  /* 0x000e300001167983 */ /* 0x000f280000300a00 */
[----:B------:R-:W4:Y:S01]  /*3f500*/  LDL.LU.64 R142, [R1+0xe10] ;  /* 0x000e1000018e7983 */ /* 0x000f220000300a00 */
[----:B--2---:R-:W-:-:S05]  /*3f510*/  IADD3 R108, P1, R122, R4, RZ ;  /* 0x000000047a6c7210 */ /* 0x004fca0007f3e0ff */
[----:B------:R-:W-:Y:S01]  /*3f520*/  IMAD.X R109, R123, 0x1, R3, P1 ;  /* 0x000000017b6d7824 */ /* 0x000fe200008e0603 */
[----:B------:R-:W-:-:S05]  /*3f530*/  IADD3 R122, P1, R120, R4, RZ ;  /* 0x00000004787a7210 */ /* 0x000fca0007f3e0ff */
[----:B------:R-:W-:Y:S01]  /*3f540*/  IMAD.X R123, R121, 0x1, R3, P1 ;  /* 0x00000001797b7824 */ /* 0x000fe200008e0603 */
[----:B---3--:R-:W-:-:S05]  /*3f550*/  IADD3 R120, P1, R118, R4, RZ ;  /* 0x0000000476787210 */ /* 0x008fca0007f3e0ff */
        /* <DEDUP_REMOVED lines=21> */
[----:B------:R-:W-:Y:S04]  /*3f6b0*/  STL.64 [R1+0xed0], R120 ;  /* 0x000ed07801007387 */ /* 0x000fe80000100a00 */
[----:B------:R2:W-:Y:S01]  /*3f6c0*/  STL.64 [R1+0xeb0], R118 ;  /* 0x000eb07601007387 */ /* 0x0005e20000100a00 */
        /* <DEDUP_REMOVED lines=32> */
[----:B------:R-:W3:Y:S01]  /*3f8d0*/  LDL R9, [R1+0x1b20] ;  /* 0x001b200001097983 */ /* 0x000ee20000100800 */
[----:B------:R-:W-:-:S03]  /*3f8e0*/  IMAD.U32 R5, RZ, RZ, UR12 ;  /* 0x0000000cff057e24 */ /* 0x000fc6000f8e00ff */
[----:B------:R4:W-:Y:S04]  /*3f8f0*/  STL.64 [R1+0xe90], R116 ;  /* 0x000e907401007387 */ /* 0x0009e80000100a00 */
[----:B------:R4:W-:Y:S04]  /*3f900*/  STL.64 [R1+0xe70], R114 ;  /* 0x000e707201007387 */ /* 0x0009e80000100a00 */
[----:B------:R4:W-:Y:S04]  /*3f910*/  STL.64 [R1+0xe50], R112 ;  /* 0x000e507001007387 */ /* 0x0009e80000100a00 */
[----:B------:R4:W-:Y:S04]  /*3f920*/  STL.64 [R1+0xe30], R110 ;  /* 0x000e306e01007387 */ /* 0x0009e80000100a00 */
[----:B------:R4:W-:Y:S01]  /*3f930*/  STL.64 [R1+0xe10], R22 ;  /* 0x000e101601007387 */ /* 0x0009e20000100a00 */
[----:B---3--:R-:W-:-:S05]  /*3f940*/  IADD3 R5, R9, 0x100000, R5 ;  /* 0x0010000009057810 */ /* 0x008fca0007ffe005 */
        /* <DEDUP_REMOVED lines=12> */
[----:B-1----:R-:W3:Y:S04]  /*3fa10*/  LDL.LU.64 R108, [R1+0x1028] ;  /* 0x00102800016c7983 */ /* 0x002ee80000300a00 */
[----:B------:R-:W3:Y:S04]  /*3fa20*/  LDL.LU.64 R124, [R1+0x1008] ;  /* 0x00100800017c7983 */ /* 0x000ee80000300a00 */
[----:B------:R-:W-:Y:S04]  /*3fa30*/  LDGSTS.E [R5+-0x5ce00], desc[UR8][R118.64], P0 ;  /* 0xa320000076057fae */ /* 0x000fe80008121848 */
[----:B------:R-:W-:Y:S04]  /*3fa40*/  LDGSTS.E [R5+-0x5ca00], desc[UR8][R116.64], P0 ;  /* 0xa360000074057fae */ /* 0x000fe80008121848 */
[----:B------:R-:W-:Y:S04]  /*3fa50*/  LDGSTS.E [R5+-0x5c600], desc[UR8][R114.64], P0 ;  /* 0xa3a0000072057fae */ /* 0x000fe80008121848 */
[----:B--2---:R-:W2:Y:S04]  /*3fa60*/  LDL.LU.64 R118, [R1+0xfe8] ;  /* 0x000fe80001767983 */ /* 0x004ea80000300a00 */
[----:B----4-:R-:W4:Y:S04]  /*3fa70*/  LDL.LU.64 R116, [R1+0xfc8] ;  /* 0x000fc80001747983 */ /* 0x010f280000300a00 */
[----:B------:R-:W4:Y:S01]  /*3fa80*/  LDL.LU.64 R114, [R1+0xfa8] ;  /* 0x000fa80001727983 */ /* 0x000f220000300a00 */
[----:B------:R-:W-:-:S03]  /*3fa90*/  IMAD.MOV.U32 R249, RZ, RZ, R248 ;  /* 0x000000fffff97224 */ /* 0x000fc600078e00f8 */
[----:B------:R-:W-:Y:S01]  /*3faa0*/  LDGSTS.E [R5+-0x5c200], desc[UR8][R112.64], P0 ;  /* 0xa3e0000070057fae */ /* 0x000fe20008121848 */
[----:B------:R-:W-:Y:S01]  /*3fab0*/  IMAD.MOV.U32 R248, RZ, RZ, R156 ;  /* 0x000000fffff87224 */ /* 0x000fe200078e009c */
[----:B------:R-:W-:Y:S01]  /*3fac0*/  MOV R233, R232 ;  /* 0x000000e800e97202 */ /* 0x000fe20000000f00 */
[----:B------:R-:W-:Y:S01]  /*3fad0*/  IMAD.MOV.U32 R241, RZ, RZ, R240 ;  /* 0x000000fffff17224 */ /* 0x000fe200078e00f0 */
[----:B------:R-:W-:Y:S01]  /*3fae0*/  LDGSTS.E [R5+-0x5be00], desc[UR8][R110.64], P0 ;  /* 0xa42000006e057fae */ /* 0x000fe20008121848 */
[----:B------:R-:W-:Y:S02]  /*3faf0*/  IMAD.MOV.U32 R240, RZ, RZ, R155 ;  /* 0x000000fffff07224 */ /* 0x000fe400078e009b */
[----:B------:R-:W-:Y:S01]  /*3fb00*/  IMAD.MOV.U32 R232, RZ, RZ, R154 ;  /* 0x000000ffffe87224 */ /* 0x000fe200078e009a */
[----:B------:R-:W-:Y:S04]  /*3fb10*/  LDGSTS.E [R5+-0x5ba00], desc[UR8][R22.64], P0 ;  /* 0xa460000016057fae */ /* 0x000fe80008121848 */
[----:B------:R-:W4:Y:S01]  /*3fb20*/  LDL.LU.64 R112, [R1+0xf88] ;  /* 0x000f880001707983 */ /* 0x000f220000300a00 */
[----:B------:R-:W-:-:S02]  /*3fb30*/  IMAD.MOV.U32 R225, RZ, RZ, R224 ;  /* 0x000000ffffe17224 */ /* 0x000fc400078e00e0 */
[----:B------:R-:W-:Y:S01]  /*3fb40*/  IMAD.MOV.U32 R224, RZ, RZ, R152 ;  /* 0x000000ffffe07224 */ /* 0x000fe200078e0098 */
[----:B------:R-:W4:Y:S01]  /*3fb50*/  LDL.LU.64 R110, [R1+0xf68] ;  /* 0x000f6800016e7983 */ /* 0x000f220000300a00 */
[----:B------:R-:W-:Y:S01]  /*3fb60*/  IMAD.MOV.U32 R217, RZ, RZ, R216 ;  /* 0x000000ffffd97224 */ /* 0x000fe200078e00d8 */
[----:B------:R-:W-:Y:S01]  /*3fb70*/  MOV R201, R200 ;  /* 0x000000c800c97202 */ /* 0x000fe20000000f00 */
        /* <DEDUP_REMOVED lines=13> */
[----:B------:R-:W-:Y:S01]  /*3fc50*/  MOV R176, R146 ;  /* 0x0000009200b07202 */ /* 0x000fe20000000f00 */
[----:B------:R-:W-:Y:S01]  /*3fc60*/  IMAD.MOV.U32 R169, RZ, RZ, R168 ;  /* 0x000000ffffa97224 */ /* 0x000fe200078e00a8 */
[----:B------:R-:W-:Y:S01]  /*3fc70*/  LDGSTS.E [R5+-0x5a600], desc[UR8][R216.64], P0 ;  /* 0xa5a00000d8057fae */ /* 0x000fe20008121848 */
[----:B------:R-:W-:-:S02]  /*3fc80*/  IMAD.MOV.U32 R168, RZ, RZ, R145 ;  /* 0x000000ffffa87224 */ /* 0x000fc400078e0091 */
[----:B------:R-:W-:Y:S01]  /*3fc90*/  IMAD.MOV.U32 R161, RZ, RZ, R160 ;  /* 0x000000ffffa17224 */ /* 0x000fe200078e00a0 */
[----:B------:R-:W4:Y:S01]  /*3fca0*/  LDL.LU.64 R22, [R1+0xf48] ;  /* 0x000f480001167983 */ /* 0x000f220000300a00 */
[----:B------:R-:W-:Y:S02]  /*3fcb0*/  IMAD.MOV.U32 R160, RZ, RZ, R144 ;  /* 0x000000ffffa07224 */ /* 0x000fe400078e0090 */
[----:B------:R-:W-:Y:S01]  /*3fcc0*/  IMAD.MOV.U32 R17, RZ, RZ, R16 ;  /* 0x000000ffff117224 */ /* 0x000fe200078e0010 */
[----:B------:R-:W-:Y:S01]  /*3fcd0*/  LDGSTS.E [R5+-0x5a200], desc[UR8][R208.64], P0 ;  /* 0xa5e00000d0057fae */ /* 0x000fe20008121848 */
[----:B------:R-:W-:Y:S02]  /*3fce0*/  IMAD.MOV.U32 R16, RZ, RZ, R143 ;  /* 0x000000ffff107224 */ /* 0x000fe400078e008f */
[----:B------:R-:W-:Y:S01]  /*3fcf0*/  IMAD.MOV.U32 R9, RZ, RZ, R8 ;  /* 0x000000ffff097224 */ /* 0x000fe200078e0008 */
[----:B------:R-:W-:Y:S01]  /*3fd00*/  LDGSTS.E [R5+-0x59e00], desc[UR8][R200.64], P0 ;  /* 0xa6200000c8057fae */ /* 0x000fe20008121848 */
[----:B------:R-:W-:-:S03]  /*3fd10*/  MOV R8, R142 ;  /* 0x0000008e00087202 */ /* 0x000fc60000000f00 */
[----:B------:R-:W-:Y:S04]  /*3fd20*/  LDGSTS.E [R5+-0x59a00], desc[UR8][R192.64], P0 ;  /* 0xa6600000c0057fae */ /* 0x000fe80008121848 */
[----:B------:R-:W-:Y:S04]  /*3fd30*/  LDGSTS.E [R5+-0x59600], desc[UR8][R184.64], P0 ;  /* 0xa6a00000b8057fae */ /* 0x000fe80008121848 */
[----:B------:R-:W-:Y:S04]  /*3fd40*/  LDGSTS.E [R5+-0x59200], desc[UR8][R176.64], P0 ;  /* 0xa6e00000b0057fae */ /* 0x000fe80008121848 */
[----:B------:R-:W-:Y:S04]  /*3fd50*/  LDGSTS.E [R5+-0x58e00], desc[UR8][R168.64], P0 ;  /* 0xa7200000a8057fae */ /* 0x000fe80008121848 */
[----:B------:R-:W-:Y:S04]  /*3fd60*/  LDGSTS.E [R5+-0x58a00], desc[UR8][R160.64], P0 ;  /* 0xa7600000a0057fae */ /* 0x000fe80008121848 */
[----:B------:R-:W-:Y:S04]  /*3fd70*/  LDGSTS.E [R5+-0x58600], desc[UR8][R16.64], P0 ;  /* 0xa7a0000010057fae */ /* 0x000fe80008121848 */
[----:B------:R1:W-:Y:S01]  /*3fd80*/  LDGSTS.E [R5+-0x58200], desc[UR8][R8.64], P0 ;  /* 0xa7e0000008057fae */ /* 0x0003e20008121848 */
[----:B---3--:R-:W-:-:S05]  /*3fd90*/  IADD3 R120, P1, R108, R4, RZ ;  /* 0x000000046c787210 */ /* 0x008fca0007f3e0ff */
[----:B-1----:R-:W-:Y:S02]  /*3fda0*/  IMAD.X R5, R109, 0x1, R3, P1 ;  /* 0x000000016d057824 */ /* 0x002fe400008e0603 */
[----:B------:R-:W3:Y:S01]  /*3fdb0*/  LDL.LU.64 R108, [R1+0xf28] ;  /* 0x000f2800016c7983 */ /* 0x000ee20000300a00 */
[----:B------:R-:W-:-:S03]  /*3fdc0*/  IADD3 R122, P1, R124, R4, RZ ;  /* 0x000000047c7a7210 */ /* 0x000fc60007f3e0ff */
[----:B------:R-:W3:Y:S02]  /*3fdd0*/  LDL.LU.64 R140, [R1+0xf08] ;  /* 0x000f0800018c7983 */ /* 0x000ee40000300a00 */
[----:B------:R-:W-:Y:S02]  /*3fde0*/  IMAD.X R123, R125, 0x1, R3, P1 ;  /* 0x000000017d7b7824 */ /* 0x000fe400008e0603 */
[----:B------:R-:W3:Y:S01]  /*3fdf0*/  LDL.LU.64 R142, [R1+0xee8] ;  /* 0x000ee800018e7983 */ /* 0x000ee20000300a00 */
[----:B--2---:R-:W-:-:S05]  /*3fe00*/  IADD3 R124, P1, R118, R4, RZ ;  /* 0x00000004767c7210 */ /* 0x004fca0007f3e0ff */
[--C-:B------:R-:W-:Y:S01]  /*3fe10*/  IMAD.X R125, R119, 0x1, R3.reuse, P1 ;  /* 0x00000001777d7824 */ /* 0x100fe200008e0603 */
[-C--:B----4-:R-:W-:Y:S01]  /*3fe20*/  IADD3 R126, P1, R116, R4.reuse, RZ ;  /* 0x00000004747e7210 */ /* 0x090fe20007f3e0ff */
[----:B------:R-:W2:Y:S04]  /*3fe30*/  LDL.LU.64 R118, [R1+0xec8] ;  /* 0x000ec80001767983 */ /* 0x000ea80000300a00 */
[--C-:B------:R-:W-:Y:S01]  /*3fe40*/  IMAD.X R127, R117, 0x1, R3.reuse, P1 ;  /* 0x00000001757f7824 */ /* 0x100fe200008e0603 */
[----:B------:R-:W-:Y:S01]  /*3fe50*/  IADD3 R128, P1, R114, R4, RZ ;  /* 0x0000000472807210 */ /* 0x000fe20007f3e0ff */
[----:B------:R-:W4:Y:S04]  /*3fe60*/  LDL.LU.64 R116, [R1+0xea8] ;  /* 0x000ea80001747983 */ /* 0x000f280000300a00 */
[----:B------:R-:W-:-:S02]  /*3fe70*/  IMAD.X R129, R115, 0x1, R3, P1 ;  /* 0x0000000173817824 */ /* 0x000fc400008e0603 */
[----:B------:R-:W4:Y:S01]  /*3fe80*/  LDL.LU.64 R114, [R1+0xe88] ;  /* 0x000e880001727983 */ /* 0x000f220000300a00 */
[----:B------:R-:W-:-:S05]  /*3fe90*/  IADD3 R130, P1, R112, R4, RZ ;  /* 0x0000000470827210 */ /* 0x000fca0007f3e0ff */
[--C-:B------:R-:W-:Y:S01]  /*3fea0*/  IMAD.X R131, R113, 0x1, R3.reuse, P1 ;  /* 0x0000000171837824 */ /* 0x100fe200008e0603 */
[-C--:B------:R-:W-:Y:S01]  /*3feb0*/  IADD3 R132, P1, R110, R4.reuse, RZ ;  /* 0x000000046e847210 */ /* 0x080fe20007f3e0ff */
[----:B------:R-:W4:Y:S04]  /*3fec0*/  LDL.LU.64 R112, [R1+0xe68] ;  /* 0x000e680001707983 */ /* 0x000f280000300a00 */
[----:B------:R-:W-:Y:S01]  /*3fed0*/  IMAD.X R133, R111, 0x1, R3, P1 ;  /* 0x000000016f857824 */ /* 0x000fe200008e0603 */
[----:B------:R-:W-:-:S04]  /*3fee0*/  IADD3 R134, P1, R22, R4, RZ ;  /* 0x0000000416867210 */ /* 0x000fc80007f3e0ff */
[----:B------:R-:W-:Y:S02]  /*3fef0*/  IADD3.X R135, R23, R3, RZ, P1, !PT ;  /* 0x0000000317877210 */ /* 0x000fe40000ffe4ff */
[----:B------:R-:W4:Y:S04]  /*3ff00*/  LDL.LU.64 R22, [R1+0xe48] ;  /* 0x000e480001167983 */ /* 0x000f280000300a00 */
[----:B------:R-:W4:Y:S01]  /*3ff10*/  LDL.LU.64 R110, [R1+0xe28] ;  /* 0x000e2800016e7983 */ /* 0x000f220000300a00 */
[----:B---3--:R-:W-:-:S05]  /*3ff20*/  IADD3 R136, P1, R108, R4, RZ ;  /* 0x000000046c887210 */ /* 0x008fca0007f3e0ff */
[----:B------:R-:W-:Y:S02]  /*3ff30*/  IMAD.X R137, R109, 0x1, R3, P1 ;  /* 0x000000016d897824 */ /* 0x000fe400008e0603 */
[----:B------:R-:W3:Y:S01]  /*3ff40*/  LDL.LU.64 R108, [R1+0xe08] ;  /* 0x000e0800016c7983 */ /* 0x000ee20000300a00 */
[----:B------:R-:W-:-:S05]  /*3ff50*/  IADD3 R138, P1, R140, R4, RZ ;  /* 0x000000048c8a7210 */ /* 0x000fca0007f3e0ff */
[----:B------:R-:W-:Y:S01]  /*3ff60*/  IMAD.X R139, R141, 0x1, R3, P1 ;  /* 0x000000018d8b7824 */ /* 0x000fe200008e0603 */
[----:B------:R-:W-:-:S05]  /*3ff70*/  IADD3 R140, P1, R142, R4, RZ ;  /* 0x000000048e8c7210 */ /* 0x000fca0007f3e0ff */
[----:B------:R-:W-:Y:S01]  /*3ff80*/  IMAD.X R141, R143, 0x1, R3, P1 ;  /* 0x000000018f8d7824 */ /* 0x000fe200008e0603 */
[----:B--2---:R-:W-:-:S05]  /*3ff90*/  IADD3 R142, P1, R118, R4, RZ ;  /* 0x00000004768e7210 */ /* 0x004fca0007f3e0ff */
[----:B------:R-:W-:Y:S01]  /*3ffa0*/  IMAD.X R143, R119, 0x1, R3, P1 ;  /* 0x00000001778f7824 */ /* 0x000fe200008e0603 */
[----:B----4-:R-:W-:-:S05]  /*3ffb0*/  IADD3 R144, P1, R116, R4, RZ ;  /* 0x0000000474907210 */ /* 0x010fca0007f3e0ff */
        /* <DEDUP_REMOVED lines=8> */
[----:B------:R-:W-:Y:S02]  /*40040*/  IMAD.X R23, R111, 0x1, R3, P1 ;  /* 0x000000016f177824 */ /* 0x000fe400008e0603 */
[----:B------:R-:W-:-:S05]  /*40050*/  IMAD.MOV.U32 R121, RZ, RZ, R5 ;  /* 0x000000ffff797224 */ /* 0x000fca00078e0005 */
        /* <DEDUP_REMOVED lines=12> */
[----:B------:R4:W-:Y:S01]  /*40120*/  STL.64 [R1+0xea8], R144 ;  /* 0x000ea89001007387 */ /* 0x0009e20000100a00 */
[----:B---3--:R-:W-:-:S05]  /*40130*/  IADD3 R154, P1, R108, R4, RZ ;  /* 0x000000046c9a7210 */ /* 0x008fca0007f3e0ff */
        /* <DEDUP_REMOVED lines=29> */
[----:B------:R-:W3:Y:S01]  /*40310*/  LDL R7, [R1+0x1b1c] ;  /* 0x001b1c0001077983 */ /* 0x000ee20000100800 */
[----:B------:R-:W-:Y:S02]  /*40320*/  IMAD.MOV.U32 R247, RZ, RZ, R246 ;  /* 0x000000fffff77224 */ /* 0x000fe400078e00f6 */
[----:B------:R-:W-:Y:S01]  /*40330*/  IMAD.MOV.U32 R246, RZ, RZ, R108 ;  /* 0x000000fffff67224 */ /* 0x000fe200078e006c */
[----:B------:R4:W-:Y:S01]  /*40340*/  STL.64 [R1+0xe88], R146 ;  /* 0x000e889201007387 */ /* 0x0009e20000100a00 */
[----:B------:R-:W-:-:S03]  /*40350*/  IMAD.MOV.U32 R239, RZ, RZ, R238 ;  /* 0x000000ffffef7224 */ /* 0x000fc600078e00ee */
[----:B------:R4:W-:Y:S01]  /*40360*/  STL.64 [R1+0xe68], R148 ;  /* 0x000e689401007387 */ /* 0x0009e20000100a00 */
[----:B------:R-:W-:-:S03]  /*40370*/  IMAD.MOV.U32 R238, RZ, RZ, R109 ;  /* 0x000000ffffee7224 */ /* 0x000fc600078e006d */
[----:B------:R1:W5:Y:S01]  /*40380*/  LDL.LU R108, [R1+0x1bec] ;  /* 0x001bec00016c7983 */ /* 0x0003620000300800 */
[----:B------:R-:W-:-:S03]  /*40390*/  IMAD.MOV.U32 R231, RZ, RZ, R230 ;  /* 0x000000ffffe77224 */ /* 0x000fc600078e00e6 */
[----:B------:R4:W-:Y:S01]  /*403a0*/  STL.64 [R1+0xe48], R150 ;  /* 0x000e489601007387 */ /* 0x0009e20000100a00 */
[----:B------:R-:W-:Y:S01]  /*403b0*/  IMAD.MOV.U32 R230, RZ, RZ, R110 ;  /* 0x000000ffffe67224 */ /* 0x000fe200078e006e */
[----:B------:R-:W-:Y:S02]  /*403c0*/  MOV R223, R222 ;  /* 0x000000de00df7202 */ /* 0x000fe40000000f00 */
[----:B------:R1:W5:Y:S01]  /*403d0*/  LDL.LU R109, [R1+0x1be8] ;  /* 0x001be800016d7983 */ /* 0x0003620000300800 */
[----:B------:R-:W-:-:S03]  /*403e0*/  IMAD.MOV.U32 R222, RZ, RZ, R111 ;  /* 0x000000ffffde7224 */ /* 0x000fc600078e006f */
[----:B------:R4:W-:Y:S01]  /*403f0*/  STL.64 [R1+0xe28], R22 ;  /* 0x000e281601007387 */ /* 0x0009e20000100a00 */
[----:B------:R-:W-:-:S03]  /*40400*/  IMAD.MOV.U32 R215, RZ, RZ, R214 ;  /* 0x000000ffffd77224 */ /* 0x000fc600078e00d6 */
[----:B------:R1:W5:Y:S01]  /*40410*/  LDL.LU R110, [R1+0x1be4] ;  /* 0x001be400016e7983 */ /* 0x0003620000300800 */
[----:B------:R-:W-:Y:S02]  /*40420*/  IMAD.MOV.U32 R214, RZ, RZ, R112 ;  /* 0x000000ffffd67224 */ /* 0x000fe400078e0070 */
[----:B------:R-:W-:Y:S01]  /*40430*/  IMAD.MOV.U32 R207, RZ, RZ, R206 ;  /* 0x000000ffffcf7224 */ /* 0x000fe200078e00ce */
[----:B------:R4:W-:Y:S01]  /*40440*/  STL.64 [R1+0xe08], R154 ;  /* 0x000e089a01007387 */ /* 0x0009e20000100a00 */
[----:B------:R-:W-:Y:S01]  /*40450*/  IMAD.U32 R5, RZ, RZ, UR12 ;  /* 0x0000000cff057e24 */ /* 0x000fe2000f8e00ff */
[----:B------:R-:W-:Y:S01]  /*40460*/  MOV R191, R190 ;  /* 0x000000be00bf7202 */ /* 0x000fe20000000f00 */
[----:B------:R-:W-:Y:S01]  /*40470*/  IMAD.MOV.U32 R206, RZ, RZ, R113 ;  /* 0x000000ffffce7224 */ /* 0x000fe200078e0071 */
[----:B------:R1:W5:Y:S01]  /*40480*/  LDL.LU R111, [R1+0x1be0] ;  /* 0x001be000016f7983 */ /* 0x0003620000300800 */
[----:B------:R-:W-:Y:S02]  /*40490*/  IMAD.MOV.U32 R199, RZ, RZ, R198 ;  /* 0x000000ffffc77224 */ /* 0x000fe400078e00c6 */
[----:B------:R-:W-:Y:S01]  /*404a0*/  IMAD.MOV.U32 R198, RZ, RZ, R114 ;  /* 0x000000ffffc67224 */ /* 0x000fe200078e0072 */
[----:B------:R1:W5:Y:S01]  /*404b0*/  LDL.LU R112, [R1+0x1bdc] ;  /* 0x001bdc0001707983 */ /* 0x0003620000300800 */
[----:B------:R-:W-:-:S02]  /*404c0*/  IMAD.MOV.U32 R190, RZ, RZ, R115 ;  /* 0x000000ffffbe7224 */ /* 0x000fc400078e0073 */
[----:B------:R-:W-:Y:S01]  /*404d0*/  IMAD.MOV.U32 R183, RZ, RZ, R182 ;  /* 0x000000ffffb77224 */ /* 0x000fe200078e00b6 */
[----:B------:R1:W5:Y:S01]  /*404e0*/  LDL.LU R113, [R1+0x1bd8] ;  /* 0x001bd80001717983 */ /* 0x0003620000300800 */
[----:B------:R-:W-:Y:S02]  /*404f0*/  IMAD.MOV.U32 R182, RZ, RZ, R116 ;  /* 0x000000ffffb67224 */ /* 0x000fe400078e0074 */
[----:B------:R-:W-:Y:S01]  /*40500*/  IMAD.MOV.U32 R175, RZ, RZ, R174 ;  /* 0x000000ffffaf7224 */ /* 0x000fe200078e00ae */
[----:B------:R1:W5:Y:S01]  /*40510*/  LDL.LU R114, [R1+0x1bd4] ;  /* 0x001bd40001727983 */ /* 0x0003620000300800 */
[----:B------:R-:W-:Y:S02]  /*40520*/  IMAD.MOV.U32 R174, RZ, RZ, R117 ;  /* 0x000000ffffae7224 */ /* 0x000fe400078e0075 */
[----:B------:R-:W-:Y:S01]  /*40530*/  IMAD.MOV.U32 R167, RZ, RZ, R166 ;  /* 0x000000ffffa77224 */ /* 0x000fe200078e00a6 */
[----:B------:R1:W5:Y:S01]  /*40540*/  LDL.LU R115, [R1+0x1bd0] ;  /* 0x001bd00001737983 */ /* 0x0003620000300800 */
[----:B------:R-:W-:Y:S01]  /*40550*/  MOV R166, R118 ;  /* 0x0000007600a67202 */ /* 0x000fe20000000f00 */
[----:B------:R-:W-:-:S02]  /*40560*/  IMAD.MOV.U32 R159, RZ, RZ, R158 ;  /* 0x000000ffff9f7224 */ /* 0x000fc400078e009e */
[----:B------:R1:W5:Y:S01]  /*40570*/  LDL.LU R116, [R1+0x1bcc] ;  /* 0x001bcc0001747983 */ /* 0x0003620000300800 */
[----:B------:R-:W-:Y:S02]  /*40580*/  IMAD.MOV.U32 R158, RZ, RZ, R119 ;  /* 0x000000ffff9e7224 */ /* 0x000fe400078e0077 */
[----:B------:R-:W-:Y:S01]  /*40590*/  IMAD.MOV.U32 R15, RZ, RZ, R14 ;  /* 0x000000ffff0f7224 */ /* 0x000fe200078e000e */
[----:B------:R1:W5:Y:S01]  /*405a0*/  LDL.LU R117, [R1+0x1bc8] ;  /* 0x001bc80001757983 */ /* 0x0003620000300800 */
[----:B------:R-:W-:-:S03]  /*405b0*/  IMAD.MOV.U32 R14, RZ, RZ, R156 ;  /* 0x000000ffff0e7224 */ /* 0x000fc600078e009c */
[----:B------:R1:W5:Y:S04]  /*405c0*/  LDL.LU R118, [R1+0x1bc4] ;  /* 0x001bc40001767983 */ /* 0x0003680000300800 */
[----:B------:R1:W5:Y:S04]  /*405d0*/  LDL.LU R119, [R1+0x1bc0] ;  /* 0x001bc00001777983 */ /* 0x0003680000300800 */
[----:B------:R1:W5:Y:S01]  /*405e0*/  LDL.LU R156, [R1+0x1bbc] ;  /* 0x001bbc00019c7983 */ /* 0x0003620000300800 */
[----:B---3--:R-:W-:Y:S01]  /*405f0*/  IADD3 R5, R7, 0x100000, R5 ;  /* 0x0010000007057810 */ /* 0x008fe20007ffe005 */
[----:B------:R-:W-:-:S02]  /*40600*/  IMAD.MOV.U32 R7, RZ, RZ, R6 ;  /* 0x000000ffff077224 */ /* 0x000fc400078e0006 */
[----:B------:R-:W-:Y:S02]  /*40610*/  IMAD.MOV.U32 R6, RZ, RZ, R152 ;  /* 0x000000ffff067224 */ /* 0x000fe400078e0098 */
[----:B------:R3:W5:Y:S04]  /*40620*/  LDL.LU R152, [R1+0x1bb8] ;  /* 0x001bb80001987983 */ /* 0x0007680000300800 */
[----:B------:R3:W-:Y:S04]  /*40630*/  LDGSTS.E [R5+-0x5fd00], desc[UR8][R120.64], P0 ;  /* 0xa030000078057fae */ /* 0x0007e80008121848 */
[----:B------:R3:W-:Y:S04]  /*40640*/  LDGSTS.E [R5+-0x5f900], desc[UR8][R122.64], P0 ;  /* 0xa07000007a057fae */ /* 0x0007e80008121848 */
[----:B------:R3:W-:Y:S04]  /*40650*/  LDGSTS.E [R5+-0x5f500], desc[UR8][R124.64], P0 ;  /* 0xa0b000007c057fae */ /* 0x0007e80008121848 */
[----:B-1----:R3:W5:Y:S04]  /*40660*/  LDL.LU.64 R120, [R1+0x1bb0] ;  /* 0x001bb00001787983 */ /* 0x0027680000300a00 */
[----:B--2---:R3:W5:Y:S04]  /*40670*/  LDL.LU.64 R122, [R1+0x1ba8] ;  /* 0x001ba800017a7983 */ /* 0x0047680000300a00 */
[----:B----4-:R3:W5:Y:S04]  /*40680*/  LDL.LU.64 R124, [R1+0x1ba0] ;  /* 0x001ba000017c7983 */ /* 0x0107680000300a00 */
[----:B------:R3:W-:Y:S04]  /*40690*/  LDGSTS.E [R5+-0x5f100], desc[UR8][R126.64], P0 ;  /* 0xa0f000007e057fae */ /* 0x0007e80008121848 */
[----:B------:R3:W-:Y:S04]  /*406a0*/  LDGSTS.E [R5+-0x5ed00], desc[UR8][R128.64], P0 ;  /* 0xa130000080057fae */ /* 0x0007e80008121848 */
[----:B------:R3:W-:Y:S04]  /*406b0*/  LDGSTS.E [R5+-0x5e900], desc[UR8][R130.64], P0 ;  /* 0xa170000082057fae */ /* 0x0007e80008121848 */
[----:B------:R3:W5:Y:S04]  /*406c0*/  LDL.LU.64 R126, [R1+0x1b98] ;  /* 0x001b9800017e7983 */ /* 0x0007680000300a00 */
[----:B------:R3:W5:Y:S04]  /*406d0*/  LDL.LU.64 R128, [R1+0x1b90] ;  /* 0x001b900001807983 */ /* 0x0007680000300a00 */
[----:B------:R3:W5:Y:S04]  /*406e0*/  LDL.LU.64 R130, [R1+0x1b88] ;  /* 0x001b880001827983 */ /* 0x0007680000300a00 */
        /* <DEDUP_REMOVED lines=24> */
[----:B------:R3:W-:Y:S01]  /*40870*/  LDGSTS.E [R5+-0x5b500], desc[UR8][R246.64], P0 ;  /* 0xa4b00000f6057fae */ /* 0x0007e20008121848 */
[----:B------:R-:W-:-:S03]  /*40880*/  UIADD3 UR4, UR4, 0x1, URZ ;  /* 0x0000000104047890 */ /* 0x000fc6000fffe03f */
[----:B------:R3:W-:Y:S04]  /*40890*/  LDGSTS.E [R5+-0x5b100], desc[UR8][R238.64], P0 ;  /* 0xa4f00000ee057fae */ /* 0x0007e80008121848 */
[----:B------:R3:W-:Y:S04]  /*408a0*/  LDGSTS.E [R5+-0x5ad00], desc[UR8][R230.64], P0 ;  /* 0xa5300000e6057fae */ /* 0x0007e80008121848 */
[----:B------:R3:W-:Y:S04]  /*408b0*/  LDGSTS.E [R5+-0x5a900], desc[UR8][R222.64], P0 ;  /* 0xa5700000de057fae */ /* 0x0007e80008121848 */
[----:B------:R3:W-:Y:S01]  /*408c0*/  LDGSTS.E [R5+-0x5a500], desc[UR8][R214.64], P0 ;  /* 0xa5b00000d6057fae */ /* 0x0007e20008121848 */
[----:B------:R-:W-:-:S03]  /*408d0*/  UISETP.NE.U32.AND UP0, UPT, UR4, UR10, UPT ;  /* 0x0000000a0400728c */ /* 0x000fc6000bf05070 */
[----:B------:R3:W-:Y:S04]  /*408e0*/  LDGSTS.E [R5+-0x5a100], desc[UR8][R206.64], P0 ;  /* 0xa5f00000ce057fae */ /* 0x0007e80008121848 */
[----:B------:R3:W-:Y:S04]  /*408f0*/  LDGSTS.E [R5+-0x59d00], desc[UR8][R198.64], P0 ;  /* 0xa6300000c6057fae */ /* 0x0007e80008121848 */
[----:B------:R3:W-:Y:S04]  /*40900*/  LDGSTS.E [R5+-0x59900], desc[UR8][R190.64], P0 ;  /* 0xa6700000be057fae */ /* 0x0007e80008121848 */
[----:B------:R3:W-:Y:S04]  /*40910*/  LDGSTS.E [R5+-0x59500], desc[UR8][R182.64], P0 ;  /* 0xa6b00000b6057fae */ /* 0x0007e80008121848 */
[----:B------:R3:W-:Y:S04]  /*40920*/  LDGSTS.E [R5+-0x59100], desc[UR8][R174.64], P0 ;  /* 0xa6f00000ae057fae */ /* 0x0007e80008121848 */
[----:B------:R3:W-:Y:S04]  /*40930*/  LDGSTS.E [R5+-0x58d00], desc[UR8][R166.64], P0 ;  /* 0xa7300000a6057fae */ /* 0x0007e80008121848 */
[----:B------:R3:W-:Y:S04]  /*40940*/  LDGSTS.E [R5+-0x58900], desc[UR8][R158.64], P0 ;  /* 0xa77000009e057fae */ /* 0x0007e80008121848 */
[----:B------:R3:W-:Y:S04]  /*40950*/  LDGSTS.E [R5+-0x58500], desc[UR8][R14.64], P0 ;  /* 0xa7b000000e057fae */ /* 0x0007e80008121848 */
[----:B------:R3:W-:Y:S01]  /*40960*/  LDGSTS.E [R5+-0x58100], desc[UR8][R6.64], P0 ;  /* 0xa7f0000006057fae */ /* 0x0007e20008121848 */
[----:B------:R-:W-:-:S03]  /*40970*/  PLOP3.LUT P0, PT, PT, PT, UP0, 0x80, 0x0 ;  /* 0x000000000000781c */ /* 0x000fc60003f0f008 */
[----:B------:R-:W0:Y:S10]  /*40980*/  LDGDEPBAR ;  /* 0x00000000000079af */ /* 0x000e340000000000 */
[----:B---3--:R-:W-:Y:S05]  /*40990*/  @P0 BRA `(.L_x_1) ;  /* 0xfffffec000780947 */ /* 0x008fea000383ffff */
.L_x_0:
[----:B------:R-:W2:Y:S01]  /*409a0*/  LDL.LU R160, [R1+0xc00] ;  /* 0x000c000001a07983 */ /* 0x000ea20000300800 */
[----:B------:R-:W-:-:S04]  /*409b0*/  DEPBAR.LE SB0, 0x0 ;  /* 0x000080000000791a */ /* 0x000fc80000000000 */
[----:B------:R-:W2:Y:S01]  /*409c0*/  LDL.LU R161, [R1+0xc08] ;  /* 0x000c080001a17983 */ /* 0x000ea20000300800 */
[----:B-----5:R-:W-:Y:S01]  /*409d0*/  VIADD R2, R23, 0x80 ;  /* 0x0000008017027836 */ /* 0x020fe20000000000 */
[----:B------:R-:W-:Y:S01]  /*409e0*/  ULDC.64 UR6, c[0x0][0x228] ;  /* 0x00008a0000067ab9 */ /* 0x000fe20000000a00 */
[----:B------:R-:W-:Y:S01]  /*409f0*/  ULDC.64 UR10, c[0x0][0x228] ;  /* 0x00008a00000a7ab9 */ /* 0x000fe20000000a00 */
[----:B------:R-:W2:Y:S01]  /*40a00*/  LDL.LU R162, [R1+0xa00] ;  /* 0x000a000001a27983 */ /* 0x000ea20000300800 */
[----:B------:R-:W-:Y:S01]  /*40a10*/  ULDC UR4, c[0x0][0x248] ;  /* 0x0000920000047ab9 */ /* 0x000fe20000000800 */
[----:B------:R-:W-:Y:S01]  /*40a20*/  ISETP.GE.AND P0, PT, R2, UR7, PT ;  /* 0x0000000702007c0c */ /* 0x000fe2000bf06270 */
[----:B------:R-:W-:Y:S01]  /*40a30*/  ULDC UR7, c[0x0][0x248] ;  /* 0x0000920000077ab9 */ /* 0x000fe20000000800 */
[----:B------:R-:W2:Y:S01]  /*40a40*/  LDL.LU R163, [R1+0xa08] ;  /* 0x000a080001a37983 */ /* 0x000ea20000300800 */
[----:B------:R-:W-:Y:S01]  /*40a50*/  ULDC UR12, c[0x0][0x248] ;  /* 0x00009200000c7ab9 */ /* 0x000fe20000000800 */
[----:B------:R-:W-:Y:S01]  /*40a60*/  ULDC.64 UR38, c[0x0][0x228] ;  /* 0x00008a0000267ab9 */ /* 0x000fe20000000a00 */
[----:B------:R-:W-:Y:S01]  /*40a70*/  ULDC UR28, c[0x0][0x228] ;  /* 0x00008a00001c7ab9 */ /* 0x000fe20000000800 */
[----:B------:R-:W1:Y:S01]  /*40a80*/  S2R R5, SR_TID.X ;  /* 0x0000000000057919 */ /* 0x000e620000002100 */
        /* <DEDUP_REMOVED lines=31> */
[C---:B-1----:R-:W-:Y:S01]  /*40c80*/  IMAD.SHL.U32 R3, R5.reuse, 0x10, RZ ;  /* 0x0000001005037824 */ /* 0x042fe200078e00ff */
[C---:B------:R-:W-:Y:S01]  /*40c90*/  SHF.L.U32 R4, R5.reuse, 0x3, RZ ;  /* 0x0000000305047819 */ /* 0x040fe200000006ff */
[----:B------:R-:W-:Y:S01]  /*40ca0*/  IMAD.SHL.U32 R5, R5, 0x40, RZ ;  /* 0x0000004005057824 */ /* 0x000fe200078e00ff */
[----:B------:R-:W-:Y:S01]  /*40cb0*/  ULDC UR17, c[0x0][0x228] ;  /* 0x00008a0000117ab9 */ /* 0x000fe20000000800 */
[----:B------:R-:W-:Y:S01]  /*40cc0*/  ULDC UR18, c[0x0][0x228] ;  /* 0x00008a0000127ab9 */ /* 0x000fe20000000800 */
[----:B------:R-:W-:Y:S01]  /*40cd0*/  LOP3.LUT R3, R3, 0xf0, RZ, 0xc0, !PT ;  /* 0x000000f003037812 */ /* 0x000fe200078ec0ff */
[----:B------:R-:W-:Y:S01]  /*40ce0*/  ULDC UR46, c[0x0][0x228] ;  /* 0x00008a00002e7ab9 */ /* 0x000fe20000000800 */
[----:B------:R-:W-:Y:S01]  /*40cf0*/  LOP3.LUT R5, R5, 0x400, RZ, 0xc0, !PT ;  /* 0x0000040005057812 */ /* 0x000fe200078ec0ff */
[----:B------:R-:W-:Y:S01]  /*40d00*/  ULDC UR13, c[0x0][0x228] ;  /* 0x00008a00000d7ab9 */ /* 0x000fe20000000800 */
[----:B------:R-:W-:Y:S01]  /*40d10*/  LOP3.LUT R4, R4, 0x300, RZ, 0xc0, !PT ;  /* 0x0000030004047812 */ /* 0x000fe200078ec0ff */
[----:B------:R-:W-:Y:S01]  /*40d20*/  ULDC UR14, c[0x0][0x228] ;  /* 0x00008a00000e7ab9 */ /* 0x000fe20000000800 */
[----:B------:R-:W-:Y:S01]  /*40d30*/  IADD3 R153, R5, UR5, R3 ;  /* 0x0000000505997c10 */ /* 0x000fe2000fffe003 */
[----:B------:R-:W-:Y:S01]  /*40d40*/  VIADD R3, R23, 0x81 ;  /* 0x0000008117037836 */ /* 0x000fe20000000000 */
[----:B------:R-:W1:Y:S01]  /*40d50*/  S2R R5, SR_TID.X ;  /* 0x0000000000057919 */ /* 0x000e620000002100 */
[----:B------:R-:W-:Y:S01]  /*40d60*/  ULDC UR23, c[0x0][0x228] ;  /* 0x00008a0000177ab9 */ /* 0x000fe20000000800 */
[----:B------:R-:W-:Y:S01]  /*40d70*/  ULDC UR43, c[0x0][0x228] ;  /* 0x00008a00002b7ab9 */ /* 0x000fe20000000800 */
[----:B------:R-:W-:Y:S01]  /*40d80*/  IMAD.IADD R153, R153, 0x1, R4 ;  /* 0x0000000199997824 */ /* 0x000fe200078e0204 */
[----:B------:R-:W-:Y:S01]  /*40d90*/  BAR.SYNC.DEFER_BLOCKING 0x0 ;  /* 0x0000000000007b1d */ /* 0x000fe20000010000 */
[----:B------:R-:W-:-:S05]  /*40da0*/  ISETP.GE.AND P1, PT, R3, UR11, PT ;  /* 0x0000000b03007c0c */ /* 0x000fca000bf26270 */
[----:B------:R-:W-:Y:S01]  /*40db0*/  ULDC UR11, c[0x0][0x248] ;  /* 0x00009200000b7ab9 */ /* 0x000fe20000000800 */
[----:B------:R-:W-:Y:S01]  /*40dc0*/  ULDC UR44, c[0x0][0x228] ;  /* 0x00008a00002c7ab9 */ /* 0x000fe20000000800 */
[----:B------:R-:W3:Y:S01]  /*40dd0*/  LDL.LU R4, [R1+0x800] ;  /* 0x0008000001047983 */ /* 0x000ee20000300800 */
[----:B------:R-:W-:Y:S01]  /*40de0*/  ULDC UR42, c[0x0][0x22c] ;  /* 0x00008b00002a7ab9 */ /* 0x000fe20000000800 */
[----:B------:R-:W-:Y:S01]  /*40df0*/  ULDC UR45, c[0x0][0x228] ;  /* 0x00008a00002d7ab9 */ /* 0x000fe20000000800 */
[----:B------:R-:W-:Y:S01]  /*40e00*/  ULDC UR26, c[0x0][0x228] ;  /* 0x00008a00001a7ab9 */ /* 0x000fe20000000800 */
[----:B------:R-:W-:Y:S01]  /*40e10*/  ULDC UR40, c[0x0][0x228] ;  /* 0x00008a0000287ab9 */ /* 0x000fe20000000800 */
[----:B------:R-:W-:Y:S01]  /*40e20*/  ULDC UR41, c[0x0][0x228] ;  /* 0x00008a0000297ab9 */ /* 0x000fe20000000800 */
[----:B------:R-:W-:Y:S01]  /*40e30*/  ULDC UR57, c[0x0][0x228] ;  /* 0x00008a0000397ab9 */ /* 0x000fe20000000800 */
[----:B-1----:R-:W-:-:S04]  /*40e40*/  LOP3.LUT R5, R5, 0x7f, RZ, 0xc0, !PT ;  /* 0x0000007f05057812 */ /* 0x002fc800078ec0ff */
[----:B------:R-:W-:Y:S02]  /*40e50*/  LEA R2, R5, UR5, 0x4 ;  /* 0x0000000505027c11 */ /* 0x000fe4000f8e20ff */
[----:B------:R-:W3:Y:S04]  /*40e60*/  LDL.LU R5, [R1+0x808] ;  /* 0x0008080001057983 */ /* 0x000ee80000300800 */
[----:B------:R-:W3:Y:S04]  /*40e70*/  LDL.LU R6, [R1+0x600] ;  /* 0x0006000001067983 */ /* 0x000ee80000300800 */
[----:B------:R-:W3:Y:S04]  /*40e80*/  LDL.LU R7, [R1+0x608] ;  /* 0x0006080001077983 */ /* 0x000ee80000300800 */
[----:B--2---:R-:W-:Y:S01]  /*40e90*/  STSM.16.M88.4 [R153], R160 ;  /* 0x000000a099007844 */ /* 0x004fe20000000200 */
[----:B------:R-:W-:Y:S06]  /*40ea0*/  BAR.SYNC.DEFER_BLOCKING 0x0 ;  /* 0x0000000000007b1d */ /* 0x000fec0000010000 */
[----:B------:R-:W1:Y:S02]  /*40eb0*/  LDS.128 R160, [R2] ;  /* 0x0000000002a07984 */ /* 0x000e640000000c00 */
[----:B------:R-:W-:Y:S06]  /*40ec0*/  BAR.SYNC.DEFER_BLOCKING 0x0 ;  /* 0x0000000000007b1d */ /* 0x000fec0000010000 */
[----:B-1----:R1:W-:Y:S04]  /*40ed0*/  STL.64 [R1+0xe20], R160 ;  /* 0x000e20a001007387 */ /* 0x0023e80000100a00 */
[----:B------:R2:W-:Y:S04]  /*40ee0*/  STL.64 [R1+0xe28], R162 ;  /* 0x000e28a201007387 */ /* 0x0005e80000100a00 */
[----:B-1----:R-:W4:Y:S04]  /*40ef0*/  LDL.LU R160, [R1+0x400] ;  /* 0x0004000001a07983 */ /* 0x002f280000300800 */
[----:B------:R-:W4:Y:S04]  /*40f00*/  LDL.LU R161, [R1+0x408] ;  /* 0x0004080001a17983 */ /* 0x000f280000300800 */
[----:B--2---:R-:W4:Y:S04]  /*40f10*/  LDL.LU R162, [R1+0x200] ;  /* 0x0002000001a27983 */ /* 0x004f280000300800 */
[----:B------:R-:W4:Y:S04]  /*40f20*/  LDL.LU R163, [R1+0x208] ;  /* 0x0002080001a37983 */ /* 0x000f280000300800 */
[----:B---3--:R1:W-:Y:S01]  /*40f30*/  STSM.16.M88.4 [R153], R4 ;  /* 0x0000000499007844 */ /* 0x0083e20000000200 */
[----:B------:R-:W-:Y:S06]  /*40f40*/  BAR.SYNC.DEFER_BLOCKING 0x0 ;  /* 0x0000000000007b1d */ /* 0x000fec0000010000 */
[----:B-1----:R-:W2:Y:S04]  /*40f50*/  LDL.LU R4, [R1] ;  /* 0x0000000001047983 */ /* 0x002ea80000300800 */
[----:B------:R-:W2:Y:S04]  /*40f60*/  LDL.LU R5, [R1+0x8] ;  /* 0x0000080001057983 */ /* 0x000ea80000300800 */
[----:B------:R-:W1:Y:S01]  /*40f70*/  LDS.128 R164, [R2] ;  /* 0x0000000002a47984 */ /* 0x000e620000000c00 */
[----:B------:R-:W-:Y:S06]  /*40f80*/  BAR.SYNC.DEFER_BLOCKING 0x0 ;  /* 0x0000000000007b1d */ /* 0x000fec0000010000 */
[----:B-1----:R-:W-:Y:S04]  /*40f90*/  STL.64 [R1+0xe10], R164 ;  /* 0x000e10a401007387 */ /* 0x002fe80000100a00 */
[----:B------:R-:W-:Y:S04]  /*40fa0*/  STL.64 [R1+0xe18], R166 ;  /* 0x000e18a601007387 */ /* 0x000fe80000100a00 */
[----:B----4-:R-:W-:Y:S01]  /*40fb0*/  STSM.16.M88.4 [R153], R160 ;  /* 0x000000a099007844 */ /* 0x010fe20000000200 */
[----:B------:R-:W-:Y:S06]  /*40fc0*/  BAR.SYNC.DEFER_BLOCKING 0x0 ;  /* 0x0000000000007b1d */ /* 0x000fec0000010000 */
[----:B------:R-:W1:Y:S04]  /*40fd0*/  LDS.128 R160, [R2] ;  /* 0x0000000002a07984 */ /* 0x000e680000000c00 */
[----:B-1----:R1:W-:Y:S04]  /*40fe0*/  STL.64 [R1+0xe00], R160 ;  /* 0x000e00a001007387 */ /* 0x0023e80000100a00 */
[----:B------:R3:W-:Y:S04]  /*40ff0*/  STL.64 [R1+0xe08], R162 ;  /* 0x000e08a201007387 */ /* 0x0007e80000100a00 */
[----:B-1----:R-:W4:Y:S04]  /*41000*/  LDL.LU R160, [R1+0xc04] ;  /* 0x000c040001a07983 */ /* 0x002f280000300800 */
[----:B------:R-:W4:Y:S04]  /*41010*/  LDL.LU R161, [R1+0xc0c] ;  /* 0x000c0c0001a17983 */ /* 0x000f280000300800 */
[----:B---3--:R-:W4:Y:S04]  /*41020*/  LDL.LU R162, [R1+0xa04] ;  /* 0x000a040001a27983 */ /* 0x008f280000300800 */
[----:B------:R-:W4:Y:S01]  /*41030*/  LDL.LU R163, [R1+0xa0c] ;  /* 0x000a0c0001a37983 */ /* 0x000f220000300800 */
[----:B------:R-:W-:Y:S01]  /*41040*/  BAR.SYNC.DEFER_BLOCKING 0x0 ;  /* 0x0000000000007b1d */ /* 0x000fe20000010000 */
[----:B------:R-:W-:-:S02]  /*41050*/  IMAD.MOV.U32 R6, RZ, RZ, R24 ;  /* 0x000000ffff067224 */ /* 0x000fc400078e0018 */
[----:B------:R-:W-:-:S05]  /*41060*/  IMAD.MOV.U32 R7, RZ, RZ, R26 ;  /* 0x000000ffff077224 */ /* 0x000fca00078e001a */
[----:B--2---:R1:W-:Y:S01]  /*41070*/  STSM.16.M88.4 [R153], R4 ;  /* 0x0000000499007844 */ /* 0x0043e20000000200 */
[----:B------:R-:W-:Y:S06]  /*41080*/  BAR.SYNC.DEFER_BLOCKING 0x0 ;  /* 0x0000000000007b1d */ /* 0x000fec0000010000 */
[----:B-1----:R-:W2:Y:S04]  /*41090*/  LDL.LU R4, [R1+0x804] ;  /* 0x0008040001047983 */ /* 0x002ea80000300800 */
[----:B------:R-:W2:Y:S04]  /*410a0*/  LDL.LU R5, [R1+0x80c] ;  /* 0x00080c0001057983 */ /* 0x000ea80000300800 */
[----:B------:R-:W2:Y:S04]  /*410b0*/  LDL.LU R6, [R1+0x604] ;  /* 0x0006040001067983 */ /* 0x000ea80000300800 */
[----:B------:R-:W1:Y:S01]  /*410c0*/  LDS.128 R164, [R2] ;  /* 0x0000000002a47984 */ /* 0x000e620000000c00 */
[----:B------:R-:W-:Y:S06]  /*410d0*/  BAR.SYNC.DEFER_BLOCKING 0x0 ;  /* 0x0000000000007b1d */ /* 0x000fec0000010000 */
[----:B------:R-:W2:Y:S04]  /*410e0*/  LDL.LU R7, [R1+0x60c] ;  /* 0x00060c0001077983 */ /* 0x000ea80000300800 */
[----:B-1----:R-:W-:Y:S04]  /*410f0*/  STL.64 [R1+0xa00], R164 ;  /* 0x000a00a401007387 */ /* 0x002fe80000100a00 */
[----:B------:R-:W-:Y:S04]  /*41100*/  STL.64 [R1+0xa08], R166 ;  /* 0x000a08a601007387 */ /* 0x000fe80000100a00 */
[----:B----4-:R-:W-:Y:S01]  /*41110*/  STSM.16.M88.4 [R153], R160 ;  /* 0x000000a099007844 */ /* 0x010fe20000000200 */
[----:B------:R-:W-:Y:S06]  /*41120*/  BAR.SYNC.DEFER_BLOCKING 0x0 ;  /* 0x0000000000007b1d */ /* 0x000fec0000010000 */
[----:B------:R-:W1:Y:S02]  /*41130*/  LDS.128 R160, [R2] ;  /* 0x0000000002a07984 */ /* 0x000e640000000c00 */
[----:B------:R-:W-:Y:S06]  /*41140*/  BAR.SYNC.DEFER_BLOCKING 0x0 ;  /* 0x0000000000007b1d */ /* 0x000fec0000010000 */
[----:B-1----:R1:W-:Y:S04]  /*41150*/  STL.64 [R1+0x800], R160 ;  /* 0x000800a001007387 */ /* 0x0023e80000100a00 */
[----:B------:R3:W-:Y:S04]  /*41160*/  STL.64 [R1+0x808], R162 ;  /* 0x000808a201007387 */ /* 0x0007e80000100a00 */
[----:B-1----:R-:W4:Y:S04]  /*41170*/  LDL.LU R160, [R1+0x404] ;  /* 0x0004040001a07983 */ /* 0x002f280000300800 */
[----:B------:R-:W4:Y:S04]  /*41180*/  LDL.LU R161, [R1+0x40c] ;  /* 0x00040c0001a17983 */ /* 0x000f280000300800 */
[----:B---3--:R-:W4:Y:S04]  /*41190*/  LDL.LU R162, [R1+0x204] ;  /* 0x0002040001a27983 */ /* 0x008f280000300800 */
[----:B------:R-:W4:Y:S04]  /*411a0*/  LDL.LU R163, [R1+0x20c] ;  /* 0x00020c0001a37983 */ /* 0x000f280000300800 */
[----:B--2---:R1:W-:Y:S02]  /*411b0*/  STSM.16.M88.4 [R153], R4 ;  /* 0x0000000499007844 */ /* 0x0043e40000000200 */
[----:B-1----:R-:W-:Y:S01]  /*411c0*/  IMAD.MOV.U32 R6, RZ, RZ, R25 ;  /* 0x000000ffff067224 */ /* 0x002fe200078e0019 */
[----:B------:R-:W-:Y:S01]  /*411d0*/  MOV R7, R27 ;  /* 0x0000001b00077202 */ /* 0x000fe20000000f00 */
[----:B------:R-:W-:Y:S06]  /*411e0*/  BAR.SYNC.DEFER_BLOCKING 0x0 ;  /* 0x0000000000007b1d */ /* 0x000fec0000010000 */
[----:B------:R-:W2:Y:S04]  /*411f0*/  LDL.LU R4, [R1+0x4] ;  /* 0x0000040001047983 */ /* 0x000ea80000300800 */
[----:B------:R-:W2:Y:S04]  /*41200*/  LDL.LU R5, [R1+0xc] ;  /* 0x00000c0001057983 */ /* 0x000ea80000300800 */
[----:B------:R-:W1:Y:S01]  /*41210*/  LDS.128 R24, [R2] ;  /* 0x0000000002187984 */ /* 0x000e620000000c00 */
[----:B------:R-:W-:Y:S06]  /*41220*/  BAR.SYNC.DEFER_BLOCKING 0x0 ;  /* 0x0000000000007b1d */ /* 0x000fec0000010000 */
        /* <DEDUP_REMOVED lines=72> */
[----:B--2---:R1:W-:Y:S04]  /*416b0*/  STSM.16.M88.4 [R153], R4 ;  /* 0x0000000499007844 */ /* 0x0043e80000000200 */
[----:B-1----:R-:W2:Y:S04]  /*416c0*/  LDL.LU R4, [R1+0x14] ;  /* 0x0000140001047983 */ /* 0x002ea80000300800 */
[----:B------:R-:W2:Y:S01]  /*416d0*/  LDL.LU R5, [R1+0x1c] ;  /* 0x00001c0001057983 */ /* 0x000ea20000300800 */
[----:B------:R-:W-:-:S02]  /*416e0*/  IMAD.MOV.U32 R6, RZ, RZ, R29 ;  /* 0x000000ffff067224 */ /* 0x000fc400078e001d */
[----:B------:R-:W-:Y:S01]  /*416f0*/  IMAD.MOV.U32 R7, RZ, RZ, R31 ;  /* 0x000000ffff077224 */ /* 0x000fe200078e001f */
[----:B------:R-:W-:Y:S06]  /*41700*/  BAR.SYNC.DEFER_BLOCKING 0x0 ;  /* 0x0000000000007b1d */ /* 0x000fec0000010000 */
[----:B------:R-:W1:Y:S02]  /*41710*/  LDS.128 R28, [R2] ;  /* 0x00000000021c7984 */ /* 0x000e640000000c00 */
        /* <DEDUP_REMOVED lines=40> */
[----:B------:R-:W-:Y:S01]  /*419a0*/  STL.64 [R1+0xe58], R30 ;  /* 0x000e581e01007387 */ /* 0x000fe20000100a00 */
[----:B------:R-:W-:-:S02]  /*419b0*/  IMAD.MOV.U32 R6, RZ, RZ, R32 ;  /* 0x000000ffff067224 */ /* 0x000fc400078e0020 */
[----:B------:R-:W-:Y:S01]  /*419c0*/  IMAD.MOV.U32 R7, RZ, RZ, R34 ;  /* 0x000000ffff077224 */ /* 0x000fe200078e0022 */
        /* <DEDUP_REMOVED lines=24> */
[----:B--2---:R2:W-:Y:S02]  /*41b50*/  STSM.16.M88.4 [R153], R4 ;  /* 0x0000000499007844 */ /* 0x0045e40000000200 */
[----:B------:R-:W-:Y:S06]  /*41b60*/  BAR.SYNC.DEFER_BLOCKING 0x0 ;  /* 0x0000000000007b1d */ /* 0x000fec0000010000 */
[----:B-1----:R1:W-:Y:S04]  /*41b70*/  STL.64 [R1+0x620], R24 ;  /* 0x0006201801007387 */ /* 0x0023e80000100a00 */
[----:B------:R-:W-:Y:S04]  /*41b80*/  STL.64 [R1+0x628], R26 ;  /* 0x0006281a01007387 */ /* 0x000fe80000100a00 */
[----:B--2---:R-:W2:Y:S04]  /*41b90*/  LDL.LU R4, [R1+0x424] ;  /* 0x0004240001047983 */ /* 0x004ea80000300800 */
[----:B------:R-:W2:Y:S01]  /*41ba0*/  LDL.LU R5, [R1+0x42c] ;  /* 0x00042c0001057983 */ /* 0x000ea20000300800 */
[----:B-1----:R-:W1:Y:S03]  /*41bb0*/  LDC R25, c[0x0][0x244] ;  /* 0x00009100ff197b82 */ /* 0x002e660000000800 */
[----:B------:R-:W2:Y:S04]  /*41bc0*/  LDL.LU R6, [R1+0x224] ;  /* 0x0002240001067983 */ /* 0x000ea80000300800 */
[----:B------:R-:W2:Y:S04]  /*41bd0*/  LDL.LU R7, [R1+0x22c] ;  /* 0x00022c0001077983 */ /* 0x000ea80000300800 */
[----:B------:R-:W3:Y:S01]  /*41be0*/  LDS.128 R28, [R2] ;  /* 0x00000000021c7984 */ /* 0x000ee20000000c00 */
[----:B------:R-:W-:Y:S06]  /*41bf0*/  BAR.SYNC.DEFER_BLOCKING 0x0 ;  /* 0x0000000000007b1d */ /* 0x000fec0000010000 */
[----:B---3--:R3:W-:Y:S04]  /*41c00*/  STL.64 [R1+0x420], R28 ;  /* 0x0004201c01007387 */ /* 0x0087e80000100a00 */
[----:B------:R4:W-:Y:S04]  /*41c10*/  STL.64 [R1+0x428], R30 ;  /* 0x0004281e01007387 */ /* 0x0009e80000100a00 */
[----:B---3--:R-:W3:Y:S04]  /*41c20*/  LDL.LU R28, [R1+0x24] ;  /* 0x00002400011c7983 */ /* 0x008ee80000300800 */
[----:B------:R-:W3:Y:S01]  /*41c30*/  LDL.LU R29, [R1+0x2c] ;  /* 0x00002c00011d7983 */ /* 0x000ee20000300800 */
[----:B------:R-:W1:Y:S01]  /*41c40*/  S2R R3, SR_TID.X ;  /* 0x0000000000037919 */ /* 0x000e620000002100 */
[----:B----4-:R-:W-:Y:S01]  /*41c50*/  IMAD.MOV.U32 R30, RZ, RZ, R33 ;  /* 0x000000ffff1e7224 */ /* 0x010fe200078e0021 */
[----:B------:R-:W-:-:S02]  /*41c60*/  MOV R31, R35 ;  /* 0x00000023001f7202 */ /* 0x000fc40000000f00 */
[----:B-1----:R-:W-:-:S04]  /*41c70*/  LOP3.LUT R24, R3, 0x7f, RZ, 0xc0, !PT ;  /* 0x0000007f03187812 */ /* 0x002fc800078ec0ff */
[----:B------:R-:W-:Y:S01]  /*41c80*/  LEA R24, R24, UR5, 0x4 ;  /* 0x0000000518187c11 */ /* 0x000fe2000f8e20ff */
[----:B------:R-:W-:Y:S01]  /*41c90*/  IMAD R2, R23, UR4, RZ ;  /* 0x0000000417027c24 */ /* 0x000fe2000f8e02ff */
[----:B------:R-:W-:Y:S01]  /*41ca0*/  ULDC UR5, c[0x0][0x248] ;  /* 0x0000920000057ab9 */ /* 0x000fe20000000800 */
        /* <DEDUP_REMOVED lines=8> */
[----:B---3--:R-:W-:Y:S01]  /*41d30*/  STSM.16.M88.4 [R153], R28 ;  /* 0x0000001c99007844 */ /* 0x008fe20000000200 */
[----:B------:R-:W-:Y:S06]  /*41d40*/  BAR.SYNC.DEFER_BLOCKING 0x0 ;  /* 0x0000000000007b1d */ /* 0x000fec0000010000 */
[----:B------:R-:W3:Y:S04]  /*41d50*/  LDS.128 R28, [R24] ;  /* 0x00000000181c7984 */ /* 0x000ee80000000c00 */
[----:B-1----:R-:W-:Y:S04]  /*41d60*/  STL.64 [R1+0x220], R32 ;  /* 0x0002202001007387 */ /* 0x002fe80000100a00 */
[----:B------:R-:W-:Y:S01]  /*41d70*/  STL.64 [R1+0x228], R34 ;  /* 0x0002282201007387 */ /* 0x000fe20000100a00 */
[----:B------:R-:W-:Y:S06]  /*41d80*/  BAR.SYNC.DEFER_BLOCKING 0x0 ;  /* 0x0000000000007b1d */ /* 0x000fec0000010000 */
[----:B---3--:R1:W-:Y:S04]  /*41d90*/  STL.64 [R1+0x20], R28 ;  /* 0x0000201c01007387 */ /* 0x0083e80000100a00 */
        /* <DEDUP_REMOVED lines=13> */
[----:B----4-:R-:W-:Y:S01]  /*41e70*/  STSM.16.M88.4 [R153], R28 ;  /* 0x0000001c99007844 */ /* 0x010fe20000000200 */
        /* <DEDUP_REMOVED lines=8> */
[----:B------:R-:W4:Y:S01]  /*41f00*/  LDL.LU R29, [R1+0x38] ;  /* 0x00003800011d7983 */ /* 0x000f220000300800 */
[----:B---3--:R-:W-:-:S02]  /*41f10*/  IMAD.MOV.U32 R30, RZ, RZ, R36 ;  /* 0x000000ffff1e7224 */ /* 0x008fc400078e0024 */
[----:B------:R-:W-:Y:S01]  /*41f20*/  IMAD.MOV.U32 R31, RZ, RZ, R38 ;  /* 0x000000ffff1f7224 */ /* 0x000fe200078e0026 */
        /* <DEDUP_REMOVED lines=78> */
[----:B--2---:R1:W-:Y:S01]  /*42410*/  STSM.16.M88.4 [R153], R4 ;  /* 0x0000000499007844 */ /* 0x0043e20000000200 */
[----:B------:R-:W-:Y:S01]  /*42420*/  BAR.SYNC.DEFER_BLOCKING 0x0 ;  /* 0x0000000000007b1d */ /* 0x000fe20000010000 */
[----:B---3--:R-:W-:-:S02]  /*42430*/  IMAD.MOV.U32 R30, RZ, RZ, R40 ;  /* 0x000000ffff1e7224 */ /* 0x008fc400078e0028 */
[----:B------:R-:W-:-:S03]  /*42440*/  IMAD.MOV.U32 R31, RZ, RZ, R42 ;  /* 0x000000ffff1f7224 */ /* 0x000fc600078e002a */
        /* <DEDUP_REMOVED lines=38> */
[----:B---3--:R-:W-:Y:S01]  /*426b0*/  IMAD.MOV.U32 R30, RZ, RZ, R41 ;  /* 0x000000ffff1e7224 */ /* 0x008fe200078e0029 */
[----:B------:R-:W-:-:S04]  /*426c0*/  MOV R31, R43 ;  /* 0x0000002b001f7202 */ /* 0x000fc80000000f00 */
        /* <DEDUP_REMOVED lines=1033> */
[----:B------:R-:W-:Y:S04]  /*46760*/  STL.64 [R1+0x518], R30 ;  /* 0x0005181e01007387 */ /* 0x000fe80000100a00 */
[----:B-1----:R-:W3:Y:S04]  /*46770*/  LDL.LU R28, [R1+0x114] ;  /* 0x00011400011c7983 */ /* 0x002ee80000300800 */
[----:B------:R-:W3:Y:S04]  /*46780*/  LDL.LU R29, [R1+0x11c] ;  /* 0x00011c00011d7983 */ /* 0x000ee80000300800 */
[----:B--2---:R1:W-:Y:S01]  /*46790*/  STSM.16.M88.4 [R153], R4 ;  /* 0x0000000499007844 */ /* 0x0043e20000000200 */
[----:B------:R-:W-:Y:S06]  /*467a0*/  BAR.SYNC.DEFER_BLOCKING 0x0 ;  /* 0x0000000000007b1d */ /* 0x000fec0000010000 */
[----:B-1----:R-:W2:Y:S04]  /*467b0*/  LDL.LU R4, [R1+0xd20] ;  /* 0x000d200001047983 */ /* 0x002ea80000300800 */
[----:B------:R-:W2:Y:S04]  /*467c0*/  LDL.LU R5, [R1+0xd28] ;  /* 0x000d280001057983 */ /* 0x000ea80000300800 */
[----:B------:R-:W2:Y:S04]  /*467d0*/  LDL.LU R6, [R1+0xb20] ;  /* 0x000b200001067983 */ /* 0x000ea80000300800 */
[----:B------:R-:W2:Y:S04]  /*467e0*/  LDL.LU R7, [R1+0xb28] ;  /* 0x000b280001077983 */ /* 0x000ea80000300800 */
[----:B------:R-:W1:Y:S01]  /*467f0*/  LDS.128 R32, [R24] ;  /* 0x0000000018207984 */ /* 0x000e620000000c00 */
[----:B------:R-:W-:-:S02]  /*46800*/  IMAD.MOV.U32 R30, RZ, RZ, R93 ;  /* 0x000000ffff1e7224 */ /* 0x000fc400078e005d */
[----:B------:R-:W-:Y:S01]  /*46810*/  IMAD.MOV.U32 R31, RZ, RZ, R95 ;  /* 0x000000ffff1f7224 */ /* 0x000fe200078e005f */
[----:B------:R-:W-:Y:S06]  /*46820*/  BAR.SYNC.DEFER_BLOCKING 0x0 ;  /* 0x0000000000007b1d */ /* 0x000fec0000010000 */
[----:B-1----:R-:W-:Y:S04]  /*46830*/  STL.64 [R1+0x310], R32 ;  /* 0x0003102001007387 */ /* 0x002fe80000100a00 */
[----:B------:R-:W-:Y:S04]  /*46840*/  STL.64 [R1+0x318], R34 ;  /* 0x0003182201007387 */ /* 0x000fe80000100a00 */
[----:B---3--:R-:W-:Y:S01]  /*46850*/  STSM.16.M88.4 [R153], R28 ;  /* 0x0000001c99007844 */ /* 0x008fe20000000200 */
        /* <DEDUP_REMOVED lines=43> */
[----:B--2---:R2:W-:Y:S04]  /*46b10*/  STSM.16.M88.4 [R153], R4 ;  /* 0x0000000499007844 */ /* 0x0045e80000000200 */
[----:B-1----:R-:W-:Y:S04]  /*46b20*/  STL.64 [R1+0xb20], R28 ;  /* 0x000b201c01007387 */ /* 0x002fe80000100a00 */
[----:B------:R-:W-:Y:S04]  /*46b30*/  STL.64 [R1+0xb28], R30 ;  /* 0x000b281e01007387 */ /* 0x000fe80000100a00 */
[----:B--2---:R-:W2:Y:S04]  /*46b40*/  LDL.LU R4, [R1+0x924] ;  /* 0x0009240001047983 */ /* 0x004ea80000300800 */
[----:B------:R-:W2:Y:S04]  /*46b50*/  LDL.LU R5, [R1+0x92c] ;  /* 0x00092c0001057983 */ /* 0x000ea80000300800 */
[----:B------:R-:W2:Y:S04]  /*46b60*/  LDL.LU R6, [R1+0x724] ;  /* 0x0007240001067983 */ /* 0x000ea80000300800 */
[----:B------:R-:W2:Y:S01]  /*46b70*/  LDL.LU R7, [R1+0x72c] ;  /* 0x00072c0001077983 */ /* 0x000ea20000300800 */
[----:B------:R-:W-:Y:S06]  /*46b80*/  BAR.SYNC.DEFER_BLOCKING 0x0 ;  /* 0x0000000000007b1d */ /* 0x000fec0000010000 */
[----:B------:R-:W1:Y:S02]  /*46b90*/  LDS.128 R28, [R24] ;  /* 0x00000000181c7984 */ /* 0x000e640000000c00 */
[----:B------:R-:W-:Y:S06]  /*46ba0*/  BAR.SYNC.DEFER_BLOCKING 0x0 ;  /* 0x0000000000007b1d */ /* 0x000fec0000010000 */
[----:B-1----:R-:W-:Y:S04]  /*46bb0*/  STL.64 [R1+0x720], R28 ;  /* 0x0007201c01007387 */ /* 0x002fe80000100a00 */
[----:B------:R-:W-:Y:S04]  /*46bc0*/  STL.64 [R1+0x728], R30 ;  /* 0x0007281e01007387 */ /* 0x000fe80000100a00 */
        /* <DEDUP_REMOVED lines=10> */
[----:B--2---:R1:W-:Y:S01]  /*46c70*/  STSM.16.M88.4 [R153], R4 ;  /* 0x0000000499007844 */ /* 0x0043e20000000200 */
[----:B------:R-:W-:Y:S06]  /*46c80*/  BAR.SYNC.DEFER_BLOCKING 0x0 ;  /* 0x0000000000007b1d */ /* 0x000fec0000010000 */
[----:B-1----:R-:W2:Y:S04]  /*46c90*/  LDL.LU R4, [R1+0x124] ;  /* 0x0001240001047983 */ /* 0x002ea80000300800 */
[----:B------:R-:W2:Y:S04]  /*46ca0*/  LDL.LU R5, [R1+0x12c] ;  /* 0x00012c0001057983 */ /* 0x000ea80000300800 */
[----:B------:R-:W1:Y:S01]  /*46cb0*/  LDS.128 R28, [R24] ;  /* 0x00000000181c7984 */ /* 0x000e620000000c00 */
[----:B------:R-:W-:-:S05]  /*46cc0*/  VIADD R2, R2, UR4 ;  /* 0x0000000402027c36 */ /* 0x000fca0008000000 */
[----:B------:R-:W-:-:S05]  /*46cd0*/  IADD3 R2, R2, UR4, RZ ;  /* 0x0000000402027c10 */ /* 0x000fca000fffe0ff */
[----:B------:R-:W-:Y:S02]  /*46ce0*/  VIADD R2, R2, UR4 ;  /* 0x0000000402027c36 */ /* 0x000fe40008000000 */
[----:B------:R-:W-:-:S03]  /*46cf0*/  IMAD.MOV.U32 R6, RZ, RZ, R97 ;  /* 0x000000ffff067224 */ /* 0x000fc600078e0061 */
[----:B------:R3:W-:Y:S01]  /*46d00*/  STL [R1+0x1178], R2 ;  /* 0x0011780201007387 */ /* 0x0007e20000100800 */
[----:B------:R-:W-:Y:S01]  /*46d10*/  IMAD.MOV.U32 R7, RZ, RZ, R99 ;  /* 0x000000ffff077224 */ /* 0x000fe200078e0063 */
[----:B------:R-:W-:Y:S01]  /*46d20*/  BAR.SYNC.DEFER_BLOCKING 0x0 ;  /* 0x0000000000007b1d */ /* 0x000fe20000010000 */
[----:B---3--:R-:W-:-:S05]  /*46d30*/  VIADD R2, R2, UR4 ;  /* 0x0000000402027c36 */ /* 0x008fca0008000000 */
[----:B------:R-:W-:Y:S04]  /*46d40*/  STL [R1+0x10c0], R2 ;  /* 0x0010c00201007387 */ /* 0x000fe80000100800 */
        /* <DEDUP_REMOVED lines=29> */
[----:B------:R-:W-:Y:S01]  /*46f20*/  VIADD R157, R2, UR4 ;  /* 0x00000004029d7c36 */ /* 0x000fe20008000000 */
[----:B------:R-:W-:Y:S03]  /*46f30*/  BAR.SYNC.DEFER_BLOCKING 0x0 ;  /* 0x0000000000007b1d */ /* 0x000fe60000010000 */
[----:B------:R-:W-:-:S04]  /*46f40*/  VIADD R158, R157, UR4 ;  /* 0x000000049d9e7c36 */ /* 0x000fc80008000000 */
[----:B------:R-:W-:-:S05]  /*46f50*/  VIADD R159, R158, UR4 ;  /* 0x000000049e9f7c36 */ /* 0x000fca0008000000 */
[----:B------:R-:W-:-:S05]  /*46f60*/  IADD3 R252, R159, UR4, RZ ;  /* 0x000000049ffc7c10 */ /* 0x000fca000fffe0ff */
[----:B------:R-:W-:-:S05]  /*46f70*/  VIADD R2, R252, UR4 ;  /* 0x00000004fc027c36 */ /* 0x000fca0008000000 */
[----:B------:R3:W-:Y:S02]  /*46f80*/  STL [R1+0x1010], R2 ;  /* 0x0010100201007387 */ /* 0x0007e40000100800 */
        /* <DEDUP_REMOVED lines=10> */
[----:B------:R3:W-:Y:S01]  /*47030*/  STL [R1+0x1018], R2 ;  /* 0x0010180201007387 */ /* 0x0007e20000100800 */
[----:B------:R-:W-:Y:S02]  /*47040*/  IMAD.MOV.U32 R6, RZ, RZ, R100 ;  /* 0x000000ffff067224 */ /* 0x000fe400078e0064 */
[----:B------:R-:W-:Y:S01]  /*47050*/  IMAD.MOV.U32 R7, RZ, RZ, R102 ;  /* 0x000000ffff077224 */ /* 0x000fe200078e0066 */
[----:B------:R-:W-:Y:S01]  /*47060*/  BAR.SYNC.DEFER_BLOCKING 0x0 ;  /* 0x0000000000007b1d */ /* 0x000fe20000010000 */
[----:B---3--:R-:W-:-:S05]  /*47070*/  VIADD R2, R2, UR4 ;  /* 0x0000000402027c36 */ /* 0x008fca0008000000 */
[----:B------:R3:W-:Y:S02]  /*47080*/  STL [R1+0x101c], R2 ;  /* 0x00101c0201007387 */ /* 0x0007e40000100800 */
[----:B---3--:R-:W-:Y:S02]  /*47090*/  VIADD R2, R2, UR4 ;  /* 0x0000000402027c36 */ /* 0x008fe40008000000 */
[----:B-1----:R-:W-:Y:S04]  /*470a0*/  STL.64 [R1+0xf90], R28 ;  /* 0x000f901c01007387 */ /* 0x002fe80000100a00 */
[----:B------:R-:W-:Y:S04]  /*470b0*/  STL.64 [R1+0xf98], R30 ;  /* 0x000f981e01007387 */ /* 0x000fe80000100a00 */
[----:B--2---:R1:W-:Y:S01]  /*470c0*/  STSM.16.M88.4 [R153], R4 ;  /* 0x0000000499007844 */ /* 0x0043e20000000200 */
[----:B------:R-:W-:Y:S06]  /*470d0*/  BAR.SYNC.DEFER_BLOCKING 0x0 ;  /* 0x0000000000007b1d */ /* 0x000fec0000010000 */
[----:B-1----:R-:W2:Y:S04]  /*470e0*/  LDL.LU R4, [R1+0xd34] ;  /* 0x000d340001047983 */ /* 0x002ea80000300800 */
[----:B------:R1:W-:Y:S04]  /*470f0*/  STL [R1+0x1020], R2 ;  /* 0x0010200201007387 */ /* 0x0003e80000100800 */
[----:B------:R-:W2:Y:S04]  /*47100*/  LDL.LU R5, [R1+0xd3c] ;  /* 0x000d3c0001057983 */ /* 0x000ea80000300800 */
[----:B------:R-:W2:Y:S04]  /*47110*/  LDL.LU R6, [R1+0xb34] ;  /* 0x000b340001067983 */ /* 0x000ea80000300800 */
[----:B------:R-:W2:Y:S04]  /*47120*/  LDL.LU R7, [R1+0xb3c] ;  /* 0x000b3c0001077983 */ /* 0x000ea80000300800 */
[----:B------:R-:W3:Y:S01]  /*47130*/  LDS.128 R28, [R24] ;  /* 0x00000000181c7984 */ /* 0x000ee20000000c00 */
[----:B------:R-:W-:Y:S01]  /*47140*/  BAR.SYNC.DEFER_BLOCKING 0x0 ;  /* 0x0000000000007b1d */ /* 0x000fe20000010000 */
[----:B-1----:R-:W-:-:S05]  /*47150*/  IADD3 R2, R2, UR4, RZ ;  /* 0x0000000402027c10 */ /* 0x002fca000fffe0ff */
[----:B------:R-:W-:Y:S01]  /*47160*/  ULDC UR4, c[0x0][0x248] ;  /* 0x0000920000047ab9 */ /* 0x000fe20000000800 */
[----:B------:R1:W-:Y:S02]  /*47170*/  STL [R1+0x1024], R2 ;  /* 0x0010240201007387 */ /* 0x0003e40000100800 */
[----:B-1----:R-:W-:Y:S01]  /*47180*/  VIADD R2, R2, UR5 ;  /* 0x0000000502027c36 */ /* 0x002fe20008000000 */
[----:B------:R-:W-:-:S04]  /*47190*/  ULDC UR5, c[0x0][0x248] ;  /* 0x0000920000057ab9 */ /* 0x000fc80000000800 */
[----:B------:R1:W-:Y:S02]  /*471a0*/  STL [R1+0x1028], R2 ;  /* 0x0010280201007387 */ /* 0x0003e40000100800 */
[----:B-1----:R-:W-:Y:S01]  /*471b0*/  VIADD R2, R2, UR7 ;  /* 0x0000000702027c36 */ /* 0x002fe20008000000 */
[----:B------:R-:W-:Y:S01]  /*471c0*/  ULDC UR7, c[0x0][0x248] ;  /* 0x0000920000077ab9 */ /* 0x000fe20000000800 */
[----:B---3--:R-:W-:Y:S04]  /*471d0*/  STL.64 [R1+0x920], R28 ;  /* 0x0009201c01007387 */ /* 0x008fe80000100a00 */
        /* <DEDUP_REMOVED lines=10> */
[----:B-1----:R-:W-:-:S05]  /*47280*/  VIADD R2, R2, UR4 ;  /* 0x0000000402027c36 */ /* 0x002fca0008000000 */
        /* <DEDUP_REMOVED lines=24> */
[----:B-1----:R-:W-:Y:S01]  /*47410*/  IADD3 R2, R2, UR7, RZ ;  /* 0x0000000702027c10 */ /* 0x002fe2000fffe0ff */
        /* <DEDUP_REMOVED lines=8> */
[----:B------:R-:W3:Y:S01]  /*474a0*/  LDS.128 R28, [R24] ;  /* 0x00000000181c7984 */ /* 0x000ee20000000c00 */
[----:B-1----:R-:W-:Y:S01]  /*474b0*/  VIADD R2, R2, UR4 ;  /* 0x0000000402027c36 */ /* 0x002fe20008000000 */
[----:B------:R-:W-:-:S04]  /*474c0*/  ULDC UR4, c[0x0][0x248] ;  /* 0x0000920000047ab9 */ /* 0x000fc80000000800 */
[----:B------:R1:W-:Y:S01]  /*474d0*/  STL [R1+0x1048], R2 ;  /* 0x0010480201007387 */ /* 0x0003e20000100800 */
[----:B------:R-:W-:Y:S02]  /*474e0*/  IMAD.MOV.U32 R6, RZ, RZ, R101 ;  /* 0x000000ffff067224 */ /* 0x000fe400078e0065 */
[----:B------:R-:W-:Y:S01]  /*474f0*/  IMAD.MOV.U32 R7, RZ, RZ, R103 ;  /* 0x000000ffff077224 */ /* 0x000fe200078e0067 */
[----:B------:R-:W-:Y:S01]  /*47500*/  BAR.SYNC.DEFER_BLOCKING 0x0 ;  /* 0x0000000000007b1d */ /* 0x000fe20000010000 */
[----:B-1----:R-:W-:-:S05]  /*47510*/  VIADD R2, R2, UR5 ;  /* 0x0000000502027c36 */ /* 0x002fca0008000000 */
[----:B------:R-:W-:Y:S01]  /*47520*/  ULDC UR5, c[0x0][0x248] ;  /* 0x0000920000057ab9 */ /* 0x000fe20000000800 */
        /* <DEDUP_REMOVED lines=69> */
[----:B------:R-:W-:Y:S01]  /*47980*/  MOV R6, R104 ;  /* 0x0000006800067202 */ /* 0x000fe20000000f00 */
[----:B------:R-:W-:Y:S01]  /*47990*/  IMAD.MOV.U32 R7, RZ, RZ, R106 ;  /* 0x000000ffff077224 */ /* 0x000fe200078e006a */
[----:B------:R-:W-:Y:S06]  /*479a0*/  BAR.SYNC.DEFER_BLOCKING 0x0 ;  /* 0x0000000000007b1d */ /* 0x000fec0000010000 */
        /* <DEDUP_REMOVED lines=40> */
[----:B-1----:R-:W-:Y:S01]  /*47c30*/  IADD3 R2, R2, UR5, RZ ;  /* 0x0000000502027c10 */ /* 0x002fe2000fffe0ff */
        /* <DEDUP_REMOVED lines=37> */
[----:B-1----:R-:W-:-:S05]  /*47e90*/  IADD3 R2, R2, UR5, RZ ;  /* 0x0000000502027c10 */ /* 0x002fca000fffe0ff */
        /* <DEDUP_REMOVED lines=33> */
[----:B-1----:R-:W-:Y:S01]  /*480b0*/  VIADD R2, R2, UR5 ;  /* 0x0000000502027c36 */ /* 0x002fe20008000000 */
[----:B------:R-:W-:Y:S01]  /*480c0*/  ULDC UR5, c[0x0][0x248] ;  /* 0x0000920000057ab9 */ /* 0x000fe20000000800 */
[----:B------:R-:W-:Y:S06]  /*480d0*/  BAR.SYNC.DEFER_BLOCKING 0x0 ;  /* 0x0000000000007b1d */ /* 0x000fec0000010000 */
        /* <DEDUP_REMOVED lines=8> */
[----:B------:R1:W-:Y:S02]  /*48160*/  STL [R1+0x10cc], R2 ;  /* 0x0010cc0201007387 */ /* 0x0003e40000100800 */
[----:B-1----:R-:W-:Y:S01]  /*48170*/  IADD3 R2, R2, UR4, RZ ;  /* 0x0000000402027c10 */ /* 0x002fe2000fffe0ff */
[----:B------:R-:W-:Y:S01]  /*48180*/  ULDC UR4, c[0x0][0x248] ;  /* 0x0000920000047ab9 */ /* 0x000fe20000000800 */
        /* <DEDUP_REMOVED lines=20> */
[----:B-1----:R-:W-:Y:S01]  /*482d0*/  VIADD R2, R2, UR4 ;  /* 0x0000000402027c36 */ /* 0x002fe20008000000 */
[----:B------:R-:W-:Y:S01]  /*482e0*/  ULDC UR4, c[0x0][0x248] ;  /* 0x0000920000047ab9 */ /* 0x000fe20000000800 */
        /* <DEDUP_REMOVED lines=40> */
[----:B------:R1:W-:Y:S01]  /*48570*/  STL [R1+0x10fc], R2 ;  /* 0x0010fc0201007387 */ /* 0x0003e20000100800 */
[----:B------:R-:W-:-:S02]  /*48580*/  IMAD R3, R152, R25, RZ ;  /* 0x0000001998037224 */ /* 0x000fc400078e02ff */
[----:B-1----:R-:W-:Y:S01]  /*48590*/  VIADD R2, R2, UR4 ;  /* 0x0000000402027c36 */ /* 0x002fe20008000000 */
[----:B------:R-:W-:Y:S01]  /*485a0*/  ULDC.64 UR4, c[0x0][0x220] ;  /* 0x0000880000047ab9 */ /* 0x000fe20000000a00 */
[----:B------:R-:W-:-:S03]  /*485b0*/  IMAD R22, R25, 0x80, R3 ;  /* 0x0000008019167824 */ /* 0x000fc600078e0203 */
[----:B------:R-:W-:Y:S01]  /*485c0*/  STL [R1+0x1100], R2 ;  /* 0x0011000201007387 */ /* 0x000fe20000100800 */
[----:B------:R-:W-:-:S05]  /*485d0*/  IMAD R9, R25, 0x80, R22 ;  /* 0x0000008019097824 */ /* 0x000fca00078e0216 */
[----:B------:R-:W-:-:S04]  /*485e0*/  LEA R25, R25, R9, 0x7 ;  /* 0x0000000919197211 */ /* 0x000fc800078e38ff */
[----:B------:R-:W-:Y:S01]  /*485f0*/  LEA R8, P5, R25, UR4, 0x2 ;  /* 0x0000000419087c11 */ /* 0x000fe2000f8a10ff */
[----:B--2---:R1:W-:Y:S02]  /*48600*/  STSM.16.M88.4 [R153], R4 ;  /* 0x0000000499007844 */ /* 0x0043e40000000200 */
[----:B-1----:R-:W-:Y:S01]  /*48610*/  VIADD R6, R2, UR7 ;  /* 0x0000000702067c36 */ /* 0x002fe20008000000 */
[----:B------:R-:W-:-:S03]  /*48620*/  ULDC UR7, c[0x0][0x248] ;  /* 0x0000920000077ab9 */ /* 0x000fc60000000800 */
[----:B------:R-:W-:Y:S01]  /*48630*/  VIADD R26, R6, UR11 ;  /* 0x0000000b061a7c36 */ /* 0x000fe20008000000 */
[----:B------:R-:W-:Y:S01]  /*48640*/  STL [R1+0x1104], R6 ;  /* 0x0011040601007387 */ /* 0x000fe20000100800 */
[----:B------:R-:W-:Y:S02]  /*48650*/  LEA R2, P2, R3, UR4, 0x2 ;  /* 0x0000000403027c11 */ /* 0x000fe4000f8410ff */
[----:B------:R-:W-:Y:S01]  /*48660*/  LOP3.LUT R21, R21, 0xfeffffff, RZ, 0xc0, !PT ;  /* 0xfeffffff15157812 */ /* 0x000fe200078ec0ff */
[----:B------:R1:W-:Y:S01]  /*48670*/  STL [R1+0x1108], R26 ;  /* 0x0011081a01007387 */ /* 0x0003e20000100800 */
[----:B------:R-:W-:Y:S01]  /*48680*/  LEA R4, P3, R22, UR4, 0x2 ;  /* 0x0000000416047c11 */ /* 0x000fe2000f8610ff */
[C---:B------:R-:W-:Y:S01]  /*48690*/  VIADD R28, R23.reuse, 0x7b ;  /* 0x0000007b171c7836 */ /* 0x040fe20000000000 */
[----:B------:R-:W-:Y:S01]  /*486a0*/  LOP3.LUT R20, R20, 0x7fffffff, RZ, 0xc0, !PT ;  /* 0x7fffffff14147812 */ /* 0x000fe200078ec0ff */
[C---:B------:R-:W-:Y:S01]  /*486b0*/  VIADD R32, R23.reuse, 0x77 ;  /* 0x0000007717207836 */ /* 0x040fe20000000000 */
[----:B------:R-:W-:Y:S01]  /*486c0*/  IADD3 R30, R23, 0x79, RZ ;  /* 0x00000079171e7810 */ /* 0x000fe20007ffe0ff */
[----:B------:R-:W-:Y:S01]  /*486d0*/  ULDC UR11, c[0x0][0x228] ;  /* 0x00008a00000b7ab9 */ /* 0x000fe20000000800 */
[----:B-1----:R-:W-:Y:S01]  /*486e0*/  VIADD R26, R26, UR12 ;  /* 0x0000000c1a1a7c36 */ /* 0x002fe20008000000 */
[----:B------:R-:W-:Y:S01]  /*486f0*/  LEA R6, P4, R9, UR4, 0x2 ;  /* 0x0000000409067c11 */ /* 0x000fe2000f8810ff */
[----:B------:R-:W-:Y:S01]  /*48700*/  ULDC UR4, c[0x0][0x248] ;  /* 0x0000920000047ab9 */ /* 0x000fe20000000800 */
[----:B------:R-:W-:Y:S01]  /*48710*/  LEA.HI.X.SX32 R3, R3, UR5, 0x2, P2 ;  /* 0x0000000503037c11 */ /* 0x000fe200090f16ff */
[----:B------:R-:W-:Y:S01]  /*48720*/  ULDC UR12, c[0x0][0x248] ;  /* 0x00009200000c7ab9 */ /* 0x000fe20000000800 */
[----:B------:R1:W-:Y:S02]  /*48730*/  STL [R1+0x110c], R26 ;  /* 0x00110c1a01007387 */ /* 0x0003e40000100800 */
[----:B-1----:R-:W-:Y:S01]  /*48740*/  VIADD R26, R26, UR7 ;  /* 0x000000071a1a7c36 */ /* 0x002fe20008000000 */
[----:B------:R-:W-:Y:S01]  /*48750*/  ISETP.LT.AND P2, PT, R155, UR38, !P1 ;  /* 0x000000269b007c0c */ /* 0x000fe2000cf41270 */
[----:B------:R-:W-:-:S03]  /*48760*/  ULDC UR7, c[0x0][0x228] ;  /* 0x00008a0000077ab9 */ /* 0x000fc60000000800 */
[----:B------:R-:W-:Y:S01]  /*48770*/  IADD3 R27, R26, UR4, RZ ;  /* 0x000000041a1b7c10 */ /* 0x000fe2000fffe0ff */
[----:B------:R-:W-:-:S04]  /*48780*/  ULDC UR4, c[0x0][0x248] ;  /* 0x0000920000047ab9 */ /* 0x000fc80000000800 */
[----:B------:R-:W-:Y:S01]  /*48790*/  VIADD R29, R27, UR4 ;  /* 0x000000041b1d7c36 */ /* 0x000fe20008000000 */
[----:B------:R-:W-:-:S03]  /*487a0*/  ULDC UR4, c[0x0][0x248] ;  /* 0x0000920000047ab9 */ /* 0x000fc60000000800 */
        /* <DEDUP_REMOVED lines=11> */
[----:B------:R-:W-:-:S04]  /*48860*/  ULDC UR4, c[0x0][0x248] ;  /* 0x0000920000047ab9 */ /* 0x000fc80000000800 */
        /* <DEDUP_REMOVED lines=61> */
[----:B------:R-:W-:Y:S01]  /*48c40*/  ULDC UR4, c[0x0][0x248] ;  /* 0x0000920000047ab9 */ /* 0x000fe20000000800 */
[----:B------:R-:W-:Y:S02]  /*48c50*/  STL [R1+0x1110], R26 ;  /* 0x0011101a01007387 */ /* 0x000fe40000100800 */
[----:B------:R-:W-:Y:S01]  /*48c60*/  VIADD R105, R103, UR4 ;  /* 0x0000000467697c36 */ /* 0x000fe20008000000 */
[----:B------:R-:W-:Y:S01]  /*48c70*/  ULDC UR4, c[0x0][0x248] ;  /* 0x0000920000047ab9 */ /* 0x000fe20000000800 */
[----:B------:R-:W-:Y:S04]  /*48c80*/  STL [R1+0x1114], R27 ;  /* 0x0011141b01007387 */ /* 0x000fe80000100800 */
[----:B------:R-:W-:Y:S01]  /*48c90*/  STL [R1+0x1118], R29 ;  /* 0x0011181d01007387 */ /* 0x000fe20000100800 */
[----:B------:R-:W-:Y:S01]  /*48ca0*/  IADD3 R107, R105, UR4, RZ ;  /* 0x00000004696b7c10 */ /* 0x000fe2000fffe0ff */
[----:B------:R-:W-:-:S02]  /*48cb0*/  ULDC UR4, c[0x0][0x248] ;  /* 0x0000920000047ab9 */ /* 0x000fc40000000800 */
[----:B------:R-:W-:Y:S04]  /*48cc0*/  STL [R1+0x111c], R31 ;  /* 0x00111c1f01007387 */ /* 0x000fe80000100800 */
[----:B------:R-:W-:Y:S04]  /*48cd0*/  STL [R1+0x1120], R33 ;  /* 0x0011202101007387 */ /* 0x000fe80000100800 */
[----:B------:R-:W-:Y:S04]  /*48ce0*/  STL [R1+0x1124], R35 ;  /* 0x0011242301007387 */ /* 0x000fe80000100800 */
[----:B------:R-:W-:Y:S04]  /*48cf0*/  STL [R1+0x1128], R37 ;  /* 0x0011282501007387 */ /* 0x000fe80000100800 */
[----:B------:R-:W-:Y:S01]  /*48d00*/  STL [R1+0x112c], R39 ;  /* 0x00112c2701007387 */ /* 0x000fe20000100800 */
[----:B------:R-:W-:Y:S01]  /*48d10*/  VIADD R110, R107, UR4 ;  /* 0x000000046b6e7c36 */ /* 0x000fe20008000000 */
[----:B------:R-:W-:-:S02]  /*48d20*/  ULDC UR4, c[0x0][0x248] ;  /* 0x0000920000047ab9 */ /* 0x000fc40000000800 */
        /* <DEDUP_REMOVED lines=54> */
[----:B------:R-:W-:Y:S04]  /*49090*/  STL [R1+0x11cc], R167 ;  /* 0x0011cca701007387 */ /* 0x000fe80000100800 */
[----:B------:R-:W-:Y:S04]  /*490a0*/  STL [R1+0x11d0], R169 ;  /* 0x0011d0a901007387 */ /* 0x000fe80000100800 */
[----:B------:R-:W-:Y:S04]  /*490b0*/  STL [R1+0x11d4], R171 ;  /* 0x0011d4ab01007387 */ /* 0x000fe80000100800 */
[----:B------:R-:W-:Y:S04]  /*490c0*/  STL [R1+0x11d8], R173 ;  /* 0x0011d8ad01007387 */ /* 0x000fe80000100800 */
[----:B------:R1:W-:Y:S02]  /*490d0*/  STL [R1+0x11dc], R176 ;  /* 0x0011dcb001007387 */ /* 0x0003e40000100800 */
[----:B-1----:R-:W-:Y:S01]  /*490e0*/  VIADD R176, R176, UR4 ;  /* 0x00000004b0b07c36 */ /* 0x002fe20008000000 */
[----:B------:R-:W-:-:S04]  /*490f0*/  ULDC UR4, c[0x0][0x248] ;  /* 0x0000920000047ab9 */ /* 0x000fc80000000800 */
[----:B------:R1:W-:Y:S02]  /*49100*/  STL [R1+0x11e0], R176 ;  /* 0x0011e0b001007387 */ /* 0x0003e40000100800 */
[----:B-1----:R-:W-:Y:S01]  /*49110*/  VIADD R176, R176, UR4 ;  /* 0x00000004b0b07c36 */ /* 0x002fe20008000000 */
[----:B------:R-:W-:-:S04]  /*49120*/  ULDC UR4, c[0x0][0x248] ;  /* 0x0000920000047ab9 */ /* 0x000fc80000000800 */
[----:B------:R1:W-:Y:S02]  /*49130*/  STL [R1+0x11e4], R176 ;  /* 0x0011e4b001007387 */ /* 0x0003e40000100800 */
[----:B-1----:R-:W-:Y:S01]  /*49140*/  IADD3 R176, R176, UR4, RZ ;  /* 0x00000004b0b07c10 */ /* 0x002fe2000fffe0ff */
[----:B------:R-:W-:-:S04]  /*49150*/  ULDC UR4, c[0x0][0x248] ;  /* 0x0000920000047ab9 */ /* 0x000fc80000000800 */
[----:B------:R1:W-:Y:S02]  /*49160*/  STL [R1+0x11e8], R176 ;  /* 0x0011e8b001007387 */ /* 0x0003e40000100800 */
[----:B-1----:R-:W-:Y:S01]  /*49170*/  VIADD R176, R176, UR4 ;  /* 0x00000004b0b07c36 */ /* 0x002fe20008000000 */
        /* <DEDUP_REMOVED lines=34> */
[----:B------:R1:W-:Y:S01]  /*493a0*/  STL [R1+0x1218], R176 ;  /* 0x001218b001007387 */ /* 0x0003e20000100800 */
[----:B------:R-:W-:Y:S02]  /*493b0*/  LEA.HI.X.SX32 R5, R22, UR5, 0x2, P3 ;  /* 0x0000000516057c11 */ /* 0x000fe400098f16ff */
[----:B------:R-:W-:Y:S01]  /*493c0*/  ISETP.LT.AND P3, PT, R156, UR28, !P1 ;  /* 0x0000001c9c007c0c */ /* 0x000fe2000cf61270 */
[----:B-1----:R-:W-:Y:S01]  /*493d0*/  VIADD R176, R176, UR4 ;  /* 0x00000004b0b07c36 */ /* 0x002fe20008000000 */
[----:B------:R-:W-:-:S04]  /*493e0*/  ULDC UR4, c[0x0][0x248] ;  /* 0x0000920000047ab9 */ /* 0x000fc80000000800 */
[----:B------:R1:W-:Y:S01]  /*493f0*/  STL [R1+0x121c], R176 ;  /* 0x00121cb001007387 */ /* 0x0003e20000100800 */
[----:B------:R-:W-:Y:S01]  /*49400*/  @P2 LOP3.LUT R21, R21, 0x1000000, RZ, 0xfc, !PT ;  /* 0x0100000015152812 */ /* 0x000fe200078efcff */
[----:B-1----:R-:W-:Y:S01]  /*49410*/  VIADD R176, R176, UR4 ;  /* 0x00000004b0b07c36 */ /* 0x002fe20008000000 */
[----:B------:R-:W-:-:S04]  /*49420*/  ULDC UR4, c[0x0][0x248] ;  /* 0x0000920000047ab9 */ /* 0x000fc80000000800 */
[----:B------:R1:W-:Y:S01]  /*49430*/  STL [R1+0x1220], R176 ;  /* 0x001220b001007387 */ /* 0x0003e20000100800 */
[----:B------:R-:W-:Y:S01]  /*49440*/  ISETP.LT.AND P2, PT, R154, UR29, !P1 ;  /* 0x0000001d9a007c0c */ /* 0x000fe2000cf41270 */
[----:B------:R-:W-:Y:S01]  /*49450*/  ULDC.64 UR28, c[0x0][0x228] ;  /* 0x00008a00001c7ab9 */ /* 0x000fe20000000a00 */
[----:B------:R-:W-:Y:S01]  /*49460*/  LOP3.LUT R21, R21, 0xff7fffff, RZ, 0xc0, !PT ;  /* 0xff7fffff15157812 */ /* 0x000fe200078ec0ff */
[----:B-1----:R-:W-:Y:S01]  /*49470*/  VIADD R176, R176, UR4 ;  /* 0x00000004b0b07c36 */ /* 0x002fe20008000000 */
[----:B------:R-:W-:Y:S01]  /*49480*/  ULDC UR4, c[0x0][0x248] ;  /* 0x0000920000047ab9 */ /* 0x000fe20000000800 */
[----:B------:R-:W-:-:S03]  /*49490*/  LEA.HI.X.SX32 R7, R9, UR5, 0x2, P4 ;  /* 0x0000000509077c11 */ /* 0x000fc6000a0f16ff */
[----:B------:R1:W-:Y:S01]  /*494a0*/  STL [R1+0x1224], R176 ;  /* 0x001224b001007387 */ /* 0x0003e20000100800 */
[----:B------:R-:W-:Y:S02]  /*494b0*/  @P3 LOP3.LUT R21, R21, 0x800000, RZ, 0xfc, !PT ;  /* 0x0080000015153812 */ /* 0x000fe400078efcff */
[----:B------:R-:W-:Y:S01]  /*494c0*/  LEA.HI.X.SX32 R9, R25, UR5, 0x2, P5 ;  /* 0x0000000519097c11 */ /* 0x000fe2000a8f16ff */
[----:B------:R-:W-:Y:S01]  /*494d0*/  ULDC UR5, c[0x0][0x248] ;  /* 0x0000920000057ab9 */ /* 0x000fe20000000800 */
[----:B------:R-:W-:Y:S02]  /*494e0*/  ISETP.LT.AND P1, PT, R152, UR28, !P1 ;  /* 0x0000001c98007c0c */ /* 0x000fe4000cf21270 */
[----:B-1----:R-:W-:Y:S02]  /*494f0*/  IADD3 R176, R176, UR4, RZ ;  /* 0x00000004b0b07c10 */ /* 0x002fe4000fffe0ff */
[----:B------:R-:W-:Y:S01]  /*49500*/  LOP3.LUT R21, R21, 0xffbfffff, RZ, 0xc0, !PT ;  /* 0xffbfffff15157812 */ /* 0x000fe200078ec0ff */
[----:B------:R-:W-:Y:S01]  /*49510*/  VIADD R22, R23, 0x7f ;  /* 0x0000007f17167836 */ /* 0x000fe20000000000 */
[----:B------:R-:W-:Y:S01]  /*49520*/  ULDC UR28, c[0x0][0x248] ;  /* 0x00009200001c7ab9 */ /* 0x000fe20000000800 */
[----:B------:R1:W-:Y:S01]  /*49530*/  STL [R1+0x1228], R176 ;  /* 0x001228b001007387 */ /* 0x0003e20000100800 */
[----:B------:R-:W-:Y:S01]  /*49540*/  @P2 LOP3.LUT R21, R21, 0x400000, RZ, 0xfc, !PT ;  /* 0x0040000015152812 */ /* 0x000fe200078efcff */
[----:B------:R-:W-:Y:S01]  /*49550*/  VIADD R25, R23, 0x7e ;  /* 0x0000007e17197836 */ /* 0x000fe20000000000 */
[----:B------:R-:W-:Y:S01]  /*49560*/  ULDC UR4, c[0x0][0x22c] ;  /* 0x00008b0000047ab9 */ /* 0x000fe20000000800 */
[----:B-1----:R-:W-:Y:S01]  /*49570*/  VIADD R176, R176, UR5 ;  /* 0x00000005b0b07c36 */ /* 0x002fe20008000000 */
[----:B------:R-:W-:Y:S01]  /*49580*/  LOP3.LUT R21, R21, 0xffdfffff, RZ, 0xc0, !PT ;  /* 0xffdfffff15157812 */ /* 0x000fe200078ec0ff */
[----:B------:R-:W-:Y:S01]  /*49590*/  VIADD R26, R23, 0x7d ;  /* 0x0000007d171a7836 */ /* 0x000fe20000000000 */
[----:B------:R-:W-:-:S02]  /*495a0*/  ULDC UR5, c[0x0][0x228] ;  /* 0x00008a0000057ab9 */ /* 0x000fc40000000800 */
[----:B------:R1:W-:Y:S01]  /*495b0*/  STL [R1+0x122c], R176 ;  /* 0x00122cb001007387 */ /* 0x0003e20000100800 */
[----:B------:R-:W-:Y:S02]  /*495c0*/  @P1 LOP3.LUT R21, R21, 0x200000, RZ, 0xfc, !PT ;  /* 0x0020000015151812 */ /* 0x000fe400078efcff */
[----:B------:R-:W-:Y:S01]  /*495d0*/  ISETP.LT.AND P1, PT, R155, UR31, !P0 ;  /* 0x0000001f9b007c0c */ /* 0x000fe2000c721270 */
[----:B-1----:R-:W-:Y:S01]  /*495e0*/  VIADD R176, R176, UR12 ;  /* 0x0000000cb0b07c36 */ /* 0x002fe20008000000 */
[----:B------:R-:W-:-:S04]  /*495f0*/  ULDC UR12, c[0x0][0x248] ;  /* 0x00009200000c7ab9 */ /* 0x000fc80000000800 */
[----:B------:R1:W-:Y:S02]  /*49600*/  STL [R1+0x1230], R176 ;  /* 0x001230b001007387 */ /* 0x0003e40000100800 */
[----:B-1----:R-:W-:Y:S01]  /*49610*/  VIADD R176, R176, UR12 ;  /* 0x0000000cb0b07c36 */ /* 0x002fe20008000000 */
[----:B------:R-:W-:-:S04]  /*49620*/  ULDC UR12, c[0x0][0x248] ;  /* 0x00009200000c7ab9 */ /* 0x000fc80000000800 */
[----:B------:R1:W-:Y:S01]  /*49630*/  STL [R1+0x1234], R176 ;  /* 0x001234b001007387 */ /* 0x0003e20000100800 */
[----:B------:R-:W-:Y:S01]  /*49640*/  LOP3.LUT R21, R21, 0xffefffff, RZ, 0xc0, !PT ;  /* 0xffefffff15157812 */ /* 0x000fe200078ec0ff */
[----:B-1----:R-:W-:Y:S01]  /*49650*/  VIADD R176, R176, UR12 ;  /* 0x0000000cb0b07c36 */ /* 0x002fe20008000000 */
[----:B------:R-:W-:Y:S02]  /*49660*/  ULDC UR12, c[0x0][0x248] ;  /* 0x00009200000c7ab9 */ /* 0x000fe40000000800 */
[----:B------:R-:W-:Y:S02]  /*49670*/  @P1 LOP3.LUT R21, R21, 0x100000, RZ, 0xfc, !PT ;  /* 0x0010000015151812 */ /* 0x000fe400078efcff */
[----:B------:R1:W-:Y:S01]  /*49680*/  STL [R1+0x1238], R176 ;  /* 0x001238b001007387 */ /* 0x0003e20000100800 */
[----:B------:R-:W-:Y:S01]  /*49690*/  ISETP.LT.AND P1, PT, R156, UR30, !P0 ;  /* 0x0000001e9c007c0c */ /* 0x000fe2000c721270 */
[----:B------:R-:W-:Y:S01]  /*496a0*/  ULDC.64 UR30, c[0x0][0x228] ;  /* 0x00008a00001e7ab9 */ /* 0x000fe20000000a00 */
[----:B-1----:R-:W-:Y:S01]  /*496b0*/  VIADD R176, R176, UR12 ;  /* 0x0000000cb0b07c36 */ /* 0x002fe20008000000 */
[----:B------:R-:W-:Y:S01]  /*496c0*/  LOP3.LUT R21, R21, 0xfff7ffff, RZ, 0xc0, !PT ;  /* 0xfff7ffff15157812 */ /* 0x000fe200078ec0ff */
[----:B------:R-:W-:-:S02]  /*496d0*/  VIADD R27, R23, 0x7c ;  /* 0x0000007c171b7836 */ /* 0x000fc40000000000 */
[C---:B------:R-:W-:Y:S01]  /*496e0*/  VIADD R29, R23.reuse, 0x7a ;  /* 0x0000007a171d7836 */ /* 0x040fe20000000000 */
[----:B------:R1:W-:Y:S01]  /*496f0*/  STL [R1+0x123c], R176 ;  /* 0x00123cb001007387 */ /* 0x0003e20000100800 */
[C---:B------:R-:W-:Y:S02]  /*49700*/  VIADD R31, R23.reuse, 0x78 ;  /* 0x00000078171f7836 */ /* 0x040fe40000000000 */
[C---:B------:R-:W-:Y:S02]  /*49710*/  VIADD R33, R23.reuse, 0x76 ;  /* 0x0000007617217836 */ /* 0x040fe40000000000 */
[C---:B------:R-:W-:Y:S01]  /*49720*/  VIADD R34, R23.reuse, 0x75 ;  /* 0x0000007517227836 */ /* 0x040fe20000000000 */
[----:B------:R-:W-:Y:S01]  /*49730*/  IADD3 R35, R23, 0x74, RZ ;  /* 0x0000007417237810 */ /* 0x000fe20007ffe0ff */
[----:B------:R-:W-:Y:S01]  /*49740*/  ULDC UR12, c[0x0][0x228] ;  /* 0x00008a00000c7ab9 */ /* 0x000fe20000000800 */
[----:B-1----:R-:W-:Y:S01]  /*49750*/  VIADD R176, R176, UR15 ;  /* 0x0000000fb0b07c36 */ /* 0x002fe20008000000 */
[----:B------:R-:W-:Y:S01]  /*49760*/  @P1 LOP3.LUT R21, R21, 0x80000, RZ, 0xfc, !PT ;  /* 0x0008000015151812 */ /* 0x000fe200078efcff */
[----:B------:R-:W-:-:S03]  /*49770*/  ULDC UR15, c[0x0][0x228] ;  /* 0x00008a00000f7ab9 */ /* 0x000fc60000000800 */
[----:B------:R1:W-:Y:S01]  /*49780*/  STL [R1+0x1240], R176 ;  /* 0x001240b001007387 */ /* 0x0003e20000100800 */
[----:B------:R-:W-:Y:S01]  /*49790*/  ISETP.LT.AND P1, PT, R154, UR32, !P0 ;  /* 0x000000209a007c0c */ /* 0x000fe2000c721270 */
[----:B-1----:R-:W-:Y:S01]  /*497a0*/  VIADD R176, R176, UR33 ;  /* 0x00000021b0b07c36 */ /* 0x002fe20008000000 */
[----:B------:R-:W-:-:S04]  /*497b0*/  ULDC UR33, c[0x0][0x248] ;  /* 0x0000920000217ab9 */ /* 0x000fc80000000800 */
[----:B------:R1:W-:Y:S01]  /*497c0*/  STL [R1+0x1244], R176 ;  /* 0x001244b001007387 */ /* 0x0003e20000100800 */
[----:B------:R-:W-:Y:S01]  /*497d0*/  ISETP.LT.AND P0, PT, R152, UR30, !P0 ;  /* 0x0000001e98007c0c */ /* 0x000fe2000c701270 */
[----:B------:R-:W-:Y:S01]  /*497e0*/  ULDC UR30, c[0x0][0x248] ;  /* 0x00009200001e7ab9 */ /* 0x000fe20000000800 */
[----:B-1----:R-:W-:Y:S01]  /*497f0*/  IADD3 R176, R176, UR33, RZ ;  /* 0x00000021b0b07c10 */ /* 0x002fe2000fffe0ff */
[----:B------:R-:W-:Y:S01]  /*49800*/  ULDC UR33, c[0x0][0x248] ;  /* 0x0000920000217ab9 */ /* 0x000fe20000000800 */
[----:B------:R-:W-:-:S03]  /*49810*/  LOP3.LUT R21, R21, 0xfffbffff, RZ, 0xc0, !PT ;  /* 0xfffbffff15157812 */ /* 0x000fc600078ec0ff */
[----:B------:R1:W-:Y:S01]  /*49820*/  STL [R1+0x1248], R176 ;  /* 0x001248b001007387 */ /* 0x0003e20000100800 */
[----:B------:R-:W-:Y:S01]  /*49830*/  @P1 LOP3.LUT R21, R21, 0x40000, RZ, 0xfc, !PT ;  /* 0x0004000015151812 */ /* 0x000fe200078efcff */
[----:B-1----:R-:W-:-:S03]  /*49840*/  VIADD R176, R176, UR34 ;  /* 0x00000022b0b07c36 */ /* 0x002fc60008000000 */
[----:B------:R-:W-:Y:S01]  /*49850*/  LOP3.LUT R21, R21, 0xfffdffff, RZ, 0xc0, !PT ;  /* 0xfffdffff15157812 */ /* 0x000fe200078ec0ff */
[----:B------:R-:W-:Y:S01]  /*49860*/  ULDC.64 UR34, c[0x0][0x228] ;  /* 0x00008a0000227ab9 */ /* 0x000fe20000000a00 */
[----:B------:R1:W-:Y:S02]  /*49870*/  STL [R1+0x124c], R176 ;  /* 0x00124cb001007387 */ /* 0x0003e40000100800 */
[----:B------:R-:W-:Y:S01]  /*49880*/  @P0 LOP3.LUT R21, R21, 0x20000, RZ, 0xfc, !PT ;  /* 0x0002000015150812 */ /* 0x000fe200078efcff */
[----:B-1----:R-:W-:Y:S01]  /*49890*/  VIADD R176, R176, UR33 ;  /* 0x00000021b0b07c36 */ /* 0x002fe20008000000 */
[----:B------:R-:W-:-:S04]  /*498a0*/  ULDC UR33, c[0x0][0x248] ;  /* 0x0000920000217ab9 */ /* 0x000fc80000000800 */
[----:B------:R1:W-:Y:S02]  /*498b0*/  STL [R1+0x1254], R176 ;  /* 0x001254b001007387 */ /* 0x0003e40000100800 */
[----:B-1----:R-:W-:Y:S01]  /*498c0*/  VIADD R176, R176, UR33 ;  /* 0x00000021b0b07c36 */ /* 0x002fe20008000000 */
[----:B------:R-:W-:Y:S02]  /*498d0*/  ULDC.64 UR32, c[0x0][0x228] ;  /* 0x00008a0000207ab9 */ /* 0x000fe40000000a00 */
[----:B------:R-:W-:Y:S01]  /*498e0*/  ISETP.GE.AND P0, PT, R22, UR33, PT ;  /* 0x0000002116007c0c */ /* 0x000fe2000bf06270 */
[----:B------:R-:W-:Y:S01]  /*498f0*/  VIADD R36, R23, 0x73 ;  /* 0x0000007317247836 */ /* 0x000fe20000000000 */
[----:B------:R-:W-:Y:S01]  /*49900*/  LOP3.LUT R21, R21, 0xfffeffff, RZ, 0xc0, !PT ;  /* 0xfffeffff15157812 */ /* 0x000fe200078ec0ff */
[----:B------:R1:W-:Y:S01]  /*49910*/  STL [R1+0x1258], R176 ;  /* 0x001258b001007387 */ /* 0x0003e20000100800 */
[----:B------:R-:W-:Y:S02]  /*49920*/  ISETP.LT.AND P3, PT, R155, UR37, !P0 ;  /* 0x000000259b007c0c */ /* 0x000fe4000c761270 */
[----:B------:R-:W-:Y:S01]  /*49930*/  LOP3.LUT R19, R19, 0x7fffffff, RZ, 0xc0, !PT ;  /* 0x7fffffff13137812 */ /* 0x000fe200078ec0ff */
[C---:B------:R-:W-:Y:S01]  /*49940*/  VIADD R37, R23.reuse, 0x72 ;  /* 0x0000007217257836 */ /* 0x040fe20000000000 */
[----:B------:R-:W-:Y:S01]  /*49950*/  ISETP.LT.AND P2, PT, R156, UR36, !P0 ;  /* 0x000000249c007c0c */ /* 0x000fe2000c741270 */
[----:B------:R-:W-:Y:S01]  /*49960*/  ULDC.64 UR36, c[0x0][0x228] ;  /* 0x00008a0000247ab9 */ /* 0x000fe20000000a00 */
[----:B------:R-:W-:Y:S01]  /*49970*/  ISETP.LT.AND P1, PT, R154, UR61, !P0 ;  /* 0x0000003d9a007c0c */ /* 0x000fe2000c721270 */
[----:B------:R-:W-:Y:S01]  /*49980*/  VIADD R38, R23, 0x71 ;  /* 0x0000007117267836 */ /* 0x000fe20000000000 */
[----:B------:R-:W-:-:S05]  /*49990*/  ULDC UR33, c[0x0][0x228] ;  /* 0x00008a0000217ab9 */ /* 0x000fca0000000800 */
[----:B------:R-:W-:Y:S01]  /*499a0*/  @P3 LOP3.LUT R21, R21, 0x10000, RZ, 0xfc, !PT ;  /* 0x0001000015153812 */ /* 0x000fe200078efcff */
[----:B-1----:R-:W-:Y:S01]  /*499b0*/  VIADD R176, R176, UR28 ;  /* 0x0000001cb0b07c36 */ /* 0x002fe20008000000 */
[----:B------:R-:W-:Y:S01]  /*499c0*/  ISETP.LT.AND P0, PT, R152, UR34, !P0 ;  /* 0x0000002298007c0c */ /* 0x000fe2000c701270 */
[----:B------:R-:W-:Y:S01]  /*499d0*/  ULDC UR28, c[0x0][0x248] ;  /* 0x00009200001c7ab9 */ /* 0x000fe20000000800 */
[----:B------:R-:W-:Y:S01]  /*499e0*/  LOP3.LUT R21, R21, 0xffff7fff, RZ, 0xc0, !PT ;  /* 0xffff7fff15157812 */ /* 0x000fe200078ec0ff */
[----:B------:R-:W-:Y:S01]  /*499f0*/  ULDC UR34, c[0x0][0x228] ;  /* 0x00008a0000227ab9 */ /* 0x000fe20000000800 */
[C---:B------:R-:W-:Y:S01]  /*49a00*/  VIADD R39, R23.reuse, 0x70 ;  /* 0x0000007017277836 */ /* 0x040fe20000000000 */
[----:B------:R-:W-:Y:S01]  /*49a10*/  LOP3.LUT R18, R18, 0x7fffffff, RZ, 0xc0, !PT ;  /* 0x7fffffff12127812 */ /* 0x000fe200078ec0ff */
[----:B------:R-:W-:Y:S01]  /*49a20*/  VIADD R40, R23, 0x6f ;  /* 0x0000006f17287836 */ /* 0x000fe20000000000 */
[----:B------:R-:W-:Y:S01]  /*49a30*/  @P2 LOP3.LUT R21, R21, 0x8000, RZ, 0xfc, !PT ;  /* 0x0000800015152812 */ /* 0x000fe200078efcff */
[----:B------:R-:W-:Y:S01]  /*49a40*/  VIADD R41, R23, 0x6e ;  /* 0x0000006e17297836 */ /* 0x000fe20000000000 */
[----:B------:R-:W-:-:S02]  /*49a50*/  ULDC UR61, c[0x0][0x22c] ;  /* 0x00008b00003d7ab9 */ /* 0x000fc40000000800 */
[----:B------:R-:W-:-:S04]  /*49a60*/  LOP3.LUT R21, R21, 0xffffbfff, RZ, 0xc0, !PT ;  /* 0xffffbfff15157812 */ /* 0x000fc800078ec0ff */
[----:B------:R-:W-:-:S04]  /*49a70*/  @P1 LOP3.LUT R21, R21, 0x4000, RZ, 0xfc, !PT ;  /* 0x0000400015151812 */ /* 0x000fc800078efcff */
[----:B------:R-:W-:-:S04]  /*49a80*/  LOP3.LUT R21, R21, 0xffffdfff, RZ, 0xc0, !PT ;  /* 0xffffdfff15157812 */ /* 0x000fc800078ec0ff */
[----:B------:R-:W-:Y:S02]  /*49a90*/  @P0 LOP3.LUT R21, R21, 0x2000, RZ, 0xfc, !PT ;  /* 0x0000200015150812 */ /* 0x000fe400078efcff */
[----:B------:R-:W-:Y:S01]  /*49aa0*/  ISETP.GE.AND P0, PT, R25, UR39, PT ;  /* 0x0000002719007c0c */ /* 0x000fe2000bf06270 */
[----:B------:R-:W-:-:S03]  /*49ab0*/  ULDC.64 UR38, c[0x0][0x228] ;  /* 0x00008a0000267ab9 */ /* 0x000fc60000000a00 */
[----:B------:R-:W-:Y:S01]  /*49ac0*/  ISETP.LT.AND P3, PT, R155, UR58, !P0 ;  /* 0x0000003a9b007c0c */ /* 0x000fe2000c761270 */
[----:B------:R1:W-:Y:S01]  /*49ad0*/  STL [R1+0x125c], R176 ;  /* 0x00125cb001007387 */ /* 0x0003e20000100800 */
[----:B------:R-:W-:Y:S01]  /*49ae0*/  ISETP.LT.AND P2, PT, R156, UR59, !P0 ;  /* 0x0000003b9c007c0c */ /* 0x000fe2000c741270 */
[----:B------:R-:W-:Y:S01]  /*49af0*/  VIADD R42, R23, 0x6d ;  /* 0x0000006d172a7836 */ /* 0x000fe20000000000 */
[----:B------:R-:W-:Y:S01]  /*49b00*/  LOP3.LUT R21, R21, 0xffffefff, RZ, 0xc0, !PT ;  /* 0xffffefff15157812 */ /* 0x000fe200078ec0ff */
[C---:B------:R-:W-:Y:S01]  /*49b10*/  VIADD R43, R23.reuse, 0x6c ;  /* 0x0000006c172b7836 */ /* 0x040fe20000000000 */
[----:B------:R-:W-:Y:S01]  /*49b20*/  ISETP.LT.AND P1, PT, R154, UR60, !P0 ;  /* 0x0000003c9a007c0c */ /* 0x000fe2000c721270 */
[C---:B------:R-:W-:Y:S01]  /*49b30*/  VIADD R44, R23.reuse, 0x6b ;  /* 0x0000006b172c7836 */ /* 0x040fe20000000000 */
[C---:B------:R-:W-:Y:S01]  /*49b40*/  IADD3 R46, R23.reuse, 0x69, RZ ;  /* 0x00000069172e7810 */ /* 0x040fe20007ffe0ff */
[----:B------:R-:W-:Y:S01]  /*49b50*/  VIADD R45, R23, 0x6a ;  /* 0x0000006a172d7836 */ /* 0x000fe20000000000 */
[----:B------:R-:W-:Y:S01]  /*49b60*/  ULDC UR59, c[0x0][0x228] ;  /* 0x00008a00003b7ab9 */ /* 0x000fe20000000800 */
[----:B------:R-:W-:-:S02]  /*49b70*/  ULDC UR58, c[0x0][0x228] ;  /* 0x00008a00003a7ab9 */ /* 0x000fc40000000800 */
[----:B------:R-:W-:Y:S01]  /*49b80*/  @P3 LOP3.LUT R21, R21, 0x1000, RZ, 0xfc, !PT ;  /* 0x0000100015153812 */ /* 0x000fe200078efcff */
[----:B-1----:R-:W-:Y:S01]  /*49b90*/  VIADD R176, R176, UR28 ;  /* 0x0000001cb0b07c36 */ /* 0x002fe20008000000 */
[----:B------:R-:W-:Y:S01]  /*49ba0*/  ISETP.LT.AND P0, PT, R152, UR36, !P0 ;  /* 0x0000002498007c0c */ /* 0x000fe2000c701270 */
[----:B------:R-:W-:Y:S01]  /*49bb0*/  ULDC UR28, c[0x0][0x248] ;  /* 0x00009200001c7ab9 */ /* 0x000fe20000000800 */
[----:B------:R-:W-:Y:S01]  /*49bc0*/  LOP3.LUT R21, R21, 0xfffff7ff, RZ, 0xc0, !PT ;  /* 0xfffff7ff15157812 */ /* 0x000fe200078ec0ff */
[----:B------:R-:W-:Y:S01]  /*49bd0*/  ULDC UR36, c[0x0][0x228] ;  /* 0x00008a0000247ab9 */ /* 0x000fe20000000800 */
[----:B------:R-:W-:Y:S02]  /*49be0*/  ULDC UR60, c[0x0][0x22c] ;  /* 0x00008b00003c7ab9 */ /* 0x000fe40000000800 */
[----:B------:R-:W-:-:S04]  /*49bf0*/  @P2 LOP3.LUT R21, R21, 0x800, RZ, 0xfc, !PT ;  /* 0x0000080015152812 */ /* 0x000fc800078efcff */
[----:B------:R-:W-:-:S04]  /*49c00*/  LOP3.LUT R21, R21, 0xfffffbff, RZ, 0xc0, !PT ;  /* 0xfffffbff15157812 */ /* 0x000fc800078ec0ff */
[----:B------:R-:W-:-:S04]  /*49c10*/  @P1 LOP3.LUT R21, R21, 0x400, RZ, 0xfc, !PT ;  /* 0x0000040015151812 */ /* 0x000fc800078efcff */
[----:B------:R-:W-:-:S04]  /*49c20*/  LOP3.LUT R21, R21, 0xfffffdff, RZ, 0xc0, !PT ;  /* 0xfffffdff15157812 */ /* 0x000fc800078ec0ff */
[----:B------:R-:W-:Y:S02]  /*49c30*/  @P0 LOP3.LUT R21, R21, 0x200, RZ, 0xfc, !PT ;  /* 0x0000020015150812 */ /* 0x000fe400078efcff */
[----:B------:R-:W-:-:S04]  /*49c40*/  ISETP.GE.AND P0, PT, R26, UR29, PT ;  /* 0x0000001d1a007c0c */ /* 0x000fc8000bf06270 */
[----:B------:R-:W-:Y:S01]  /*49c50*/  ISETP.LT.AND P3, PT, R155, UR54, !P0 ;  /* 0x000000369b007c0c */ /* 0x000fe2000c761270 */
[----:B------:R1:W-:Y:S01]  /*49c60*/  STL [R1+0x1260], R176 ;  /* 0x001260b001007387 */ /* 0x0003e20000100800 */
[----:B------:R-:W-:Y:S01]  /*49c70*/  ISETP.LT.AND P2, PT, R156, UR56, !P0 ;  /* 0x000000389c007c0c */ /* 0x000fe2000c741270 */
[----:B------:R-:W-:Y:S01]  /*49c80*/  ULDC UR54, c[0x0][0x228] ;  /* 0x00008a0000367ab9 */ /* 0x000fe20000000800 */
[----:B------:R-:W-:Y:S01]  /*49c90*/  LOP3.LUT R21, R21, 0xfffffeff, RZ, 0xc0, !PT ;  /* 0xfffffeff15157812 */ /* 0x000fe200078ec0ff */
[----:B------:R-:W-:Y:S01]  /*49ca0*/  VIADD R47, R23, 0x68 ;  /* 0x00000068172f7836 */ /* 0x000fe20000000000 */
[----:B------:R-:W-:Y:S01]  /*49cb0*/  ISETP.LT.AND P1, PT, R154, UR55, !P0 ;  /* 0x000000379a007c0c */ /* 0x000fe2000c721270 */
[----:B------:R-:W-:Y:S01]  /*49cc0*/  ULDC UR55, c[0x0][0x228] ;  /* 0x00008a0000377ab9 */ /* 0x000fe20000000800 */
[----:B------:R-:W-:-:S05]  /*49cd0*/  ULDC UR56, c[0x0][0x228] ;  /* 0x00008a0000387ab9 */ /* 0x000fca0000000800 */
[----:B------:R-:W-:-:S04]  /*49ce0*/  @P3 LOP3.LUT R21, R21, 0x100, RZ, 0xfc, !PT ;  /* 0x0000010015153812 */ /* 0x000fc800078efcff */
[----:B------:R-:W-:-:S04]  /*49cf0*/  LOP3.LUT R21, R21, 0xffffff7f, RZ, 0xc0, !PT ;  /* 0xffffff7f15157812 */ /* 0x000fc800078ec0ff */
[----:B------:R-:W-:Y:S02]  /*49d00*/  @P2 LOP3.LUT R21, R21, 0x80, RZ, 0xfc, !PT ;  /* 0x0000008015152812 */ /* 0x000fe400078efcff */
[----:B------:R-:W-:Y:S01]  /*49d10*/  ISETP.LT.AND P0, PT, R152, UR38, !P0 ;  /* 0x0000002698007c0c */ /* 0x000fe2000c701270 */
[----:B-1----:R-:W-:Y:S01]  /*49d20*/  VIADD R176, R176, UR28 ;  /* 0x0000001cb0b07c36 */ /* 0x002fe20008000000 */
[----:B------:R-:W-:Y:S01]  /*49d30*/  LOP3.LUT R21, R21, 0xffffffbf, RZ, 0xc0, !PT ;  /* 0xffffffbf15157812 */ /* 0x000fe200078ec0ff */
[----:B------:R-:W-:Y:S01]  /*49d40*/  ULDC UR28, c[0x0][0x248] ;  /* 0x00009200001c7ab9 */ /* 0x000fe20000000800 */
[----:B------:R-:W-:Y:S02]  /*49d50*/  ULDC UR38, c[0x0][0x228] ;  /* 0x00008a0000267ab9 */ /* 0x000fe40000000800 */
        /* <DEDUP_REMOVED lines=9> */
[----:B------:R-:W-:Y:S01]  /*49df0*/  ULDC UR47, c[0x0][0x228] ;  /* 0x00008a00002f7ab9 */ /* 0x000fe20000000800 */
[----:B-1----:R-:W-:Y:S01]  /*49e00*/  VIADD R176, R176, UR28 ;  /* 0x0000001cb0b07c36 */ /* 0x002fe20008000000 */
[----:B------:R-:W-:-:S06]  /*49e10*/  ULDC UR28, c[0x0][0x248] ;  /* 0x00009200001c7ab9 */ /* 0x000fcc0000000800 */
[----:B------:R-:W-:Y:S01]  /*49e20*/  @P3 LOP3.LUT R21, R21, 0x10, RZ, 0xfc, !PT ;  /* 0x0000001015153812 */ /* 0x000fe200078efcff */
[----:B------:R1:W-:Y:S01]  /*49e30*/  STL [R1+0x1268], R176 ;  /* 0x001268b001007387 */ /* 0x0003e20000100800 */
[----:B------:R-:W-:Y:S01]  /*49e40*/  ISETP.LT.AND P1, PT, R154, UR52, !P0 ;  /* 0x000000349a007c0c */ /* 0x000fe2000c721270 */
[----:B------:R-:W-:Y:S01]  /*49e50*/  ULDC UR52, c[0x0][0x228] ;  /* 0x00008a0000347ab9 */ /* 0x000fe20000000800 */
[----:B------:R-:W-:Y:S02]  /*49e60*/  LOP3.LUT R21, R21, 0xfffffff7, RZ, 0xc0, !PT ;  /* 0xfffffff715157812 */ /* 0x000fe400078ec0ff */
[----:B-1----:R-:W-:Y:S01]  /*49e70*/  IADD3 R176, R176, UR28, RZ ;  /* 0x0000001cb0b07c10 */ /* 0x002fe2000fffe0ff */
[----:B------:R-:W-:Y:S01]  /*49e80*/  ULDC UR28, c[0x0][0x248] ;  /* 0x00009200001c7ab9 */ /* 0x000fe20000000800 */
[----:B------:R-:W-:-:S03]  /*49e90*/  @P2 LOP3.LUT R21, R21, 0x8, RZ, 0xfc, !PT ;  /* 0x0000000815152812 */ /* 0x000fc600078efcff */
[----:B------:R1:W-:Y:S01]  /*49ea0*/  STL [R1+0x126c], R176 ;  /* 0x00126cb001007387 */ /* 0x0003e20000100800 */
[----:B------:R-:W-:Y:S01]  /*49eb0*/  LOP3.LUT R21, R21, 0xfffffffb, RZ, 0xc0, !PT ;  /* 0xfffffffb15157812 */ /* 0x000fe200078ec0ff */
[----:B-1----:R-:W-:Y:S01]  /*49ec0*/  VIADD R176, R176, UR28 ;  /* 0x0000001cb0b07c36 */ /* 0x002fe20008000000 */
[----:B------:R-:W-:Y:S02]  /*49ed0*/  ULDC.64 UR28, c[0x0][0x228] ;  /* 0x00008a00001c7ab9 */ /* 0x000fe40000000a00 */
[----:B------:R-:W-:Y:S01]  /*49ee0*/  ISETP.LT.AND P0, PT, R152, UR28, !P0 ;  /* 0x0000001c98007c0c */ /* 0x000fe2000c701270 */
[----:B------:R-:W-:Y:S01]  /*49ef0*/  ULDC UR28, c[0x0][0x248] ;  /* 0x00009200001c7ab9 */ /* 0x000fe20000000800 */
[----:B------:R-:W-:-:S04]  /*49f00*/  @P1 LOP3.LUT R21, R21, 0x4, RZ, 0xfc, !PT ;  /* 0x0000000415151812 */ /* 0x000fc800078efcff */
[----:B------:R-:W-:-:S07]  /*49f10*/  LOP3.LUT R21, R21, 0xfffffffd, RZ, 0xc0, !PT ;  /* 0xfffffffd15157812 */ /* 0x000fce00078ec0ff */
[----:B------:R-:W-:Y:S02]  /*49f20*/  @P0 LOP3.LUT R21, R21, 0x2, RZ, 0xfc, !PT ;  /* 0x0000000215150812 */ /* 0x000fe400078efcff */
[----:B------:R-:W-:Y:S01]  /*49f30*/  ISETP.GE.AND P0, PT, R28, UR35, PT ;  /* 0x000000231c007c0c */ /* 0x000fe2000bf06270 */
[----:B------:R-:W-:Y:S01]  /*49f40*/  VIADD R26, R176, UR28 ;  /* 0x0000001cb01a7c36 */ /* 0x000fe20008000000 */
[----:B------:R-:W-:Y:S01]  /*49f50*/  STL [R1+0x1270], R176 ;  /* 0x001270b001007387 */ /* 0x000fe20000100800 */
[----:B------:R-:W-:Y:S01]  /*49f60*/  LOP3.LUT R21, R21, 0xfffffffe, RZ, 0xc0, !PT ;  /* 0xfffffffe15157812 */ /* 0x000fe200078ec0ff */
[----:B------:R-:W-:Y:S01]  /*49f70*/  ULDC UR28, c[0x0][0x228] ;  /* 0x00008a00001c7ab9 */ /* 0x000fe20000000800 */
[----:B------:R-:W-:Y:S01]  /*49f80*/  ISETP.LT.AND P2, PT, R156, UR49, !P0 ;  /* 0x000000319c007c0c */ /* 0x000fe2000c741270 */
[----:B------:R-:W-:Y:S01]  /*49f90*/  ULDC UR35, c[0x0][0x228] ;  /* 0x00008a0000237ab9 */ /* 0x000fe20000000800 */
[----:B------:R-:W-:Y:S02]  /*49fa0*/  ISETP.LT.AND P1, PT, R154, UR50, !P0 ;  /* 0x000000329a007c0c */ /* 0x000fe4000c721270 */
[----:B------:R-:W-:Y:S01]  /*49fb0*/  ISETP.LT.AND P3, PT, R155, UR48, !P0 ;  /* 0x000000309b007c0c */ /* 0x000fe2000c761270 */
[----:B------:R1:W-:Y:S01]  /*49fc0*/  STL [R1+0x1274], R26 ;  /* 0x0012741a01007387 */ /* 0x0003e20000100800 */
[----:B------:R-:W-:Y:S01]  /*49fd0*/  ISETP.LT.AND P0, PT, R152, UR51, !P0 ;  /* 0x0000003398007c0c */ /* 0x000fe2000c701270 */
[----:B------:R-:W-:Y:S01]  /*49fe0*/  ULDC UR49, c[0x0][0x228] ;  /* 0x00008a0000317ab9 */ /* 0x000fe20000000800 */
[----:B------:R-:W-:Y:S01]  /*49ff0*/  ULDC UR48, c[0x0][0x228] ;  /* 0x00008a0000307ab9 */ /* 0x000fe20000000800 */
[----:B------:R-:W-:Y:S01]  /*4a000*/  ULDC UR51, c[0x0][0x228] ;  /* 0x00008a0000337ab9 */ /* 0x000fe20000000800 */
[----:B------:R-:W-:-:S03]  /*4a010*/  ULDC UR50, c[0x0][0x228] ;  /* 0x00008a0000327ab9 */ /* 0x000fc60000000800 */
[----:B------:R-:W-:-:S04]  /*4a020*/  @P2 LOP3.LUT R20, R20, 0x80000000, RZ, 0xfc, !PT ;  /* 0x8000000014142812 */ /* 0x000fc800078efcff */
[----:B------:R-:W-:-:S04]  /*4a030*/  LOP3.LUT R20, R20, 0xbfffffff, RZ, 0xc0, !PT ;  /* 0xbfffffff14147812 */ /* 0x000fc800078ec0ff */
[----:B------:R-:W-:-:S04]  /*4a040*/  @P1 LOP3.LUT R20, R20, 0x40000000, RZ, 0xfc, !PT ;  /* 0x4000000014141812 */ /* 0x000fc800078efcff */
[----:B------:R-:W-:Y:S01]  /*4a050*/  LOP3.LUT R20, R20, 0xdfffffff, RZ, 0xc0, !PT ;  /* 0xdfffffff14147812 */ /* 0x000fe200078ec0ff */
[----:B-1----:R-:W-:Y:S01]  /*4a060*/  VIADD R26, R26, UR30 ;  /* 0x0000001e1a1a7c36 */ /* 0x002fe20008000000 */
[----:B------:R-:W-:Y:S02]  /*4a070*/  ULDC.64 UR30, c[0x0][0x228] ;  /* 0x00008a00001e7ab9 */ /* 0x000fe40000000a00 */
[----:B------:R-:W-:Y:S02]  /*4a080*/  @P0 LOP3.LUT R20, R20, 0x20000000, RZ, 0xfc, !PT ;  /* 0x2000000014140812 */ /* 0x000fe400078efcff */
[----:B------:R-:W-:Y:S02]  /*4a090*/  ISETP.GE.AND P0, PT, R29, UR37, PT ;  /* 0x000000251d007c0c */ /* 0x000fe4000bf06270 */
[----:B------:R-:W-:Y:S01]  /*4a0a0*/  @P3 LOP3.LUT R21, R21, 0x1, RZ, 0xfc, !PT ;  /* 0x0000000115153812 */ /* 0x000fe200078efcff */
[----:B------:R1:W-:Y:S01]  /*4a0b0*/  STL [R1+0x1278], R26 ;  /* 0x0012781a01007387 */ /* 0x0003e20000100800 */
[----:B------:R-:W-:Y:S01]  /*4a0c0*/  ISETP.LT.AND P3, PT, R155, UR30, !P0 ;  /* 0x0000001e9b007c0c */ /* 0x000fe2000c761270 */
[----:B------:R-:W-:Y:S01]  /*4a0d0*/  ULDC UR37, c[0x0][0x228] ;  /* 0x00008a0000257ab9 */ /* 0x000fe20000000800 */
[----:B------:R-:W-:Y:S01]  /*4a0e0*/  ISETP.LT.AND P2, PT, R156, UR19, !P0 ;  /* 0x000000139c007c0c */ /* 0x000fe2000c741270 */
[----:B------:R-:W-:Y:S01]  /*4a0f0*/  ULDC UR19, c[0x0][0x248] ;  /* 0x0000920000137ab9 */ /* 0x000fe20000000800 */
[----:B------:R-:W-:Y:S01]  /*4a100*/  LOP3.LUT R20, R20, 0xefffffff, RZ, 0xc0, !PT ;  /* 0xefffffff14147812 */ /* 0x000fe200078ec0ff */
[----:B------:R-:W-:Y:S01]  /*4a110*/  ULDC UR30, c[0x0][0x22c] ;  /* 0x00008b00001e7ab9 */ /* 0x000fe20000000800 */
[----:B------:R-:W-:Y:S01]  /*4a120*/  ISETP.LT.AND P1, PT, R154, UR24, !P0 ;  /* 0x000000189a007c0c */ /* 0x000fe2000c721270 */
[----:B------:R-:W-:-:S06]  /*4a130*/  ULDC UR24, c[0x0][0x228] ;  /* 0x00008a0000187ab9 */ /* 0x000fcc0000000800 */
        /* <DEDUP_REMOVED lines=11> */
[----:B------:R-:W-:Y:S01]  /*4a1f0*/  ISETP.GE.AND P0, PT, R30, UR39, PT ;  /* 0x000000271e007c0c */ /* 0x000fe2000bf06270 */
[----:B------:R1:W-:Y:S01]  /*4a200*/  STL [R1+0x127c], R26 ;  /* 0x00127c1a01007387 */ /* 0x0003e20000100800 */
[----:B------:R-:W-:Y:S01]  /*4a210*/  LOP3.LUT R20, R20, 0xfeffffff, RZ, 0xc0, !PT ;  /* 0xfeffffff14147812 */ /* 0x000fe200078ec0ff */
[----:B------:R-:W-:Y:S01]  /*4a220*/  VIADD R48, R23, 0x67 ;  /* 0x0000006717307836 */ /* 0x000fe20000000000 */
[----:B------:R-:W-:Y:S01]  /*4a230*/  ISETP.LT.AND P3, PT, R155, UR20, !P0 ;  /* 0x000000149b007c0c */ /* 0x000fe2000c761270 */
[----:B------:R-:W-:Y:S01]  /*4a240*/  ULDC UR20, c[0x0][0x248] ;  /* 0x0000920000147ab9 */ /* 0x000fe20000000800 */
[----:B------:R-:W-:Y:S01]  /*4a250*/  ISETP.LT.AND P2, PT, R156, UR21, !P0 ;  /* 0x000000159c007c0c */ /* 0x000fe2000c741270 */
[----:B------:R-:W-:Y:S01]  /*4a260*/  ULDC UR21, c[0x0][0x228] ;  /* 0x00008a0000157ab9 */ /* 0x000fe20000000800 */
[----:B------:R-:W-:Y:S01]  /*4a270*/  ISETP.LT.AND P1, PT, R154, UR22, !P0 ;  /* 0x000000169a007c0c */ /* 0x000fe2000c721270 */
[----:B------:R-:W-:Y:S01]  /*4a280*/  ULDC UR22, c[0x0][0x228] ;  /* 0x00008a0000167ab9 */ /* 0x000fe20000000800 */
[----:B------:R-:W-:Y:S01]  /*4a290*/  VIADD R49, R23, 0x66 ;  /* 0x0000006617317836 */ /* 0x000fe20000000000 */
        /* <DEDUP_REMOVED lines=15> */
[----:B------:R-:W-:Y:S01]  /*4a390*/  ULDC UR29, c[0x0][0x228] ;  /* 0x00008a00001d7ab9 */ /* 0x000fe20000000800 */
[----:B------:R-:W-:Y:S01]  /*4a3a0*/  ISETP.LT.AND P3, PT, R155, UR16, !P0 ;  /* 0x000000109b007c0c */ /* 0x000fe2000c761270 */
[----:B------:R-:W-:Y:S01]  /*4a3b0*/  ULDC UR16, c[0x0][0x248] ;  /* 0x0000920000107ab9 */ /* 0x000fe20000000800 */
[----:B------:R-:W-:Y:S01]  /*4a3c0*/  ISETP.LT.AND P2, PT, R156, UR17, !P0 ;  /* 0x000000119c007c0c */ /* 0x000fe2000c741270 */
[----:B------:R-:W-:Y:S01]  /*4a3d0*/  ULDC UR17, c[0x0][0x228] ;  /* 0x00008a0000117ab9 */ /* 0x000fe20000000800 */
[----:B------:R-:W-:Y:S01]  /*4a3e0*/  ISETP.LT.AND P1, PT, R154, UR18, !P0 ;  /* 0x000000129a007c0c */ /* 0x000fe2000c721270 */
[----:B------:R-:W-:Y:S01]  /*4a3f0*/  ULDC UR18, c[0x0][0x228] ;  /* 0x00008a0000127ab9 */ /* 0x000fe20000000800 */
[----:B------:R-:W-:-:S02]  /*4a400*/  VIADD R50, R23, 0x65 ;  /* 0x0000006517327836 */ /* 0x000fc40000000000 */
[----:B------:R-:W-:Y:S01]  /*4a410*/  VIADD R52, R23, 0x63 ;  /* 0x0000006317347836 */ /* 0x000fe20000000000 */
[----:B------:R-:W-:Y:S01]  /*4a420*/  LOP3.LUT R17, R17, 0x7fffffff, RZ, 0xc0, !PT ;  /* 0x7fffffff11117812 */ /* 0x000fe200078ec0ff */
[C---:B------:R-:W-:Y:S02]  /*4a430*/  VIADD R54, R23.reuse, 0x61 ;  /* 0x0000006117367836 */ /* 0x040fe40000000000 */
[C---:B------:R-:W-:Y:S01]  /*4a440*/  VIADD R56, R23.reuse, 0x5f ;  /* 0x0000005f17387836 */ /* 0x040fe20000000000 */
[----:B------:R-:W-:Y:S01]  /*4a450*/  @P3 LOP3.LUT R20, R20, 0x100000, RZ, 0xfc, !PT ;  /* 0x0010000014143812 */ /* 0x000fe200078efcff */
[C---:B------:R-:W-:Y:S02]  /*4a460*/  VIADD R58, R23.reuse, 0x5d ;  /* 0x0000005d173a7836 */ /* 0x040fe40000000000 */
[----:B------:R-:W-:Y:S01]  /*4a470*/  VIADD R60, R23, 0x5b ;  /* 0x0000005b173c7836 */ /* 0x000fe20000000000 */
[----:B------:R-:W-:Y:S02]  /*4a480*/  LOP3.LUT R20, R20, 0xfff7ffff, RZ, 0xc0, !PT ;  /* 0xfff7ffff14147812 */ /* 0x000fe400078ec0ff */
[----:B------:R-:W-:-:S02]  /*4a490*/  LOP3.LUT R16, R16, 0x7fffffff, RZ, 0xc0, !PT ;  /* 0x7fffffff10107812 */ /* 0x000fc400078ec0ff */
[C---:B------:R-:W-:Y:S01]  /*4a4a0*/  IADD3 R62, R23.reuse, 0x59, RZ ;  /* 0x00000059173e7810 */ /* 0x040fe20007ffe0ff */
[C---:B------:R-:W-:Y:S01]  /*4a4b0*/  VIADD R64, R23.reuse, 0x57 ;  /* 0x0000005717407836 */ /* 0x040fe20000000000 */
[----:B------:R-:W-:Y:S01]  /*4a4c0*/  @P2 LOP3.LUT R20, R20, 0x80000, RZ, 0xfc, !PT ;  /* 0x0008000014142812 */ /* 0x000fe200078efcff */
[C---:B------:R-:W-:Y:S01]  /*4a4d0*/  VIADD R66, R23.reuse, 0x55 ;  /* 0x0000005517427836 */ /* 0x040fe20000000000 */
[----:B------:R-:W-:Y:S01]  /*4a4e0*/  ISETP.LT.AND P0, PT, R152, UR46, !P0 ;  /* 0x0000002e98007c0c */ /* 0x000fe2000c701270 */
[----:B-1----:R-:W-:Y:S01]  /*4a4f0*/  VIADD R26, R26, UR16 ;  /* 0x000000101a1a7c36 */ /* 0x002fe20008000000 */
[----:B------:R-:W-:Y:S01]  /*4a500*/  LOP3.LUT R20, R20, 0xfffbffff, RZ, 0xc0, !PT ;  /* 0xfffbffff14147812 */ /* 0x000fe200078ec0ff */
[----:B------:R-:W-:Y:S01]  /*4a510*/  ULDC UR46, c[0x0][0x228] ;  /* 0x00008a00002e7ab9 */ /* 0x000fe20000000800 */
[----:B------:R-:W-:Y:S01]  /*4a520*/  ULDC UR16, c[0x0][0x228] ;  /* 0x00008a0000107ab9 */ /* 0x000fe20000000800 */
[----:B------:R-:W-:Y:S01]  /*4a530*/  VIADD R68, R23, 0x53 ;  /* 0x0000005317447836 */ /* 0x000fe20000000000 */
[----:B------:R-:W-:-:S02]  /*4a540*/  @P1 LOP3.LUT R20, R20, 0x40000, RZ, 0xfc, !PT ;  /* 0x0004000014141812 */ /* 0x000fc400078efcff */
[----:B------:R-:W-:Y:S01]  /*4a550*/  LOP3.LUT R15, R15, 0x7fffffff, RZ, 0xc0, !PT ;  /* 0x7fffffff0f0f7812 */ /* 0x000fe200078ec0ff */
[C---:B------:R-:W-:Y:S01]  /*4a560*/  VIADD R70, R23.reuse, 0x51 ;  /* 0x0000005117467836 */ /* 0x040fe20000000000 */
[----:B------:R-:W-:Y:S01]  /*4a570*/  LOP3.LUT R20, R20, 0xfffdffff, RZ, 0xc0, !PT ;  /* 0xfffdffff14147812 */ /* 0x000fe200078ec0ff */
[C---:B------:R-:W-:Y:S02]  /*4a580*/  VIADD R72, R23.reuse, 0x4f ;  /* 0x0000004f17487836 */ /* 0x040fe40000000000 */
[C---:B------:R-:W-:Y:S01]  /*4a590*/  VIADD R74, R23.reuse, 0x4d ;  /* 0x0000004d174a7836 */ /* 0x040fe20000000000 */
[----:B------:R-:W-:Y:S01]  /*4a5a0*/  @P0 LOP3.LUT R20, R20, 0x20000, RZ, 0xfc, !PT ;  /* 0x0002000014140812 */ /* 0x000fe200078efcff */
[----:B------:R-:W-:Y:S01]  /*4a5b0*/  VIADD R76, R23, 0x4b ;  /* 0x0000004b174c7836 */ /* 0x000fe20000000000 */
        /* <DEDUP_REMOVED lines=10> */
[----:B------:R-:W-:-:S02]  /*4a660*/  LOP3.LUT R14, R14, 0x7fffffff, RZ, 0xc0, !PT ;  /* 0x7fffffff0e0e7812 */ /* 0x000fc400078ec0ff */
[C---:B------:R-:W-:Y:S01]  /*4a670*/  IADD3 R78, R23.reuse, 0x49, RZ ;  /* 0x00000049174e7810 */ /* 0x040fe20007ffe0ff */
[C---:B------:R-:W-:Y:S02]  /*4a680*/  VIADD R80, R23.reuse, 0x47 ;  /* 0x0000004717507836 */ /* 0x040fe40000000000 */
[C---:B------:R-:W-:Y:S02]  /*4a690*/  VIADD R82, R23.reuse, 0x45 ;  /* 0x0000004517527836 */ /* 0x040fe40000000000 */
[----:B------:R-:W-:Y:S01]  /*4a6a0*/  VIADD R84, R23, 0x43 ;  /* 0x0000004317547836 */ /* 0x000fe20000000000 */
[----:B------:R-:W-:Y:S02]  /*4a6b0*/  @P3 LOP3.LUT R20, R20, 0x10000, RZ, 0xfc, !PT ;  /* 0x0001000014143812 */ /* 0x000fe400078efcff */
[----:B------:R-:W-:Y:S01]  /*4a6c0*/  LOP3.LUT R13, R13, 0x7fffffff, RZ, 0xc0, !PT ;  /* 0x7fffffff0d0d7812 */ /* 0x000fe200078ec0ff */
[C---:B------:R-:W-:Y:S01]  /*4a6d0*/  VIADD R86, R23.reuse, 0x41 ;  /* 0x0000004117567836 */ /* 0x040fe20000000000 */
[----:B------:R-:W-:Y:S01]  /*4a6e0*/  LOP3.LUT R20, R20, 0xffff7fff, RZ, 0xc0, !PT ;  /* 0xffff7fff14147812 */ /* 0x000fe200078ec0ff */
[----:B------:R-:W-:-:S02]  /*4a6f0*/  VIADD R88, R23, 0x3f ;  /* 0x0000003f17587836 */ /* 0x000fc40000000000 */
        /* <DEDUP_REMOVED lines=8> */
[----:B------:R-:W-:Y:S02]  /*4a780*/  LOP3.LUT R12, R12, 0x7fffffff, RZ, 0xc0, !PT ;  /* 0x7fffffff0c0c7812 */ /* 0x000fe400078ec0ff */
[C---:B------:R-:W-:Y:S01]  /*4a790*/  IADD3 R94, R23.reuse, 0x39, RZ ;  /* 0x00000039175e7810 */ /* 0x040fe20007ffe0ff */
[C---:B------:R-:W-:Y:S01]  /*4a7a0*/  VIADD R96, R23.reuse, 0x37 ;  /* 0x0000003717607836 */ /* 0x040fe20000000000 */
[----:B------:R-:W-:Y:S01]  /*4a7b0*/  @P1 LOP3.LUT R20, R20, 0x4000, RZ, 0xfc, !PT ;  /* 0x0000400014141812 */ /* 0x000fe200078efcff */
[----:B------:R-:W-:Y:S01]  /*4a7c0*/  VIADD R98, R23, 0x35 ;  /* 0x0000003517627836 */ /* 0x000fe20000000000 */
[----:B------:R-:W-:Y:S01]  /*4a7d0*/  LOP3.LUT R11, R11, 0x7fffffff, RZ, 0xc0, !PT ;  /* 0x7fffffff0b0b7812 */ /* 0x000fe200078ec0ff */
[C---:B------:R-:W-:Y:S01]  /*4a7e0*/  VIADD R100, R23.reuse, 0x33 ;  /* 0x0000003317647836 */ /* 0x040fe20000000000 */
[----:B------:R-:W-:Y:S01]  /*4a7f0*/  LOP3.LUT R20, R20, 0xffffdfff, RZ, 0xc0, !PT ;  /* 0xffffdfff14147812 */ /* 0x000fe200078ec0ff */
[C---:B------:R-:W-:Y:S01]  /*4a800*/  VIADD R102, R23.reuse, 0x31 ;  /* 0x0000003117667836 */ /* 0x040fe20000000000 */
[----:B------:R-:W-:Y:S01]  /*4a810*/  LOP3.LUT R10, R10, 0x7fffffff, RZ, 0xc0, !PT ;  /* 0x7fffffff0a0a7812 */ /* 0x000fe200078ec0ff */
[C---:B------:R-:W-:Y:S01]  /*4a820*/  VIADD R104, R23.reuse, 0x2f ;  /* 0x0000002f17687836 */ /* 0x040fe20000000000 */
[----:B------:R-:W-:Y:S01]  /*4a830*/  @P0 LOP3.LUT R20, R20, 0x2000, RZ, 0xfc, !PT ;  /* 0x0000200014140812 */ /* 0x000fe200078efcff */
[----:B------:R-:W-:Y:S01]  /*4a840*/  VIADD R106, R23, 0x2d ;  /* 0x0000002d176a7836 */ /* 0x000fe20000000000 */
[----:B------:R-:W-:Y:S01]  /*4a850*/  ISETP.GE.AND P0, PT, R33, UR4, PT ;  /* 0x0000000421007c0c */ /* 0x000fe2000bf06270 */
[----:B------:R-:W-:Y:S01]  /*4a860*/  ULDC UR4, c[0x0][0x248] ;  /* 0x0000920000047ab9 */ /* 0x000fe20000000800 */
[C---:B------:R-:W-:Y:S01]  /*4a870*/  VIADD R108, R23.reuse, 0x2b ;  /* 0x0000002b176c7836 */ /* 0x040fe20000000000 */
[C---:B------:R-:W-:Y:S01]  /*4a880*/  IADD3 R160, R23.reuse, 0x29, RZ ;  /* 0x0000002917a07810 */ /* 0x040fe20007ffe0ff */
[----:B------:R-:W-:Y:S01]  /*4a890*/  VIADD R162, R23, 0x27 ;  /* 0x0000002717a27836 */ /* 0x000fe20000000000 */
[----:B------:R-:W-:Y:S01]  /*4a8a0*/  ISETP.LT.AND P3, PT, R155, UR23, !P0 ;  /* 0x000000179b007c0c */ /* 0x000fe2000c761270 */
[----:B------:R1:W-:Y:S01]  /*4a8b0*/  STL [R1+0x1288], R26 ;  /* 0x0012881a01007387 */ /* 0x0003e20000100800 */
[----:B------:R-:W-:Y:S01]  /*4a8c0*/  ISETP.LT.AND P2, PT, R156, UR5, !P0 ;  /* 0x000000059c007c0c */ /* 0x000fe2000c741270 */
[----:B------:R-:W-:Y:S01]  /*4a8d0*/  ULDC UR23, c[0x0][0x228] ;  /* 0x00008a0000177ab9 */ /* 0x000fe20000000800 */
[----:B------:R-:W-:Y:S01]  /*4a8e0*/  LOP3.LUT R20, R20, 0xffffefff, RZ, 0xc0, !PT ;  /* 0xffffefff14147812 */ /* 0x000fe200078ec0ff */
[C---:B------:R-:W-:Y:S01]  /*4a8f0*/  VIADD R164, R23.reuse, 0x25 ;  /* 0x0000002517a47836 */ /* 0x040fe20000000000 */
[----:B------:R-:W-:Y:S01]  /*4a900*/  ISETP.LT.AND P1, PT, R154, UR43, !P0 ;  /* 0x0000002b9a007c0c */ /* 0x000fe2000c721270 */
[----:B------:R-:W-:Y:S01]  /*4a910*/  ULDC UR43, c[0x0][0x228] ;  /* 0x00008a00002b7ab9 */ /* 0x000fe20000000800 */
[C---:B------:R-:W-:Y:S01]  /*4a920*/  VIADD R166, R23.reuse, 0x23 ;  /* 0x0000002317a67836 */ /* 0x040fe20000000000 */
[----:B------:R-:W-:Y:S01]  /*4a930*/  LOP3.LUT R0, R0, 0x7fffffff, RZ, 0xc0, !PT ;  /* 0x7fffffff00007812 */ /* 0x000fe200078ec0ff */
[----:B------:R-:W-:Y:S01]  /*4a940*/  VIADD R168, R23, 0x21 ;  /* 0x0000002117a87836 */ /* 0x000fe20000000000 */
[----:B------:R-:W-:Y:S02]  /*4a950*/  BAR.SYNC.DEFER_BLOCKING 0x0 ;  /* 0x0000000000007b1d */ /* 0x000fe40000010000 */
[----:B------:R-:W-:-:S04]  /*4a960*/  @P3 LOP3.LUT R20, R20, 0x1000, RZ, 0xfc, !PT ;  /* 0x0000100014143812 */ /* 0x000fc800078efcff */
[----:B------:R-:W-:-:S04]  /*4a970*/  LOP3.LUT R20, R20, 0xfffff7ff, RZ, 0xc0, !PT ;  /* 0xfffff7ff14147812 */ /* 0x000fc800078ec0ff */
[----:B------:R-:W-:Y:S02]  /*4a980*/  @P2 LOP3.LUT R20, R20, 0x800, RZ, 0xfc, !PT ;  /* 0x0000080014142812 */ /* 0x000fe400078efcff */
[----:B------:R-:W-:Y:S01]  /*4a990*/  ISETP.LT.AND P0, PT, R152, UR44, !P0 ;  /* 0x0000002c98007c0c */ /* 0x000fe2000c701270 */
[----:B------:R-:W-:Y:S01]  /*4a9a0*/  ULDC UR44, c[0x0][0x228] ;  /* 0x00008a00002c7ab9 */ /* 0x000fe20000000800 */
[----:B------:R-:W-:-:S04]  /*4a9b0*/  LOP3.LUT R20, R20, 0xfffffbff, RZ, 0xc0, !PT ;  /* 0xfffffbff14147812 */ /* 0x000fc800078ec0ff */
[----:B------:R-:W-:-:S04]  /*4a9c0*/  @P1 LOP3.LUT R20, R20, 0x400, RZ, 0xfc, !PT ;  /* 0x0000040014141812 */ /* 0x000fc800078efcff */
[----:B------:R-:W-:Y:S02]  /*4a9d0*/  LOP3.LUT R20, R20, 0xfffffdff, RZ, 0xc0, !PT ;  /* 0xfffffdff14147812 */ /* 0x000fe400078ec0ff */
[----:B-1----:R-:W-:Y:S01]  /*4a9e0*/  IADD3 R26, R26, UR4, RZ ;  /* 0x000000041a1a7c10 */ /* 0x002fe2000fffe0ff */
[----:B------:R-:W-:Y:S01]  /*4a9f0*/  ULDC UR4, c[0x0][0x248] ;  /* 0x0000920000047ab9 */ /* 0x000fe20000000800 */
[----:B------:R-:W-:Y:S02]  /*4aa00*/  @P0 LOP3.LUT R20, R20, 0x200, RZ, 0xfc, !PT ;  /* 0x0000020014140812 */ /* 0x000fe400078efcff */
[C---:B------:R-:W-:Y:S01]  /*4aa10*/  IADD3 R51, R23.reuse, 0x64, RZ ;  /* 0x0000006417337810 */ /* 0x040fe20007ffe0ff */
        /* <DEDUP_REMOVED lines=12> */
[C---:B------:R-:W-:Y:S02]  /*4aae0*/  VIADD R57, R23.reuse, 0x5e ;  /* 0x0000005e17397836 */ /* 0x040fe40000000000 */
[C---:B------:R-:W-:Y:S02]  /*4aaf0*/  VIADD R59, R23.reuse, 0x5c ;  /* 0x0000005c173b7836 */ /* 0x040fe40000000000 */
[C---:B------:R-:W-:Y:S01]  /*4ab00*/  VIADD R61, R23.reuse, 0x5a ;  /* 0x0000005a173d7836 */ /* 0x040fe20000000000 */
[----:B------:R-:W-:Y:S01]  /*4ab10*/  @P3 LOP3.LUT R20, R20, 0x100, RZ, 0xfc, !PT ;  /* 0x0000010014143812 */ /* 0x000fe200078efcff */
[C---:B------:R-:W-:Y:S02]  /*4ab20*/  VIADD R63, R23.reuse, 0x58 ;  /* 0x00000058173f7836 */ /* 0x040fe40000000000 */
[C---:B------:R-:W-:Y:S01]  /*4ab30*/  VIADD R65, R23.reuse, 0x56 ;  /* 0x0000005617417836 */ /* 0x040fe20000000000 */
[----:B------:R-:W-:Y:S02]  /*4ab40*/  LOP3.LUT R20, R20, 0xffffff7f, RZ, 0xc0, !PT ;  /* 0xffffff7f14147812 */ /* 0x000fe400078ec0ff */
[C---:B------:R-:W-:Y:S01]  /*4ab50*/  IADD3 R67, R23.reuse, 0x54, RZ ;  /* 0x0000005417437810 */ /* 0x040fe20007ffe0ff */
[C---:B------:R-:W-:Y:S01]  /*4ab60*/  VIADD R69, R23.reuse, 0x52 ;  /* 0x0000005217457836 */ /* 0x040fe20000000000 */
[----:B------:R-:W-:Y:S01]  /*4ab70*/  @P2 LOP3.LUT R20, R20, 0x80, RZ, 0xfc, !PT ;  /* 0x0000008014142812 */ /* 0x000fe200078efcff */
[C---:B------:R-:W-:Y:S01]  /*4ab80*/  VIADD R71, R23.reuse, 0x50 ;  /* 0x0000005017477836 */ /* 0x040fe20000000000 */
[----:B------:R-:W-:Y:S01]  /*4ab90*/  ISETP.LT.AND P0, PT, R152, UR41, !P0 ;  /* 0x0000002998007c0c */ /* 0x000fe2000c701270 */
[----:B-1----:R-:W-:Y:S01]  /*4aba0*/  VIADD R26, R26, UR4 ;  /* 0x000000041a1a7c36 */ /* 0x002fe20008000000 */
[----:B------:R-:W-:Y:S01]  /*4abb0*/  LOP3.LUT R20, R20, 0xffffffbf, RZ, 0xc0, !PT ;  /* 0xffffffbf14147812 */ /* 0x000fe200078ec0ff */
[----:B------:R-:W-:Y:S01]  /*4abc0*/  ULDC.64 UR4, c[0x0][0x228] ;  /* 0x00008a0000047ab9 */ /* 0x000fe20000000a00 */
[----:B------:R-:W-:Y:S01]  /*4abd0*/  ULDC UR41, c[0x0][0x228] ;  /* 0x00008a0000297ab9 */ /* 0x000fe20000000800 */
[C---:B------:R-:W-:Y:S01]  /*4abe0*/  VIADD R73, R23.reuse, 0x4e ;  /* 0x0000004e17497836 */ /* 0x040fe20000000000 */
[----:B------:R-:W-:Y:S01]  /*4abf0*/  @P1 LOP3.LUT R20, R20, 0x40, RZ, 0xfc, !PT ;  /* 0x0000004014141812 */ /* 0x000fe200078efcff */
[----:B------:R-:W-:-:S02]  /*4ac00*/  VIADD R75, R23, 0x4c ;  /* 0x0000004c174b7836 */ /* 0x000fc40000000000 */
[C---:B------:R-:W-:Y:S01]  /*4ac10*/  VIADD R77, R23.reuse, 0x4a ;  /* 0x0000004a174d7836 */ /* 0x040fe20000000000 */
[----:B------:R-:W-:Y:S01]  /*4ac20*/  LOP3.LUT R20, R20, 0xffffffdf, RZ, 0xc0, !PT ;  /* 0xffffffdf14147812 */ /* 0x000fe200078ec0ff */
[C---:B------:R-:W-:Y:S02]  /*4ac30*/  VIADD R79, R23.reuse, 0x48 ;  /* 0x00000048174f7836 */ /* 0x040fe40000000000 */
[C---:B------:R-:W-:Y:S01]  /*4ac40*/  VIADD R81, R23.reuse, 0x46 ;  /* 0x0000004617517836 */ /* 0x040fe20000000000 */
[----:B------:R-:W-:Y:S02]  /*4ac50*/  @P0 LOP3.LUT R20, R20, 0x20, RZ, 0xfc, !PT ;  /* 0x0000002014140812 */ /* 0x000fe400078efcff */
[C---:B------:R-:W-:Y:S01]  /*4ac60*/  IADD3 R83, R23.reuse, 0x44, RZ ;  /* 0x0000004417537810 */ /* 0x040fe20007ffe0ff */
[----:B------:R-:W-:Y:S01]  /*4ac70*/  VIADD R85, R23, 0x42 ;  /* 0x0000004217557836 */ /* 0x000fe20000000000 */
[----:B------:R-:W-:Y:S01]  /*4ac80*/  ISETP.GE.AND P0, PT, R35, UR5, PT ;  /* 0x0000000523007c0c */ /* 0x000fe2000bf06270 */
[----:B------:R-:W-:-:S02]  /*4ac90*/  VIADD R87, R23, 0x40 ;  /* 0x0000004017577836 */ /* 0x000fc40000000000 */
[----:B------:R-:W-:Y:S01]  /*4aca0*/  VIADD R89, R23, 0x3e ;  /* 0x0000003e17597836 */ /* 0x000fe20000000000 */
[----:B------:R-:W-:Y:S01]  /*4acb0*/  ISETP.LT.AND P3, PT, R155, UR4, !P0 ;  /* 0x000000049b007c0c */ /* 0x000fe2000c761270 */
[----:B------:R-:W-:Y:S01]  /*4acc0*/  ULDC UR4, c[0x0][0x248] ;  /* 0x0000920000047ab9 */ /* 0x000fe20000000800 */
[----:B------:R-:W-:Y:S01]  /*4acd0*/  ISETP.LT.AND P2, PT, R156, UR57, !P0 ;  /* 0x000000399c007c0c */ /* 0x000fe2000c741270 */
[----:B------:R1:W-:Y:S01]  /*4ace0*/  STL [R1+0x1290], R26 ;  /* 0x0012901a01007387 */ /* 0x0003e20000100800 */
[----:B------:R-:W-:Y:S01]  /*4acf0*/  LOP3.LUT R20, R20, 0xffffffef, RZ, 0xc0, !PT ;  /* 0xffffffef14147812 */ /* 0x000fe200078ec0ff */
[----:B------:R-:W-:Y:S01]  /*4ad00*/  ULDC UR57, c[0x0][0x228] ;  /* 0x00008a0000397ab9 */ /* 0x000fe20000000800 */
[----:B------:R-:W-:Y:S01]  /*4ad10*/  ISETP.LT.AND P1, PT, R154, UR12, !P0 ;  /* 0x0000000c9a007c0c */ /* 0x000fe2000c721270 */
[----:B------:R-:W-:Y:S01]  /*4ad20*/  ULDC UR12, c[0x0][0x228] ;  /* 0x00008a00000c7ab9 */ /* 0x000fe20000000800 */
[C---:B------:R-:W-:Y:S02]  /*4ad30*/  VIADD R91, R23.reuse, 0x3c ;  /* 0x0000003c175b7836 */ /* 0x040fe40000000000 */
[----:B------:R-:W-:-:S02]  /*4ad40*/  VIADD R93, R23, 0x3a ;  /* 0x0000003a175d7836 */ /* 0x000fc40000000000 */
[C---:B------:R-:W-:Y:S01]  /*4ad50*/  VIADD R95, R23.reuse, 0x38 ;  /* 0x00000038175f7836 */ /* 0x040fe20000000000 */
[----:B------:R-:W-:Y:S01]  /*4ad60*/  @P3 LOP3.LUT R20, R20, 0x10, RZ, 0xfc, !PT ;  /* 0x0000001014143812 */ /* 0x000fe200078efcff */
[C---:B------:R-:W-:Y:S01]  /*4ad70*/  VIADD R97, R23.reuse, 0x36 ;  /* 0x0000003617617836 */ /* 0x040fe20000000000 */
[C---:B------:R-:W-:Y:S01]  /*4ad80*/  IADD3 R99, R23.reuse, 0x34, RZ ;  /* 0x0000003417637810 */ /* 0x040fe20007ffe0ff */
[C---:B------:R-:W-:Y:S01]  /*4ad90*/  VIADD R101, R23.reuse, 0x32 ;  /* 0x0000003217657836 */ /* 0x040fe20000000000 */
[----:B------:R-:W-:Y:S01]  /*4ada0*/  LOP3.LUT R20, R20, 0xfffffff7, RZ, 0xc0, !PT ;  /* 0xfffffff714147812 */ /* 0x000fe200078ec0ff */
[C---:B------:R-:W-:Y:S02]  /*4adb0*/  VIADD R103, R23.reuse, 0x30 ;  /* 0x0000003017677836 */ /* 0x040fe40000000000 */
        /* <DEDUP_REMOVED lines=12> */
[----:B------:R-:W-:Y:S02]  /*4ae80*/  LOP3.LUT R20, R20, 0xfffffffd, RZ, 0xc0, !PT ;  /* 0xfffffffd14147812 */ /* 0x000fe400078ec0ff */
[C---:B------:R-:W-:Y:S01]  /*4ae90*/  IADD3 R165, R23.reuse, 0x24, RZ ;  /* 0x0000002417a57810 */ /* 0x040fe20007ffe0ff */
[C---:B------:R-:W-:Y:S01]  /*4aea0*/  VIADD R167, R23.reuse, 0x22 ;  /* 0x0000002217a77836 */ /* 0x040fe20000000000 */
[----:B------:R-:W-:Y:S01]  /*4aeb0*/  @P0 LOP3.LUT R20, R20, 0x2, RZ, 0xfc, !PT ;  /* 0x0000000214140812 */ /* 0x000fe200078efcff */
[C---:B------:R-:W-:Y:S01]  /*4aec0*/  VIADD R169, R23.reuse, 0x20 ;  /* 0x0000002017a97836 */ /* 0x040fe20000000000 */
[----:B------:R-:W-:Y:S01]  /*4aed0*/  ISETP.GE.AND P0, PT, R36, UR5, PT ;  /* 0x0000000524007c0c */ /* 0x000fe2000bf06270 */
[----:B------:R-:W-:Y:S01]  /*4aee0*/  VIADD R170, R23, 0x1f ;  /* 0x0000001f17aa7836 */ /* 0x000fe20000000000 */
[----:B------:R-:W1:Y:S02]  /*4aef0*/  LDS.128 R28, [R24] ;  /* 0x00000000181c7984 */ /* 0x000e640000000c00 */
[----:B------:R-:W-:Y:S01]  /*4af00*/  ISETP.LT.AND P2, PT, R156, UR44, !P0 ;  /* 0x0000002c9c007c0c */ /* 0x000fe2000c741270 */
[----:B------:R-:W-:Y:S01]  /*4af10*/  ULDC UR44, c[0x0][0x228] ;  /* 0x00008a00002c7ab9 */ /* 0x000fe20000000800 */
[----:B------:R-:W-:Y:S01]  /*4af20*/  ISETP.LT.AND P1, PT, R154, UR43, !P0 ;  /* 0x0000002b9a007c0c */ /* 0x000fe2000c721270 */
[----:B------:R-:W-:Y:S01]  /*4af30*/  ULDC UR43, c[0x0][0x228] ;  /* 0x00008a00002b7ab9 */ /* 0x000fe20000000800 */
[----:B------:R-:W-:Y:S01]  /*4af40*/  ISETP.LT.AND P3, PT, R155, UR4, !P0 ;  /* 0x000000049b007c0c */ /* 0x000fe2000c761270 */
[----:B------:R-:W-:Y:S01]  /*4af50*/  ULDC UR4, c[0x0][0x248] ;  /* 0x0000920000047ab9 */ /* 0x000fe20000000800 */
[----:B------:R-:W-:Y:S01]  /*4af60*/  ISETP.LT.AND P0, PT, R152, UR46, !P0 ;  /* 0x0000002e98007c0c */ /* 0x000fe2000c701270 */
[----:B------:R-:W-:-:S06]  /*4af70*/  ULDC UR46, c[0x0][0x22c] ;  /* 0x00008b00002e7ab9 */ /* 0x000fcc0000000800 */
[----:B------:R-:W-:-:S04]  /*4af80*/  @P2 LOP3.LUT R19, R19, 0x80000000, RZ, 0xfc, !PT ;  /* 0x8000000013132812 */ /* 0x000fc800078efcff */
[----:B------:R-:W-:-:S04]  /*4af90*/  LOP3.LUT R19, R19, 0xbfffffff, RZ, 0xc0, !PT ;  /* 0xbfffffff13137812 */ /* 0x000fc800078ec0ff */
[----:B------:R-:W-:-:S04]  /*4afa0*/  @P1 LOP3.LUT R19, R19, 0x40000000, RZ, 0xfc, !PT ;  /* 0x4000000013131812 */ /* 0x000fc800078efcff */
[----:B------:R-:W-:Y:S02]  /*4afb0*/  LOP3.LUT R19, R19, 0xdfffffff, RZ, 0xc0, !PT ;  /* 0xdfffffff13137812 */ /* 0x000fe400078ec0ff */
[----:B------:R-:W-:Y:S02]  /*4afc0*/  LOP3.LUT R20, R20, 0xfffffffe, RZ, 0xc0, !PT ;  /* 0xfffffffe14147812 */ /* 0x000fe400078ec0ff */
[----:B------:R-:W-:Y:S02]  /*4afd0*/  @P0 LOP3.LUT R19, R19, 0x20000000, RZ, 0xfc, !PT ;  /* 0x2000000013130812 */ /* 0x000fe400078efcff */
[----:B------:R-:W-:Y:S01]  /*4afe0*/  ISETP.GE.AND P0, PT, R37, UR46, PT ;  /* 0x0000002e25007c0c */ /* 0x000fe2000bf06270 */
[----:B------:R-:W-:Y:S01]  /*4aff0*/  ULDC UR46, c[0x0][0x228] ;  /* 0x00008a00002e7ab9 */ /* 0x000fe20000000800 */
[----:B------:R-:W-:Y:S02]  /*4b000*/  @P3 LOP3.LUT R20, R20, 0x1, RZ, 0xfc, !PT ;  /* 0x0000000114143812 */ /* 0x000fe400078efcff */
[----:B------:R-:W-:Y:S01]  /*4b010*/  ISETP.LT.AND P3, PT, R155, UR42, !P0 ;  /* 0x0000002a9b007c0c */ /* 0x000fe2000c761270 */
[----:B------:R2:W-:Y:S01]  /*4b020*/  STL [R1+0x1294], R26 ;  /* 0x0012941a01007387 */ /* 0x0005e20000100800 */
        /* <DEDUP_REMOVED lines=10> */
[----:B------:R-:W-:Y:S01]  /*4b0d0*/  ULDC UR46, c[0x0][0x22c] ;  /* 0x00008b00002e7ab9 */ /* 0x000fe20000000800 */
[----:B------:R-:W-:-:S04]  /*4b0e0*/  LOP3.LUT R19, R19, 0xfbffffff, RZ, 0xc0, !PT ;  /* 0xfbffffff13137812 */ /* 0x000fc800078ec0ff */
[----:B------:R-:W-:-:S04]  /*4b0f0*/  @P1 LOP3.LUT R19, R19, 0x4000000, RZ, 0xfc, !PT ;  /* 0x0400000013131812 */ /* 0x000fc800078efcff */
[----:B------:R-:W-:-:S04]  /*4b100*/  LOP3.LUT R19, R19, 0xfdffffff, RZ, 0xc0, !PT ;  /* 0xfdffffff13137812 */ /* 0x000fc800078ec0ff */
[----:B------:R-:W-:Y:S02]  /*4b110*/  @P0 LOP3.LUT R19, R19, 0x2000000, RZ, 0xfc, !PT ;  /* 0x0200000013130812 */ /* 0x000fe400078efcff */
[----:B------:R-:W-:Y:S01]  /*4b120*/  ISETP.GE.AND P0, PT, R38, UR46, PT ;  /* 0x0000002e26007c0c */ /* 0x000fe2000bf06270 */
[----:B--2---:R-:W-:Y:S01]  /*4b130*/  VIADD R26, R26, UR4 ;  /* 0x000000041a1a7c36 */ /* 0x004fe20008000000 */
[----:B------:R-:W-:Y:S01]  /*4b140*/  LOP3.LUT R19, R19, 0xfeffffff, RZ, 0xc0, !PT ;  /* 0xfeffffff13137812 */ /* 0x000fe200078ec0ff */
[----:B------:R-:W-:Y:S01]  /*4b150*/  ULDC UR4, c[0x0][0x248] ;  /* 0x0000920000047ab9 */ /* 0x000fe20000000800 */
[----:B------:R-:W-:Y:S01]  /*4b160*/  ISETP.LT.AND P3, PT, R155, UR36, !P0 ;  /* 0x000000249b007c0c */ /* 0x000fe2000c761270 */
[----:B------:R-:W-:Y:S01]  /*4b170*/  ULDC UR46, c[0x0][0x22c] ;  /* 0x00008b00002e7ab9 */ /* 0x000fe20000000800 */
[----:B------:R-:W-:Y:S02]  /*4b180*/  ISETP.LT.AND P2, PT, R156, UR34, !P0 ;  /* 0x000000229c007c0c */ /* 0x000fe4000c741270 */
[----:B------:R-:W-:Y:S01]  /*4b190*/  ISETP.LT.AND P1, PT, R154, UR33, !P0 ;  /* 0x000000219a007c0c */ /* 0x000fe2000c721270 */
[----:B------:R2:W-:Y:S01]  /*4b1a0*/  STL [R1+0x1298], R26 ;  /* 0x0012981a01007387 */ /* 0x0005e20000100800 */
[----:B------:R-:W-:-:S07]  /*4b1b0*/  ULDC UR36, c[0x0][0x228] ;  /* 0x00008a0000247ab9 */ /* 0x000fce0000000800 */
[----:B------:R-:W-:Y:S01]  /*4b1c0*/  @P3 LOP3.LUT R19, R19, 0x1000000, RZ, 0xfc, !PT ;  /* 0x0100000013133812 */ /* 0x000fe200078efcff */
[----:B------:R-:W-:Y:S01]  /*4b1d0*/  ULDC UR33, c[0x0][0x22c] ;  /* 0x00008b0000217ab9 */ /* 0x000fe20000000800 */
[----:B------:R-:W-:Y:S02]  /*4b1e0*/  ULDC UR34, c[0x0][0x228] ;  /* 0x00008a0000227ab9 */ /* 0x000fe40000000800 */
[----:B------:R-:W-:-:S04]  /*4b1f0*/  LOP3.LUT R19, R19, 0xff7fffff, RZ, 0xc0, !PT ;  /* 0xff7fffff13137812 */ /* 0x000fc800078ec0ff */
[----:B------:R-:W-:Y:S02]  /*4b200*/  @P2 LOP3.LUT R19, R19, 0x800000, RZ, 0xfc, !PT ;  /* 0x0080000013132812 */ /* 0x000fe400078efcff */
[----:B------:R-:W-:Y:S01]  /*4b210*/  ISETP.LT.AND P0, PT, R152, UR38, !P0 ;  /* 0x0000002698007c0c */ /* 0x000fe2000c701270 */
[----:B--2---:R-:W-:Y:S01]  /*4b220*/  VIADD R26, R26, UR4 ;  /* 0x000000041a1a7c36 */ /* 0x004fe20008000000 */
[----:B------:R-:W-:Y:S01]  /*4b230*/  LOP3.LUT R19, R19, 0xffbfffff, RZ, 0xc0, !PT ;  /* 0xffbfffff13137812 */ /* 0x000fe200078ec0ff */
[----:B------:R-:W-:Y:S01]  /*4b240*/  ULDC UR4, c[0x0][0x248] ;  /* 0x0000920000047ab9 */ /* 0x000fe20000000800 */
[----:B------:R-:W-:Y:S02]  /*4b250*/  ULDC UR38, c[0x0][0x228] ;  /* 0x00008a0000267ab9 */ /* 0x000fe40000000800 */
[----:B------:R-:W-:Y:S01]  /*4b260*/  @P1 LOP3.LUT R19, R19, 0x400000, RZ, 0xfc, !PT ;  /* 0x0040000013131812 */ /* 0x000fe200078efcff */
[----:B------:R2:W-:Y:S03]  /*4b270*/  STL [R1+0x129c], R26 ;  /* 0x00129c1a01007387 */ /* 0x0005e60000100800 */
[----:B------:R-:W-:-:S04]  /*4b280*/  LOP3.LUT R19, R19, 0xffdfffff, RZ, 0xc0, !PT ;  /* 0xffdfffff13137812 */ /* 0x000fc800078ec0ff */
[----:B------:R-:W-:Y:S01]  /*4b290*/  @P0 LOP3.LUT R19, R19, 0x200000, RZ, 0xfc, !PT ;  /* 0x0020000013130812 */ /* 0x000fe200078efcff */
[----:B--2---:R-:W-:Y:S01]  /*4b2a0*/  VIADD R26, R26, UR4 ;  /* 0x000000041a1a7c36 */ /* 0x004fe20008000000 */
[----:B------:R-:W-:Y:S02]  /*4b2b0*/  ULDC.64 UR4, c[0x0][0x228] ;  /* 0x00008a0000047ab9 */ /* 0x000fe40000000a00 */
[----:B------:R-:W-:-:S04]  /*4b2c0*/  ISETP.GE.AND P0, PT, R39, UR5, PT ;  /* 0x0000000527007c0c */ /* 0x000fc8000bf06270 */
[----:B------:R-:W-:Y:S01]  /*4b2d0*/  ISETP.LT.AND P3, PT, R155, UR4, !P0 ;  /* 0x000000049b007c0c */ /* 0x000fe2000c761270 */
[----:B------:R-:W-:Y:S01]  /*4b2e0*/  ULDC UR4, c[0x0][0x248] ;  /* 0x0000920000047ab9 */ /* 0x000fe20000000800 */
[----:B------:R-:W-:Y:S02]  /*4b2f0*/  ISETP.LT.AND P2, PT, R156, UR55, !P0 ;  /* 0x000000379c007c0c */ /* 0x000fe4000c741270 */
[----:B------:R-:W-:Y:S01]  /*4b300*/  LOP3.LUT R19, R19, 0xffefffff, RZ, 0xc0, !PT ;  /* 0xffefffff13137812 */ /* 0x000fe200078ec0ff */
[----:B------:R2:W-:Y:S01]  /*4b310*/  STL [R1+0x12a0], R26 ;  /* 0x0012a01a01007387 */ /* 0x0005e20000100800 */
[----:B------:R-:W-:Y:S01]  /*4b320*/  ISETP.LT.AND P1, PT, R154, UR54, !P0 ;  /* 0x000000369a007c0c */ /* 0x000fe2000c721270 */
[----:B------:R-:W-:-:S06]  /*4b330*/  ULDC UR55, c[0x0][0x228] ;  /* 0x00008a0000377ab9 */ /* 0x000fcc0000000800 */
[----:B------:R-:W-:Y:S01]  /*4b340*/  @P3 LOP3.LUT R19, R19, 0x100000, RZ, 0xfc, !PT ;  /* 0x0010000013133812 */ /* 0x000fe200078efcff */
[----:B------:R-:W-:-:S03]  /*4b350*/  ULDC UR54, c[0x0][0x228] ;  /* 0x00008a0000367ab9 */ /* 0x000fc60000000800 */
[----:B------:R-:W-:-:S04]  /*4b360*/  LOP3.LUT R19, R19, 0xfff7ffff, RZ, 0xc0, !PT ;  /* 0xfff7ffff13137812 */ /* 0x000fc800078ec0ff */
[----:B------:R-:W-:Y:S02]  /*4b370*/  @P2 LOP3.LUT R19, R19, 0x80000, RZ, 0xfc, !PT ;  /* 0x0008000013132812 */ /* 0x000fe400078efcff */
[----:B------:R-:W-:Y:S01]  /*4b380*/  ISETP.LT.AND P0, PT, R152, UR53, !P0 ;  /* 0x0000003598007c0c */ /* 0x000fe2000c701270 */
[----:B--2---:R-:W-:Y:S01]  /*4b390*/  VIADD R26, R26, UR4 ;  /* 0x000000041a1a7c36 */ /* 0x004fe20008000000 */
[----:B------:R-:W-:Y:S01]  /*4b3a0*/  LOP3.LUT R19, R19, 0xfffbffff, RZ, 0xc0, !PT ;  /* 0xfffbffff13137812 */ /* 0x000fe200078ec0ff */
[----:B------:R-:W-:Y:S01]  /*4b3b0*/  ULDC.64 UR4, c[0x0][0x228] ;  /* 0x00008a0000047ab9 */ /* 0x000fe20000000a00 */
        /* <DEDUP_REMOVED lines=13> */
[----:B------:R-:W-:-:S08]  /*4b490*/  ULDC UR47, c[0x0][0x228] ;  /* 0x00008a00002f7ab9 */ /* 0x000fd00000000800 */
[----:B------:R-:W-:-:S04]  /*4b4a0*/  @P3 LOP3.LUT R19, R19, 0x10000, RZ, 0xfc, !PT ;  /* 0x0001000013133812 */ /* 0x000fc800078efcff */
[----:B------:R-:W-:-:S04]  /*4b4b0*/  LOP3.LUT R19, R19, 0xffff7fff, RZ, 0xc0, !PT ;  /* 0xffff7fff13137812 */ /* 0x000fc800078ec0ff */
[----:B------:R-:W-:Y:S02]  /*4b4c0*/  @P2 LOP3.LUT R19, R19, 0x8000, RZ, 0xfc, !PT ;  /* 0x0000800013132812 */ /* 0x000fe400078efcff */
[----:B------:R-:W-:Y:S01]  /*4b4d0*/  ISETP.LT.AND P0, PT, R152, UR28, !P0 ;  /* 0x0000001c98007c0c */ /* 0x000fe2000c701270 */
[----:B--2---:R-:W-:Y:S01]  /*4b4e0*/  VIADD R26, R26, UR4 ;  /* 0x000000041a1a7c36 */ /* 0x004fe20008000000 */
        /* <DEDUP_REMOVED lines=26> */
[----:B------:R-:W-:-:S03]  /*4b690*/  ULDC UR30, c[0x0][0x228] ;  /* 0x00008a00001e7ab9 */ /* 0x000fc60000000800 */
[----:B------:R-:W-:Y:S02]  /*4b6a0*/  ISETP.LT.AND P3, PT, R155, UR25, !P0 ;  /* 0x000000199b007c0c */ /* 0x000fe4000c761270 */
[----:B------:R-:W-:Y:S01]  /*4b6b0*/  ISETP.LT.AND P2, PT, R156, UR24, !P0 ;  /* 0x000000189c007c0c */ /* 0x000fe2000c741270 */
[----:B------:R-:W-:Y:S01]  /*4b6c0*/  ULDC UR24, c[0x0][0x248] ;  /* 0x0000920000187ab9 */ /* 0x000fe20000000800 */
[----:B------:R-:W-:Y:S02]  /*4b6d0*/  LOP3.LUT R19, R19, 0xfffffeff, RZ, 0xc0, !PT ;  /* 0xfffffeff13137812 */ /* 0x000fe400078ec0ff */
[----:B------:R-:W-:Y:S01]  /*4b6e0*/  ISETP.LT.AND P1, PT, R154, UR19, !P0 ;  /* 0x000000139a007c0c */ /* 0x000fe2000c721270 */
[----:B------:R-:W-:-:S06]  /*4b6f0*/  ULDC UR19, c[0x0][0x228] ;  /* 0x00008a0000137ab9 */ /* 0x000fcc0000000800 */
[----:B------:R-:W-:-:S04]  /*4b700*/  @P3 LOP3.LUT R19, R19, 0x100, RZ, 0xfc, !PT ;  /* 0x0000010013133812 */ /* 0x000fc800078efcff */
[----:B------:R-:W-:-:S04]  /*4b710*/  LOP3.LUT R19, R19, 0xffffff7f, RZ, 0xc0, !PT ;  /* 0xffffff7f13137812 */ /* 0x000fc800078ec0ff */
[----:B------:R-:W-:Y:S02]  /*4b720*/  @P2 LOP3.LUT R19, R19, 0x80, RZ, 0xfc, !PT ;  /* 0x0000008013132812 */ /* 0x000fe400078efcff */
[----:B------:R-:W-:Y:S01]  /*4b730*/  ISETP.LT.AND P0, PT, R152, UR27, !P0 ;  /* 0x0000001b98007c0c */ /* 0x000fe2000c701270 */
[----:B------:R-:W-:Y:S01]  /*4b740*/  ULDC UR27, c[0x0][0x228] ;  /* 0x00008a00001b7ab9 */ /* 0x000fe20000000800 */
[----:B------:R-:W-:Y:S02]  /*4b750*/  LOP3.LUT R19, R19, 0xffffffbf, RZ, 0xc0, !PT ;  /* 0xffffffbf13137812 */ /* 0x000fe400078ec0ff */
[----:B--2---:R-:W-:Y:S01]  /*4b760*/  IADD3 R26, R26, UR35, RZ ;  /* 0x000000231a1a7c10 */ /* 0x004fe2000fffe0ff */
[----:B------:R-:W-:Y:S01]  /*4b770*/  ULDC UR35, c[0x0][0x228] ;  /* 0x00008a0000237ab9 */ /* 0x000fe20000000800 */
[----:B------:R-:W-:-:S03]  /*4b780*/  @P1 LOP3.LUT R19, R19, 0x40, RZ, 0xfc, !PT ;  /* 0x0000004013131812 */ /* 0x000fc600078efcff */
[----:B------:R2:W-:Y:S01]  /*4b790*/  STL [R1+0x12ac], R26 ;  /* 0x0012ac1a01007387 */ /* 0x0005e20000100800 */
[----:B------:R-:W-:-:S04]  /*4b7a0*/  LOP3.LUT R19, R19, 0xffffffdf, RZ, 0xc0, !PT ;  /* 0xffffffdf13137812 */ /* 0x000fc800078ec0ff */
[----:B------:R-:W-:Y:S01]  /*4b7b0*/  @P0 LOP3.LUT R19, R19, 0x20, RZ, 0xfc, !PT ;  /* 0x0000002013130812 */ /* 0x000fe200078efcff */
[----:B--2---:R-:W-:Y:S01]  /*4b7c0*/  VIADD R26, R26, UR24 ;  /* 0x000000181a1a7c36 */ /* 0x004fe20008000000 */
[----:B------:R-:W-:Y:S02]  /*4b7d0*/  ULDC.64 UR24, c[0x0][0x228] ;  /* 0x00008a0000187ab9 */ /* 0x000fe40000000a00 */
[----:B------:R-:W-:Y:S01]  /*4b7e0*/  ISETP.GE.AND P0, PT, R43, UR25, PT ;  /* 0x000000192b007c0c */ /* 0x000fe2000bf06270 */
[----:B------:R-:W-:-:S03]  /*4b7f0*/  ULDC UR25, c[0x0][0x228] ;  /* 0x00008a0000197ab9 */ /* 0x000fc60000000800 */
[----:B------:R-:W-:Y:S02]  /*4b800*/  ISETP.LT.AND P3, PT, R155, UR24, !P0 ;  /* 0x000000189b007c0c */ /* 0x000fe4000c761270 */
[----:B------:R-:W-:Y:S01]  /*4b810*/  LOP3.LUT R19, R19, 0xffffffef, RZ, 0xc0, !PT ;  /* 0xffffffef13137812 */ /* 0x000fe200078ec0ff */
[----:B------:R2:W-:Y:S01]  /*4b820*/  STL [R1+0x12b0], R26 ;  /* 0x0012b01a01007387 */ /* 0x0005e20000100800 */
[----:B------:R-:W-:Y:S01]  /*4b830*/  ISETP.LT.AND P2, PT, R156, UR22, !P0 ;  /* 0x000000169c007c0c */ /* 0x000fe2000c741270 */
        /* <DEDUP_REMOVED lines=9> */
[----:B------:R-:W-:Y:S01]  /*4b8d0*/  @P1 LOP3.LUT R19, R19, 0x4, RZ, 0xfc, !PT ;  /* 0x0000000413131812 */ /* 0x000fe200078efcff */
[----:B--2---:R-:W-:Y:S01]  /*4b8e0*/  VIADD R26, R26, UR20 ;  /* 0x000000141a1a7c36 */ /* 0x004fe20008000000 */
[----:B------:R-:W-:Y:S02]  /*4b8f0*/  ULDC.64 UR20, c[0x0][0x228] ;  /* 0x00008a0000147ab9 */ /* 0x000fe40000000a00 */
        /* <DEDUP_REMOVED lines=8> */
[----:B------:R-:W-:Y:S02]  /*4b980*/  ISETP.LT.AND P1, PT, R154, UR17, !P0 ;  /* 0x000000119a007c0c */ /* 0x000fe4000c721270 */
[----:B------:R-:W-:Y:S01]  /*4b990*/  ISETP.LT.AND P3, PT, R155, UR20, !P0 ;  /* 0x000000149b007c0c */ /* 0x000fe2000c761270 */
[----:B------:R-:W-:Y:S01]  /*4b9a0*/  ULDC UR20, c[0x0][0x22c] ;  /* 0x00008b0000147ab9 */ /* 0x000fe20000000800 */
[----:B------:R-:W-:Y:S01]  /*4b9b0*/  ISETP.LT.AND P0, PT, R152, UR16, !P0 ;  /* 0x0000001098007c0c */ /* 0x000fe2000c701270 */
[----:B------:R-:W-:-:S06]  /*4b9c0*/  ULDC UR16, c[0x0][0x248] ;  /* 0x0000920000107ab9 */ /* 0x000fcc0000000800 */
[----:B------:R-:W-:-:S04]  /*4b9d0*/  @P2 LOP3.LUT R18, R18, 0x80000000, RZ, 0xfc, !PT ;  /* 0x8000000012122812 */ /* 0x000fc800078efcff */
[----:B------:R-:W-:-:S04]  /*4b9e0*/  LOP3.LUT R18, R18, 0xbfffffff, RZ, 0xc0, !PT ;  /* 0xbfffffff12127812 */ /* 0x000fc800078ec0ff */
[----:B------:R-:W-:-:S04]  /*4b9f0*/  @P1 LOP3.LUT R18, R18, 0x40000000, RZ, 0xfc, !PT ;  /* 0x4000000012121812 */ /* 0x000fc800078efcff */
[----:B------:R-:W-:-:S04]  /*4ba00*/  LOP3.LUT R18, R18, 0xdfffffff, RZ, 0xc0, !PT ;  /* 0xdfffffff12127812 */ /* 0x000fc800078ec0ff */
[----:B------:R-:W-:Y:S02]  /*4ba10*/  @P0 LOP3.LUT R18, R18, 0x20000000, RZ, 0xfc, !PT ;  /* 0x2000000012120812 */ /* 0x000fe400078efcff */
[----:B------:R-:W-:Y:S02]  /*4ba20*/  ISETP.GE.AND P0, PT, R45, UR61, PT ;  /* 0x0000003d2d007c0c */ /* 0x000fe4000bf06270 */
[----:B------:R-:W-:Y:S01]  /*4ba30*/  @P3 LOP3.LUT R19, R19, 0x1, RZ, 0xfc, !PT ;  /* 0x0000000113133812 */ /* 0x000fe200078efcff */
[----:B--2---:R-:W-:Y:S01]  /*4ba40*/  VIADD R26, R26, UR16 ;  /* 0x000000101a1a7c36 */ /* 0x004fe20008000000 */
[----:B------:R-:W-:Y:S01]  /*4ba50*/  ISETP.LT.AND P3, PT, R155, UR51, !P0 ;  /* 0x000000339b007c0c */ /* 0x000fe2000c761270 */
[----:B------:R-:W-:Y:S01]  /*4ba60*/  ULDC.64 UR16, c[0x0][0x228] ;  /* 0x00008a0000107ab9 */ /* 0x000fe20000000a00 */
[----:B------:R-:W-:Y:S01]  /*4ba70*/  ISETP.LT.AND P2, PT, R156, UR50, !P0 ;  /* 0x000000329c007c0c */ /* 0x000fe2000c741270 */
[----:B------:R-:W-:Y:S01]  /*4ba80*/  ULDC UR61, c[0x0][0x22c] ;  /* 0x00008b00003d7ab9 */ /* 0x000fe20000000800 */
[----:B------:R-:W-:-:S02]  /*4ba90*/  LOP3.LUT R18, R18, 0xefffffff, RZ, 0xc0, !PT ;  /* 0xefffffff12127812 */ /* 0x000fc400078ec0ff */
[----:B------:R-:W-:Y:S01]  /*4baa0*/  ISETP.LT.AND P1, PT, R154, UR11, !P0 ;  /* 0x0000000b9a007c0c */ /* 0x000fe2000c721270 */
[----:B------:R2:W-:Y:S01]  /*4bab0*/  STL [R1+0x12b8], R26 ;  /* 0x0012b81a01007387 */ /* 0x0005e20000100800 */
[----:B------:R-:W-:Y:S01]  /*4bac0*/  ULDC UR50, c[0x0][0x228] ;  /* 0x00008a0000327ab9 */ /* 0x000fe20000000800 */
[----:B------:R-:W-:-:S04]  /*4bad0*/  ULDC UR51, c[0x0][0x228] ;  /* 0x00008a0000337ab9 */ /* 0x000fc80000000800 */
[----:B------:R-:W-:Y:S01]  /*4bae0*/  @P3 LOP3.LUT R18, R18, 0x10000000, RZ, 0xfc, !PT ;  /* 0x1000000012123812 */ /* 0x000fe200078efcff */
[----:B------:R-:W-:-:S03]  /*4baf0*/  ULDC UR11, c[0x0][0x228] ;  /* 0x00008a00000b7ab9 */ /* 0x000fc60000000800 */
        /* <DEDUP_REMOVED lines=29> */
[----:B------:R-:W-:-:S04]  /*4bcd0*/  ISETP.GE.AND P0, PT, R47, UR17, PT ;  /* 0x000000112f007c0c */ /* 0x000fc8000bf06270 */
[----:B------:R-:W-:Y:S01]  /*4bce0*/  ISETP.LT.AND P3, PT, R155, UR16, !P0 ;  /* 0x000000109b007c0c */ /* 0x000fe2000c761270 */
[----:B------:R-:W-:Y:S01]  /*4bcf0*/  ULDC.64 UR16, c[0x0][0x228] ;  /* 0x00008a0000107ab9 */ /* 0x000fe20000000a00 */
[----:B------:R-:W-:Y:S01]  /*4bd00*/  ISETP.LT.AND P2, PT, R156, UR56, !P0 ;  /* 0x000000389c007c0c */ /* 0x000fe2000c741270 */
[----:B--2---:R-:W-:Y:S01]  /*4bd10*/  VIADD R26, R26, UR13 ;  /* 0x0000000d1a1a7c36 */ /* 0x004fe20008000000 */
[----:B------:R-:W-:Y:S01]  /*4bd20*/  LOP3.LUT R18, R18, 0xffefffff, RZ, 0xc0, !PT ;  /* 0xffefffff12127812 */ /* 0x000fe200078ec0ff */
[----:B------:R-:W-:Y:S01]  /*4bd30*/  ULDC UR13, c[0x0][0x248] ;  /* 0x00009200000d7ab9 */ /* 0x000fe20000000800 */
[----:B------:R-:W-:Y:S01]  /*4bd40*/  ISETP.LT.AND P1, PT, R154, UR23, !P0 ;  /* 0x000000179a007c0c */ /* 0x000fe2000c721270 */
[----:B------:R-:W-:-:S06]  /*4bd50*/  ULDC UR56, c[0x0][0x22c] ;  /* 0x00008b0000387ab9 */ /* 0x000fcc0000000800 */
[----:B------:R-:W-:Y:S01]  /*4bd60*/  @P3 LOP3.LUT R18, R18, 0x100000, RZ, 0xfc, !PT ;  /* 0x0010000012123812 */ /* 0x000fe200078efcff */
[----:B------:R2:W-:Y:S01]  /*4bd70*/  STL [R1+0x12c0], R26 ;  /* 0x0012c01a01007387 */ /* 0x0005e20000100800 */
        /* <DEDUP_REMOVED lines=103> */
[----:B------:R-:W-:-:S07]  /*4c3f0*/  ISETP.LT.AND P0, PT, R152, UR61, !P0 ;  /* 0x0000003d98007c0c */ /* 0x000fce000c701270 */
[----:B------:R-:W-:-:S04]  /*4c400*/  @P2 LOP3.LUT R17, R17, 0x80000000, RZ, 0xfc, !PT ;  /* 0x8000000011112812 */ /* 0x000fc800078efcff */
[----:B------:R-:W-:Y:S01]  /*4c410*/  @P3 LOP3.LUT R18, R18, 0x1, RZ, 0xfc, !PT ;  /* 0x0000000112123812 */ /* 0x000fe200078efcff */
        /* <DEDUP_REMOVED lines=28> */
[----:B--2---:R-:W-:Y:S01]  /*4c5e0*/  VIADD R26, R26, UR4 ;  /* 0x000000041a1a7c36 */ /* 0x004fe20008000000 */
[----:B------:R-:W-:Y:S01]  /*4c5f0*/  ISETP.LT.AND P2, PT, R156, UR38, !P0 ;  /* 0x000000269c007c0c */ /* 0x000fe2000c741270 */
[----:B------:R-:W-:Y:S01]  /*4c600*/  ULDC UR4, c[0x0][0x248] ;  /* 0x0000920000047ab9 */ /* 0x000fe20000000800 */
[----:B------:R-:W-:Y:S01]  /*4c610*/  LOP3.LUT R17, R17, 0xfeffffff, RZ, 0xc0, !PT ;  /* 0xfeffffff11117812 */ /* 0x000fe200078ec0ff */
[----:B------:R-:W-:Y:S01]  /*4c620*/  ULDC UR28, c[0x0][0x228] ;  /* 0x00008a00001c7ab9 */ /* 0x000fe20000000800 */
[----:B------:R-:W-:Y:S01]  /*4c630*/  ISETP.LT.AND P1, PT, R154, UR45, !P0 ;  /* 0x0000002d9a007c0c */ /* 0x000fe2000c721270 */
[----:B------:R2:W-:Y:S01]  /*4c640*/  STL [R1+0x12dc], R26 ;  /* 0x0012dc1a01007387 */ /* 0x0005e20000100800 */
[----:B------:R-:W-:-:S05]  /*4c650*/  ULDC UR38, c[0x0][0x228] ;  /* 0x00008a0000267ab9 */ /* 0x000fca0000000800 */
        /* <DEDUP_REMOVED lines=12> */
[----:B------:R-:W-:-:S04]  /*4c720*/  ISETP.GE.AND P0, PT, R55, UR5, PT ;  /* 0x0000000537007c0c */ /* 0x000fc8000bf06270 */
[----:B------:R-:W-:Y:S01]  /*4c730*/  ISETP.LT.AND P3, PT, R155, UR4, !P0 ;  /* 0x000000049b007c0c */ /* 0x000fe2000c761270 */
[----:B------:R-:W-:Y:S01]  /*4c740*/  ULDC UR4, c[0x0][0x248] ;  /* 0x0000920000047ab9 */ /* 0x000fe20000000800 */
[----:B------:R-:W-:Y:S01]  /*4c750*/  ISETP.LT.AND P2, PT, R156, UR37, !P0 ;  /* 0x000000259c007c0c */ /* 0x000fe2000c741270 */
[----:B------:R2:W-:Y:S01]  /*4c760*/  STL [R1+0x12e0], R26 ;  /* 0x0012e01a01007387 */ /* 0x0005e20000100800 */
        /* <DEDUP_REMOVED lines=37> */
[----:B------:R-:W-:-:S03]  /*4c9c0*/  ULDC UR22, c[0x0][0x248] ;  /* 0x0000920000167ab9 */ /* 0x000fc60000000800 */
        /* <DEDUP_REMOVED lines=41> */
[----:B------:R-:W-:Y:S01]  /*4cc60*/  ULDC.64 UR20, c[0x0][0x228] ;  /* 0x00008a0000147ab9 */ /* 0x000fe20000000a00 */
        /* <DEDUP_REMOVED lines=25> */
[----:B------:R-:W-:Y:S01]  /*4ce00*/  ISETP.LT.AND P0, PT, R152, UR57, !P0 ;  /* 0x0000003998007c0c */ /* 0x000fe2000c701270 */
[----:B------:R2:W-:Y:S01]  /*4ce10*/  STL [R1+0x12f4], R26 ;  /* 0x0012f41a01007387 */ /* 0x0005e20000100800 */
[----:B------:R-:W-:Y:S01]  /*4ce20*/  ULDC UR58, c[0x0][0x228] ;  /* 0x00008a00003a7ab9 */ /* 0x000fe20000000800 */
[----:B------:R-:W-:-:S04]  /*4ce30*/  ULDC UR57, c[0x0][0x228] ;  /* 0x00008a0000397ab9 */ /* 0x000fc80000000800 */
        /* <DEDUP_REMOVED lines=9> */
[----:B------:R-:W-:Y:S01]  /*4ced0*/  ULDC UR20, c[0x0][0x228] ;  /* 0x00008a0000147ab9 */ /* 0x000fe20000000800 */
[----:B------:R-:W-:Y:S01]  /*4cee0*/  ISETP.LT.AND P2, PT, R156, UR54, !P0 ;  /* 0x000000369c007c0c */ /* 0x000fe2000c741270 */
[----:B------:R-:W-:Y:S01]  /*4cef0*/  ULDC UR56, c[0x0][0x228] ;  /* 0x00008a0000387ab9 */ /* 0x000fe20000000800 */
[----:B------:R-:W-:-:S02]  /*4cf00*/  LOP3.LUT R16, R16, 0xefffffff, RZ, 0xc0, !PT ;  /* 0xefffffff10107812 */ /* 0x000fc400078ec0ff */
[----:B------:R-:W-:Y:S01]  /*4cf10*/  ISETP.LT.AND P1, PT, R154, UR16, !P0 ;  /* 0x000000109a007c0c */ /* 0x000fe2000c721270 */
[----:B------:R-:W-:Y:S01]  /*4cf20*/  ULDC UR16, c[0x0][0x248] ;  /* 0x0000920000107ab9 */ /* 0x000fe20000000800 */
[----:B------:R2:W-:Y:S01]  /*4cf30*/  STL [R1+0x12f8], R26 ;  /* 0x0012f81a01007387 */ /* 0x0005e20000100800 */
[----:B------:R-:W-:Y:S01]  /*4cf40*/  ULDC UR55, c[0x0][0x22c] ;  /* 0x00008b0000377ab9 */ /* 0x000fe20000000800 */
[----:B------:R-:W-:-:S03]  /*4cf50*/  ULDC UR54, c[0x0][0x228] ;  /* 0x00008a0000367ab9 */ /* 0x000fc60000000800 */
        /* <DEDUP_REMOVED lines=19> */
[----:B------:R-:W-:-:S09]  /*4d090*/  ISETP.LT.AND P1, PT, R154, UR15, !P0 ;  /* 0x0000000f9a007c0c */ /* 0x000fd2000c721270 */
        /* <DEDUP_REMOVED lines=52> */
[----:B------:R-:W-:Y:S01]  /*4d3e0*/  ISETP.LT.AND P3, PT, R155, UR57, !P0 ;  /* 0x000000399b007c0c */ /* 0x000fe2000c761270 */
[----:B------:R-:W-:Y:S01]  /*4d3f0*/  ULDC UR57, c[0x0][0x22c] ;  /* 0x00008b0000397ab9 */ /* 0x000fe20000000800 */
        /* <DEDUP_REMOVED lines=29> */
[----:B------:R-:W-:Y:S02]  /*4d5d0*/  ISETP.LT.AND P0, PT, R152, UR13, !P0 ;  /* 0x0000000d98007c0c */ /* 0x000fe4000c701270 */
        /* <DEDUP_REMOVED lines=16> */
[----:B------:R-:W-:Y:S01]  /*4d6e0*/  ULDC UR61, c[0x0][0x228] ;  /* 0x00008a00003d7ab9 */ /* 0x000fe20000000800 */
[----:B------:R-:W-:-:S05]  /*4d6f0*/  ULDC UR59, c[0x0][0x228] ;  /* 0x00008a00003b7ab9 */ /* 0x000fca0000000800 */
        /* <DEDUP_REMOVED lines=56> */
[----:B------:R-:W-:Y:S02]  /*4da80*/  ISETP.LT.AND P3, PT, R155, UR5, !P0 ;  /* 0x000000059b007c0c */ /* 0x000fe4000c761270 */
        /* <DEDUP_REMOVED lines=123> */
[----:B------:R-:W-:Y:S01]  /*4e240*/  ISETP.LT.AND P3, PT, R155, UR16, !P0 ;  /* 0x000000109b007c0c */ /* 0x000fe2000c761270 */
[----:B------:R-:W-:Y:S01]  /*4e250*/  ULDC UR16, c[0x0][0x228] ;  /* 0x00008a0000107ab9 */ /* 0x000fe20000000800 */
[----:B------:R-:W-:Y:S01]  /*4e260*/  ISETP.LT.AND P0, PT, R152, UR18, !P0 ;  /* 0x0000001298007c0c */ /* 0x000fe2000c701270 */
[----:B------:R-:W-:Y:S01]  /*4e270*/  ULDC UR18, c[0x0][0x228] ;  /* 0x00008a0000127ab9 */ /* 0x000fe20000000800 */
[----:B------:R-:W-:Y:S01]  /*4e280*/  LOP3.LUT R15, R15, 0xfffffffe, RZ, 0xc0, !PT ;  /* 0xfffffffe0f0f7812 */ /* 0x000fe200078ec0ff */
[----:B------:R-:W-:-:S04]  /*4e290*/  ULDC UR49, c[0x0][0x228] ;  /* 0x00008a0000317ab9 */ /* 0x000fc80000000800 */
[----:B------:R-:W-:-:S04]  /*4e2a0*/  @P2 LOP3.LUT R14, R14, 0x80000000, RZ, 0xfc, !PT ;  /* 0x800000000e0e2812 */ /* 0x000fc800078efcff */
[----:B------:R-:W-:-:S04]  /*4e2b0*/  LOP3.LUT R14, R14, 0xbfffffff, RZ, 0xc0, !PT ;  /* 0xbfffffff0e0e7812 */ /* 0x000fc800078ec0ff */
[----:B------:R-:W-:-:S04]  /*4e2c0*/  @P1 LOP3.LUT R14, R14, 0x40000000, RZ, 0xfc, !PT ;  /* 0x400000000e0e1812 */ /* 0x000fc800078efcff */
[----:B------:R-:W-:-:S04]  /*4e2d0*/  LOP3.LUT R14, R14, 0xdfffffff, RZ, 0xc0, !PT ;  /* 0xdfffffff0e0e7812 */ /* 0x000fc800078ec0ff */
[----:B------:R-:W-:Y:S02]  /*4e2e0*/  @P0 LOP3.LUT R14, R14, 0x20000000, RZ, 0xfc, !PT ;  /* 0x200000000e0e0812 */ /* 0x000fe400078efcff */
[----:B------:R-:W-:Y:S01]  /*4e2f0*/  ISETP.GE.AND P0, PT, R77, UR23, PT ;  /* 0x000000174d007c0c */ /* 0x000fe2000bf06270 */
[----:B--2---:R-:W-:Y:S01]  /*4e300*/  VIADD R26, R26, UR17 ;  /* 0x000000111a1a7c36 */ /* 0x004fe20008000000 */
[----:B------:R-:W-:Y:S01]  /*4e310*/  @P3 LOP3.LUT R15, R15, 0x1, RZ, 0xfc, !PT ;  /* 0x000000010f0f3812 */ /* 0x000fe200078efcff */
[----:B------:R-:W-:Y:S01]  /*4e320*/  ULDC UR17, c[0x0][0x228] ;  /* 0x00008a0000117ab9 */ /* 0x000fe20000000800 */
[----:B------:R-:W-:Y:S01]  /*4e330*/  ISETP.LT.AND P3, PT, R155, UR26, !P0 ;  /* 0x0000001a9b007c0c */ /* 0x000fe2000c761270 */
[----:B------:R-:W-:Y:S01]  /*4e340*/  ULDC UR26, c[0x0][0x22c] ;  /* 0x00008b00001a7ab9 */ /* 0x000fe20000000800 */
[----:B------:R-:W-:Y:S01]  /*4e350*/  ISETP.LT.AND P2, PT, R156, UR29, !P0 ;  /* 0x0000001d9c007c0c */ /* 0x000fe2000c741270 */
[----:B------:R-:W-:Y:S01]  /*4e360*/  ULDC UR23, c[0x0][0x228] ;  /* 0x00008a0000177ab9 */ /* 0x000fe20000000800 */
[----:B------:R-:W-:-:S02]  /*4e370*/  LOP3.LUT R14, R14, 0xefffffff, RZ, 0xc0, !PT ;  /* 0xefffffff0e0e7812 */ /* 0x000fc400078ec0ff */
[----:B------:R-:W-:Y:S01]  /*4e380*/  ISETP.LT.AND P1, PT, R154, UR15, !P0 ;  /* 0x0000000f9a007c0c */ /* 0x000fe2000c721270 */
[----:B------:R2:W-:Y:S01]  /*4e390*/  STL [R1+0x1380], R26 ;  /* 0x0013801a01007387 */ /* 0x0005e20000100800 */
[----:B------:R-:W-:-:S05]  /*4e3a0*/  ULDC UR29, c[0x0][0x228] ;  /* 0x00008a00001d7ab9 */ /* 0x000fca0000000800 */
        /* <DEDUP_REMOVED lines=18> */
[----:B------:R2:W-:Y:S08]  /*4e4d0*/  STL [R1+0x1384], R26 ;  /* 0x0013841a01007387 */ /* 0x0005f00000100800 */
[----:B------:R-:W-:Y:S01]  /*4e4e0*/  @P3 LOP3.LUT R14, R14, 0x1000000, RZ, 0xfc, !PT ;  /* 0x010000000e0e3812 */ /* 0x000fe200078efcff */
[----:B------:R-:W-:Y:S01]  /*4e4f0*/  ULDC UR52, c[0x0][0x228] ;  /* 0x00008a0000347ab9 */ /* 0x000fe20000000800 */
[----:B------:R-:W-:-:S02]  /*4e500*/  ULDC UR61, c[0x0][0x228] ;  /* 0x00008a00003d7ab9 */ /* 0x000fc40000000800 */
        /* <DEDUP_REMOVED lines=292> */
[----:B------:R-:W-:Y:S01]  /*4f750*/  ULDC UR43, c[0x0][0x22c] ;  /* 0x00008b00002b7ab9 */ /* 0x000fe20000000800 */
[----:B------:R-:W-:Y:S02]  /*4f760*/  @P3 LOP3.LUT R13, R13, 0x1, RZ, 0xfc, !PT ;  /* 0x000000010d0d3812 */ /* 0x000fe400078efcff */
[----:B------:R-:W-:Y:S01]  /*4f770*/  ISETP.LT.AND P3, PT, R155, UR41, !P0 ;  /* 0x000000299b007c0c */ /* 0x000fe2000c761270 */
[----:B------:R-:W-:Y:S01]  /*4f780*/  ULDC UR41, c[0x0][0x228] ;  /* 0x00008a0000297ab9 */ /* 0x000fe20000000800 */
[----:B------:R-:W-:Y:S01]  /*4f790*/  ISETP.LT.AND P2, PT, R156, UR42, !P0 ;  /* 0x0000002a9c007c0c */ /* 0x000fe2000c741270 */
[----:B------:R-:W-:Y:S01]  /*4f7a0*/  ULDC UR42, c[0x0][0x228] ;  /* 0x00008a00002a7ab9 */ /* 0x000fe20000000800 */
[----:B------:R-:W-:-:S02]  /*4f7b0*/  LOP3.LUT R12, R12, 0xefffffff, RZ, 0xc0, !PT ;  /* 0xefffffff0c0c7812 */ /* 0x000fc400078ec0ff */
[----:B------:R-:W-:Y:S01]  /*4f7c0*/  ISETP.LT.AND P1, PT, R154, UR52, !P0 ;  /* 0x000000349a007c0c */ /* 0x000fe2000c721270 */
[----:B--2---:R-:W-:-:S06]  /*4f7d0*/  VIADD R26, R26, UR20 ;  /* 0x000000141a1a7c36 */ /* 0x004fcc0008000000 */
[----:B------:R-:W-:Y:S01]  /*4f7e0*/  @P3 LOP3.LUT R12, R12, 0x10000000, RZ, 0xfc, !PT ;  /* 0x100000000c0c3812 */ /* 0x000fe200078efcff */
[----:B------:R-:W-:Y:S01]  /*4f7f0*/  ULDC UR20, c[0x0][0x248] ;  /* 0x0000920000147ab9 */ /* 0x000fe20000000800 */
[----:B------:R-:W-:Y:S02]  /*4f800*/  ULDC UR52, c[0x0][0x228] ;  /* 0x00008a0000347ab9 */ /* 0x000fe40000000800 */
[----:B------:R-:W-:-:S04]  /*4f810*/  LOP3.LUT R12, R12, 0xf7ffffff, RZ, 0xc0, !PT ;  /* 0xf7ffffff0c0c7812 */ /* 0x000fc800078ec0ff */
[----:B------:R-:W-:Y:S02]  /*4f820*/  @P2 LOP3.LUT R12, R12, 0x8000000, RZ, 0xfc, !PT ;  /* 0x080000000c0c2812 */ /* 0x000fe400078efcff */
[----:B------:R-:W-:Y:S01]  /*4f830*/  ISETP.LT.AND P0, PT, R152, UR51, !P0 ;  /* 0x0000003398007c0c */ /* 0x000fe2000c701270 */
[----:B------:R2:W-:Y:S01]  /*4f840*/  STL [R1+0x13cc], R26 ;  /* 0x0013cc1a01007387 */ /* 0x0005e20000100800 */
[----:B------:R-:W-:Y:S01]  /*4f850*/  LOP3.LUT R12, R12, 0xfbffffff, RZ, 0xc0, !PT ;  /* 0xfbffffff0c0c7812 */ /* 0x000fe200078ec0ff */
[----:B------:R-:W-:-:S03]  /*4f860*/  ULDC UR51, c[0x0][0x228] ;  /* 0x00008a0000337ab9 */ /* 0x000fc60000000800 */
        /* <DEDUP_REMOVED lines=93> */
[----:B------:R-:W-:-:S07]  /*4fe40*/  ISETP.LT.AND P1, PT, R154, UR13, !P0 ;  /* 0x0000000d9a007c0c */ /* 0x000fce000c721270 */
        /* <DEDUP_REMOVED lines=84> */
[----:B------:R-:W-:Y:S01]  /*50390*/  VIADD R171, R23, 0x1e ;  /* 0x0000001e17ab7836 */ /* 0x000fe20000000000 */
        /* <DEDUP_REMOVED lines=61> */
[----:B------:R-:W-:-:S07]  /*50770*/  ULDC UR35, c[0x0][0x22c] ;  /* 0x00008b0000237ab9 */ /* 0x000fce0000000800 */
[----:B------:R-:W-:-:S04]  /*50780*/  @P3 LOP3.LUT R11, R11, 0x1000, RZ, 0xfc, !PT ;  /* 0x000010000b0b3812 */ /* 0x000fc800078efcff */
[----:B------:R-:W-:-:S04]  /*50790*/  LOP3.LUT R11, R11, 0xfffff7ff, RZ, 0xc0, !PT ;  /* 0xfffff7ff0b0b7812 */ /* 0x000fc800078ec0ff */
[----:B------:R-:W-:Y:S01]  /*507a0*/  @P2 LOP3.LUT R11, R11, 0x800, RZ, 0xfc, !PT ;  /* 0x000008000b0b2812 */ /* 0x000fe200078efcff */
[----:B------:R-:W-:Y:S01]  /*507b0*/  BAR.SYNC.DEFER_BLOCKING 0x0 ;  /* 0x0000000000007b1d */ /* 0x000fe20000010000 */
[----:B------:R-:W-:Y:S02]  /*507c0*/  ISETP.LT.AND P0, PT, R152, UR40, !P0 ;  /* 0x0000002898007c0c */ /* 0x000fe4000c701270 */
[----:B------:R-:W-:Y:S02]  /*507d0*/  LOP3.LUT R11, R11, 0xfffffbff, RZ, 0xc0, !PT ;  /* 0xfffffbff0b0b7812 */ /* 0x000fe400078ec0ff */
[----:B--2---:R-:W-:Y:S01]  /*507e0*/  IADD3 R26, R26, UR19, RZ ;  /* 0x000000131a1a7c10 */ /* 0x004fe2000fffe0ff */
[----:B------:R-:W-:Y:S01]  /*507f0*/  ULDC UR40, c[0x0][0x228] ;  /* 0x00008a0000287ab9 */ /* 0x000fe20000000800 */
[----:B------:R-:W-:Y:S01]  /*50800*/  @P1 LOP3.LUT R11, R11, 0x400, RZ, 0xfc, !PT ;  /* 0x000004000b0b1812 */ /* 0x000fe200078efcff */
[----:B------:R-:W-:-:S03]  /*50810*/  ULDC UR19, c[0x0][0x228] ;  /* 0x00008a0000137ab9 */ /* 0x000fc60000000800 */
        /* <DEDUP_REMOVED lines=11> */
[----:B------:R-:W-:-:S08]  /*508d0*/  VIADD R173, R23, 0x1c ;  /* 0x0000001c17ad7836 */ /* 0x000fd00000000000 */
[----:B------:R-:W-:Y:S01]  /*508e0*/  @P3 LOP3.LUT R11, R11, 0x100, RZ, 0xfc, !PT ;  /* 0x000001000b0b3812 */ /* 0x000fe200078efcff */
[----:B--2---:R-:W-:Y:S01]  /*508f0*/  VIADD R26, R26, UR22 ;  /* 0x000000161a1a7c36 */ /* 0x004fe20008000000 */
[----:B------:R-:W-:Y:S01]  /*50900*/  ISETP.LT.AND P0, PT, R152, UR48, !P0 ;  /* 0x0000003098007c0c */ /* 0x000fe2000c701270 */
[----:B------:R-:W-:Y:S01]  /*50910*/  ULDC.64 UR22, c[0x0][0x228] ;  /* 0x00008a0000167ab9 */ /* 0x000fe20000000a00 */
        /* <DEDUP_REMOVED lines=24> */
[----:B------:R-:W-:Y:S01]  /*50aa0*/  VIADD R175, R23, 0x82 ;  /* 0x0000008217af7836 */ /* 0x000fe20000000000 */
[----:B------:R-:W-:Y:S01]  /*50ab0*/  ULDC UR46, c[0x0][0x228] ;  /* 0x00008a00002e7ab9 */ /* 0x000fe20000000800 */
        /* <DEDUP_REMOVED lines=26> */
[----:B------:R-:W-:Y:S01]  /*50c60*/  LOP3.LUT R10, R10, 0xefffffff, RZ, 0xc0, !PT ;  /* 0xefffffff0a0a7812 */ /* 0x000fe200078ec0ff */
[----:B------:R-:W-:Y:S01]  /*50c70*/  ULDC UR49, c[0x0][0x228] ;  /* 0x00008a0000317ab9 */ /* 0x000fe20000000800 */
[----:B------:R-:W-:Y:S01]  /*50c80*/  ISETP.LT.AND P1, PT, R154, UR20, !P0 ;  /* 0x000000149a007c0c */ /* 0x000fe2000c721270 */
[----:B------:R-:W-:Y:S01]  /*50c90*/  ULDC UR20, c[0x0][0x248] ;  /* 0x0000920000147ab9 */ /* 0x000fe20000000800 */
[----:B------:R2:W-:Y:S01]  /*50ca0*/  STL [R1+0x136c], R26 ;  /* 0x00136c1a01007387 */ /* 0x0005e20000100800 */
[----:B------:R-:W-:-:S04]  /*50cb0*/  ULDC UR50, c[0x0][0x228] ;  /* 0x00008a0000327ab9 */ /* 0x000fc80000000800 */
        /* <DEDUP_REMOVED lines=33> */
[----:B------:R-:W-:Y:S01]  /*50ed0*/  ULDC.64 UR20, c[0x0][0x228] ;  /* 0x00008a0000147ab9 */ /* 0x000fe20000000a00 */
        /* <DEDUP_REMOVED lines=12> */
[----:B------:R-:W-:-:S03]  /*50fa0*/  ULDC UR56, c[0x0][0x248] ;  /* 0x0000920000387ab9 */ /* 0x000fc60000000800 */
[----:B------:R-:W-:-:S04]  /*50fb0*/  @P1 LOP3.LUT R10, R10, 0x40000, RZ, 0xfc, !PT ;  /* 0x000400000a0a1812 */ /* 0x000fc800078efcff */
[----:B------:R-:W-:-:S04]  /*50fc0*/  LOP3.LUT R10, R10, 0xfffdffff, RZ, 0xc0, !PT ;  /* 0xfffdffff0a0a7812 */ /* 0x000fc800078ec0ff */
[----:B------:R-:W-:Y:S02]  /*50fd0*/  @P0 LOP3.LUT R10, R10, 0x20000, RZ, 0xfc, !PT ;  /* 0x000200000a0a0812 */ /* 0x000fe400078efcff */
[----:B------:R-:W-:-:S04]  /*50fe0*/  ISETP.GE.AND P0, PT, R162, UR21, PT ;  /* 0x00000015a2007c0c */ /* 0x000fc8000bf06270 */
[----:B------:R-:W-:Y:S01]  /*50ff0*/  ISETP.LT.AND P3, PT, R155, UR20, !P0 ;  /* 0x000000149b007c0c */ /* 0x000fe2000c761270 */
[----:B------:R2:W-:Y:S01]  /*51000*/  STL [R1+0x135c], R26 ;  /* 0x00135c1a01007387 */ /* 0x0005e20000100800 */
[----:B------:R-:W-:Y:S01]  /*51010*/  ISETP.LT.AND P2, PT, R156, UR59, !P0 ;  /* 0x0000003b9c007c0c */ /* 0x000fe2000c741270 */
[----:B------:R-:W-:Y:S01]  /*51020*/  ULDC.64 UR20, c[0x0][0x228] ;  /* 0x00008a0000147ab9 */ /* 0x000fe20000000a00 */
        /* <DEDUP_REMOVED lines=22> */
[----:B------:R2:W-:Y:S06]  /*51190*/  STL [R1+0x1358], R26 ;  /* 0x0013581a01007387 */ /* 0x0005ec0000100800 */
[----:B------:R-:W-:Y:S01]  /*511a0*/  @P3 LOP3.LUT R10, R10, 0x1000, RZ, 0xfc, !PT ;  /* 0x000010000a0a3812 */ /* 0x000fe200078efcff */
[----:B------:R-:W-:-:S03]  /*511b0*/  ULDC UR60, c[0x0][0x228] ;  /* 0x00008a00003c7ab9 */ /* 0x000fc60000000800 */
[----:B------:R-:W-:-:S04]  /*511c0*/  LOP3.LUT R10, R10, 0xfffff7ff, RZ, 0xc0, !PT ;  /* 0xfffff7ff0a0a7812 */ /* 0x000fc800078ec0ff */
[----:B------:R-:W-:Y:S02]  /*511d0*/  @P2 LOP3.LUT R10, R10, 0x800, RZ, 0xfc, !PT ;  /* 0x000008000a0a2812 */ /* 0x000fe400078efcff */
[----:B------:R-:W-:Y:S01]  /*511e0*/  ISETP.LT.AND P0, PT, R152, UR12, !P0 ;  /* 0x0000000c98007c0c */ /* 0x000fe2000c701270 */
[----:B------:R-:W-:Y:S01]  /*511f0*/  VIADD R174, R23, 0x1b ;  /* 0x0000001b17ae7836 */ /* 0x000fe20000000000 */
[----:B------:R-:W-:Y:S01]  /*51200*/  LOP3.LUT R10, R10, 0xfffffbff, RZ, 0xc0, !PT ;  /* 0xfffffbff0a0a7812 */ /* 0x000fe200078ec0ff */
[----:B------:R-:W-:-:S03]  /*51210*/  ULDC UR12, c[0x0][0x228] ;  /* 0x00008a00000c7ab9 */ /* 0x000fc60000000800 */
[----:B------:R-:W-:-:S04]  /*51220*/  @P1 LOP3.LUT R10, R10, 0x400, RZ, 0xfc, !PT ;  /* 0x000004000a0a1812 */ /* 0x000fc800078efcff */
[----:B------:R-:W-:-:S04]  /*51230*/  LOP3.LUT R10, R10, 0xfffffdff, RZ, 0xc0, !PT ;  /* 0xfffffdff0a0a7812 */ /* 0x000fc800078ec0ff */
[----:B------:R-:W-:Y:S02]  /*51240*/  @P0 LOP3.LUT R10, R10, 0x200, RZ, 0xfc, !PT ;  /* 0x000002000a0a0812 */ /* 0x000fe400078efcff */
[----:B------:R-:W-:Y:S01]  /*51250*/  ISETP.GE.AND P0, PT, R164, UR42, PT ;  /* 0x0000002aa4007c0c */ /* 0x000fe2000bf06270 */
[----:B------:R-:W-:-:S03]  /*51260*/  ULDC.64 UR42, c[0x0][0x228] ;  /* 0x00008a00002a7ab9 */ /* 0x000fc60000000a00 */
[----:B------:R-:W-:Y:S02]  /*51270*/  ISETP.LT.AND P3, PT, R155, UR41, !P0 ;  /* 0x000000299b007c0c */ /* 0x000fe4000c761270 */
[----:B------:R-:W-:Y:S01]  /*51280*/  ISETP.LT.AND P2, PT, R156, UR40, !P0 ;  /* 0x000000289c007c0c */ /* 0x000fe2000c741270 */
[----:B------:R-:W-:Y:S01]  /*51290*/  ULDC.64 UR40, c[0x0][0x228] ;  /* 0x00008a0000287ab9 */ /* 0x000fe20000000a00 */
[----:B------:R-:W-:Y:S02]  /*512a0*/  LOP3.LUT R10, R10, 0xfffffeff, RZ, 0xc0, !PT ;  /* 0xfffffeff0a0a7812 */ /* 0x000fe400078ec0ff */
[----:B--2---:R-:W-:Y:S01]  /*512b0*/  IADD3 R26, R26, UR36, RZ ;  /* 0x000000241a1a7c10 */ /* 0x004fe2000fffe0ff */
[----:B------:R-:W-:Y:S01]  /*512c0*/  ULDC.64 UR36, c[0x0][0x228] ;  /* 0x00008a0000247ab9 */ /* 0x000fe20000000a00 */
[----:B------:R-:W-:Y:S01]  /*512d0*/  ISETP.LT.AND P1, PT, R154, UR7, !P0 ;  /* 0x000000079a007c0c */ /* 0x000fe2000c721270 */
[----:B------:R-:W-:-:S04]  /*512e0*/  ULDC UR7, c[0x0][0x228] ;  /* 0x00008a0000077ab9 */ /* 0x000fc80000000800 */
[----:B------:R-:W-:Y:S01]  /*512f0*/  @P3 LOP3.LUT R10, R10, 0x100, RZ, 0xfc, !PT ;  /* 0x000001000a0a3812 */ /* 0x000fe200078efcff */
[----:B------:R2:W-:Y:S03]  /*51300*/  STL [R1+0x134c], R26 ;  /* 0x00134c1a01007387 */ /* 0x0005e60000100800 */
[----:B------:R-:W-:-:S04]  /*51310*/  LOP3.LUT R10, R10, 0xffffff7f, RZ, 0xc0, !PT ;  /* 0xffffff7f0a0a7812 */ /* 0x000fc800078ec0ff */
[----:B------:R-:W-:Y:S01]  /*51320*/  @P2 LOP3.LUT R10, R10, 0x80, RZ, 0xfc, !PT ;  /* 0x000000800a0a2812 */ /* 0x000fe200078efcff */
[----:B--2---:R-:W-:Y:S01]  /*51330*/  VIADD R26, R26, UR38 ;  /* 0x000000261a1a7c36 */ /* 0x004fe20008000000 */
[----:B------:R-:W-:Y:S01]  /*51340*/  ISETP.LT.AND P0, PT, R152, UR11, !P0 ;  /* 0x0000000b98007c0c */ /* 0x000fe2000c701270 */
[----:B------:R-:W-:Y:S01]  /*51350*/  ULDC UR11, c[0x0][0x228] ;  /* 0x00008a00000b7ab9 */ /* 0x000fe20000000800 */
[----:B------:R-:W-:Y:S01]  /*51360*/  LOP3.LUT R10, R10, 0xffffffbf, RZ, 0xc0, !PT ;  /* 0xffffffbf0a0a7812 */ /* 0x000fe200078ec0ff */
[----:B------:R-:W-:Y:S01]  /*51370*/  ULDC.64 UR38, c[0x0][0x228] ;  /* 0x00008a0000267ab9 */ /* 0x000fe20000000a00 */
[----:B------:R2:W-:Y:S02]  /*51380*/  STL [R1+0x1348], R26 ;  /* 0x0013481a01007387 */ /* 0x0005e40000100800 */
[----:B------:R-:W-:Y:S01]  /*51390*/  @P1 LOP3.LUT R10, R10, 0x40, RZ, 0xfc, !PT ;  /* 0x000000400a0a1812 */ /* 0x000fe200078efcff */
[----:B--2---:R-:W-:-:S03]  /*513a0*/  VIADD R26, R26, UR51 ;  /* 0x000000331a1a7c36 */ /* 0x004fc60008000000 */
[----:B------:R-:W-:Y:S02]  /*513b0*/  LOP3.LUT R10, R10, 0xffffffdf, RZ, 0xc0, !PT ;  /* 0xffffffdf0a0a7812 */ /* 0x000fe400078ec0ff */
[----:B------:R2:W-:Y:S02]  /*513c0*/  STL [R1+0x1340], R26 ;  /* 0x0013401a01007387 */ /* 0x0005e40000100800 */
[----:B------:R-:W-:Y:S02]  /*513d0*/  @P0 LOP3.LUT R10, R10, 0x20, RZ, 0xfc, !PT ;  /* 0x000000200a0a0812 */ /* 0x000fe400078efcff */
[----:B------:R-:W-:Y:S01]  /*513e0*/  ISETP.GE.AND P0, PT, R165, UR21, PT ;  /* 0x00000015a5007c0c */ /* 0x000fe2000bf06270 */
[----:B--2---:R-:W-:-:S05]  /*513f0*/  VIADD R26, R26, UR53 ;  /* 0x000000351a1a7c36 */ /* 0x004fca0008000000 */
[----:B------:R2:W-:Y:S01]  /*51400*/  STL [R1+0x133c], R26 ;  /* 0x00133c1a01007387 */ /* 0x0005e20000100800 */
[----:B------:R-:W-:Y:S01]  /*51410*/  ISETP.LT.AND P3, PT, R155, UR20, !P0 ;  /* 0x000000149b007c0c */ /* 0x000fe2000c761270 */
[----:B------:R-:W-:Y:S01]  /*51420*/  ULDC.64 UR20, c[0x0][0x228] ;  /* 0x00008a0000147ab9 */ /* 0x000fe20000000a00 */
[----:B--2---:R-:W-:-:S05]  /*51430*/  VIADD R26, R26, UR52 ;  /* 0x000000341a1a7c36 */ /* 0x004fca0008000000 */
[----:B------:R2:W-:Y:S01]  /*51440*/  STL [R1+0x1338], R26 ;  /* 0x0013381a01007387 */ /* 0x0005e20000100800 */
[----:B------:R-:W-:Y:S02]  /*51450*/  ISETP.LT.AND P2, PT, R156, UR11, !P0 ;  /* 0x0000000b9c007c0c */ /* 0x000fe4000c741270 */
[----:B------:R-:W-:Y:S01]  /*51460*/  LOP3.LUT R10, R10, 0xffffffef, RZ, 0xc0, !PT ;  /* 0xffffffef0a0a7812 */ /* 0x000fe200078ec0ff */
[----:B--2---:R-:W-:-:S05]  /*51470*/  VIADD R26, R26, UR54 ;  /* 0x000000361a1a7c36 */ /* 0x004fca0008000000 */
[----:B------:R2:W-:Y:S01]  /*51480*/  STL [R1+0x1330], R26 ;  /* 0x0013301a01007387 */ /* 0x0005e20000100800 */
[----:B------:R-:W-:Y:S01]  /*51490*/  @P3 LOP3.LUT R10, R10, 0x10, RZ, 0xfc, !PT ;  /* 0x000000100a0a3812 */ /* 0x000fe200078efcff */
[----:B--2---:R-:W-:Y:S01]  /*514a0*/  VIADD R26, R26, UR55 ;  /* 0x000000371a1a7c36 */ /* 0x004fe20008000000 */
[----:B------:R-:W-:Y:S01]  /*514b0*/  ISETP.LT.AND P1, PT, R154, UR7, !P0 ;  /* 0x000000079a007c0c */ /* 0x000fe2000c721270 */
[----:B------:R-:W-:-:S03]  /*514c0*/  ULDC UR7, c[0x0][0x228] ;  /* 0x00008a0000077ab9 */ /* 0x000fc60000000800 */
[----:B------:R2:W-:Y:S01]  /*514d0*/  STL [R1+0x132c], R26 ;  /* 0x00132c1a01007387 */ /* 0x0005e20000100800 */
[----:B------:R-:W-:Y:S01]  /*514e0*/  LOP3.LUT R10, R10, 0xfffffff7, RZ, 0xc0, !PT ;  /* 0xfffffff70a0a7812 */ /* 0x000fe200078ec0ff */
[----:B--2---:R-:W-:-:S03]  /*514f0*/  VIADD R26, R26, UR56 ;  /* 0x000000381a1a7c36 */ /* 0x004fc60008000000 */
[----:B------:R-:W-:Y:S02]  /*51500*/  @P2 LOP3.LUT R10, R10, 0x8, RZ, 0xfc, !PT ;  /* 0x000000080a0a2812 */ /* 0x000fe400078efcff */
[----:B------:R2:W-:Y:S01]  /*51510*/  STL [R1+0x1328], R26 ;  /* 0x0013281a01007387 */ /* 0x0005e20000100800 */
[----:B------:R-:W-:Y:S02]  /*51520*/  IADD3 R27, R26, UR57, RZ ;  /* 0x000000391a1b7c10 */ /* 0x000fe4000fffe0ff */
[----:B------:R-:W-:Y:S01]  /*51530*/  ISETP.LT.AND P0, PT, R152, UR60, !P0 ;  /* 0x0000003c98007c0c */ /* 0x000fe2000c701270 */
[----:B------:R-:W-:Y:S01]  /*51540*/  ULDC UR60, c[0x0][0x228] ;  /* 0x00008a00003c7ab9 */ /* 0x000fe20000000800 */
[----:B------:R-:W-:Y:S01]  /*51550*/  LOP3.LUT R10, R10, 0xfffffffb, RZ, 0xc0, !PT ;  /* 0xfffffffb0a0a7812 */ /* 0x000fe200078ec0ff */
[----:B--2---:R-:W2:Y:S03]  /*51560*/  LDL.LU R26, [R1+0x1afc] ;  /* 0x001afc00011a7983 */ /* 0x004ea60000300800 */
[----:B------:R-:W-:-:S04]  /*51570*/  @P1 LOP3.LUT R10, R10, 0x4, RZ, 0xfc, !PT ;  /* 0x000000040a0a1812 */ /* 0x000fc800078efcff */
[----:B------:R-:W-:-:S04]  /*51580*/  LOP3.LUT R10, R10, 0xfffffffd, RZ, 0xc0, !PT ;  /* 0xfffffffd0a0a7812 */ /* 0x000fc800078ec0ff */
[----:B------:R-:W-:Y:S02]  /*51590*/  @P0 LOP3.LUT R10, R10, 0x2, RZ, 0xfc, !PT ;  /* 0x000000020a0a0812 */ /* 0x000fe400078efcff */
[----:B------:R-:W-:-:S04]  /*515a0*/  ISETP.GE.AND P0, PT, R166, UR37, PT ;  /* 0x00000025a6007c0c */ /* 0x000fc8000bf06270 */
[----:B------:R-:W-:Y:S02]  /*515b0*/  ISETP.LT.AND P3, PT, R156, UR7, !P0 ;  /* 0x000000079c007c0c */ /* 0x000fe4000c761270 */
[----:B------:R-:W-:Y:S02]  /*515c0*/  ISETP.LT.AND P1, PT, R155, UR36, !P0 ;  /* 0x000000249b007c0c */ /* 0x000fe4000c721270 */
[----:B------:R-:W-:Y:S02]  /*515d0*/  ISETP.LT.AND P2, PT, R154, UR60, !P0 ;  /* 0x0000003c9a007c0c */ /* 0x000fe4000c741270 */
[----:B------:R-:W-:-:S07]  /*515e0*/  LOP3.LUT R10, R10, 0xfffffffe, RZ, 0xc0, !PT ;  /* 0xfffffffe0a0a7812 */ /* 0x000fce00078ec0ff */
[----:B------:R-:W-:Y:S02]  /*515f0*/  @P3 LOP3.LUT R0, R0, 0x80000000, RZ, 0xfc, !PT ;  /* 0x8000000000003812 */ /* 0x000fe400078efcff */
[----:B------:R-:W-:Y:S02]  /*51600*/  @P1 LOP3.LUT R10, R10, 0x1, RZ, 0xfc, !PT ;  /* 0x000000010a0a1812 */ /* 0x000fe400078efcff */
[----:B------:R-:W-:Y:S02]  /*51610*/  ISETP.LT.AND P1, PT, R152, UR61, !P0 ;  /* 0x0000003d98007c0c */ /* 0x000fe4000c721270 */
[----:B------:R-:W-:-:S04]  /*51620*/  LOP3.LUT R0, R0, 0xbfffffff, RZ, 0xc0, !PT ;  /* 0xbfffffff00007812 */ /* 0x000fc800078ec0ff */
[----:B------:R-:W-:Y:S02]  /*51630*/  @P2 LOP3.LUT R0, R0, 0x40000000, RZ, 0xfc, !PT ;  /* 0x4000000000002812 */ /* 0x000fe400078efcff */
[----:B------:R-:W-:Y:S02]  /*51640*/  ISETP.GE.AND P0, PT, R167, UR15, PT ;  /* 0x0000000fa7007c0c */ /* 0x000fe4000bf06270 */
[----:B------:R-:W-:-:S04]  /*51650*/  LOP3.LUT R0, R0, 0xdfffffff, RZ, 0xc0, !PT ;  /* 0xdfffffff00007812 */ /* 0x000fc800078ec0ff */
[----:B------:R-:W-:Y:S02]  /*51660*/  @P1 LOP3.LUT R0, R0, 0x20000000, RZ, 0xfc, !PT ;  /* 0x2000000000001812 */ /* 0x000fe400078efcff */
[----:B------:R-:W-:Y:S02]  /*51670*/  ISETP.LT.AND P1, PT, R155, UR14, !P0 ;  /* 0x0000000e9b007c0c */ /* 0x000fe4000c721270 */
[----:B------:R-:W-:Y:S02]  /*51680*/  ISETP.LT.AND P3, PT, R156, UR13, !P0 ;  /* 0x0000000d9c007c0c */ /* 0x000fe4000c761270 */
[----:B------:R-:W-:Y:S02]  /*51690*/  LOP3.LUT R0, R0, 0xefffffff, RZ, 0xc0, !PT ;  /* 0xefffffff00007812 */ /* 0x000fe400078ec0ff */
[----:B------:R-:W-:-:S07]  /*516a0*/  ISETP.LT.AND P2, PT, R154, UR18, !P0 ;  /* 0x000000129a007c0c */ /* 0x000fce000c741270 */
[----:B------:R-:W-:-:S04]  /*516b0*/  @P1 LOP3.LUT R0, R0, 0x10000000, RZ, 0xfc, !PT ;  /* 0x1000000000001812 */ /* 0x000fc800078efcff */
[----:B------:R-:W-:-:S04]  /*516c0*/  LOP3.LUT R0, R0, 0xf7ffffff, RZ, 0xc0, !PT ;  /* 0xf7ffffff00007812 */ /* 0x000fc800078ec0ff */
        /* <DEDUP_REMOVED lines=54> */
[----:B------:R-:W-:Y:S02]  /*51a30*/  LOP3.LUT R0, R0, 0xfffffbff, RZ, 0xc0, !PT ;  /* 0xfffffbff00007812 */ /* 0x000fe400078ec0ff */
[----:B------:R-:W-:Y:S02]  /*51a40*/  ISETP.GE.AND P0, PT, R172, UR35, PT ;  /* 0x00000023ac007c0c */ /* 0x000fe4000bf06270 */
[----:B------:R-:W-:Y:S02]  /*51a50*/  @P2 LOP3.LUT R0, R0, 0x400, RZ, 0xfc, !PT ;  /* 0x0000040000002812 */ /* 0x000fe400078efcff */
[----:B------:R-:W-:-:S02]  /*51a60*/  ISETP.LT.AND P3, PT, R155, UR23, !P0 ;  /* 0x000000179b007c0c */ /* 0x000fc4000c761270 */
[----:B------:R-:W-:-:S04]  /*51a70*/  LOP3.LUT R0, R0, 0xfffffdff, RZ, 0xc0, !PT ;  /* 0xfffffdff00007812 */ /* 0x000fc800078ec0ff */
[----:B------:R-:W-:Y:S02]  /*51a80*/  @P1 LOP3.LUT R0, R0, 0x200, RZ, 0xfc, !PT ;  /* 0x0000020000001812 */ /* 0x000fe400078efcff */
[----:B------:R-:W-:Y:S02]  /*51a90*/  ISETP.LT.AND P2, PT, R156, UR22, !P0 ;  /* 0x000000169c007c0c */ /* 0x000fe4000c741270 */
        /* <DEDUP_REMOVED lines=8> */
[----:B------:R-:W-:Y:S02]  /*51b20*/  ISETP.GE.AND P1, PT, R173, UR39, PT ;  /* 0x00000027ad007c0c */ /* 0x000fe4000bf26270 */
[----:B------:R-:W-:Y:S02]  /*51b30*/  LOP3.LUT R0, R0, 0xfffffff7, RZ, 0xc0, !PT ;  /* 0xfffffff700007812 */ /* 0x000fe400078ec0ff */
[----:B------:R-:W-:Y:S02]  /*51b40*/  ISETP.LT.AND P3, PT, R155, UR38, !P1 ;  /* 0x000000269b007c0c */ /* 0x000fe4000cf61270 */
[----:B------:R-:W-:Y:S02]  /*51b50*/  @P0 LOP3.LUT R0, R0, 0x8, RZ, 0xfc, !PT ;  /* 0x0000000800000812 */ /* 0x000fe400078efcff */
[----:B------:R-:W-:-:S02]  /*51b60*/  ISETP.LT.AND P2, PT, R156, UR48, !P1 ;  /* 0x000000309c007c0c */ /* 0x000fc4000cf41270 */
[----:B------:R-:W-:Y:S02]  /*51b70*/  LOP3.LUT R0, R0, 0xfffffffb, RZ, 0xc0, !PT ;  /* 0xfffffffb00007812 */ /* 0x000fe400078ec0ff */
[----:B------:R-:W-:-:S05]  /*51b80*/  ISETP.LT.AND P0, PT, R154, UR47, !P1 ;  /* 0x0000002f9a007c0c */ /* 0x000fca000cf01270 */
[----:B------:R-:W-:-:S04]  /*51b90*/  @P3 LOP3.LUT R0, R0, 0x4, RZ, 0xfc, !PT ;  /* 0x0000000400003812 */ /* 0x000fc800078efcff */
[----:B------:R-:W-:Y:S01]  /*51ba0*/  LOP3.LUT R0, R0, 0xfffffffd, RZ, 0xc0, !PT ;  /* 0xfffffffd00007812 */ /* 0x000fe200078ec0ff */
[----:B------:R3:W-:Y:S03]  /*51bb0*/  STL [R1+0x131c], R27 ;  /* 0x00131c1b01007387 */ /* 0x0007e60000100800 */
[----:B------:R-:W-:-:S04]  /*51bc0*/  @P2 LOP3.LUT R0, R0, 0x2, RZ, 0xfc, !PT ;  /* 0x0000000200002812 */ /* 0x000fc800078efcff */
[----:B------:R-:W-:Y:S01]  /*51bd0*/  LOP3.LUT R0, R0, 0xfffffffe, RZ, 0xc0, !PT ;  /* 0xfffffffe00007812 */ /* 0x000fe200078ec0ff */
[----:B---3--:R-:W-:-:S03]  /*51be0*/  VIADD R27, R27, UR58 ;  /* 0x0000003a1b1b7c36 */ /* 0x008fc60008000000 */
[----:B------:R-:W-:Y:S02]  /*51bf0*/  @P0 LOP3.LUT R0, R0, 0x1, RZ, 0xfc, !PT ;  /* 0x0000000100000812 */ /* 0x000fe400078efcff */
[----:B------:R3:W-:Y:S01]  /*51c00*/  STL [R1+0x1318], R27 ;  /* 0x0013181b01007387 */ /* 0x0007e20000100800 */
[----:B--2---:R-:W-:Y:S01]  /*51c10*/  ISETP.GE.AND P0, PT, R175, R26, PT ;  /* 0x0000001aaf00720c */ /* 0x004fe20003f06270 */
[----:B---3--:R-:W-:-:S03]  /*51c20*/  VIADD R27, R27, UR59 ;  /* 0x0000003b1b1b7c36 */ /* 0x008fc60008000000 */
[----:B------:R-:W-:Y:S02]  /*51c30*/  ISETP.LT.AND P2, PT, R154, UR10, !P0 ;  /* 0x0000000a9a007c0c */ /* 0x000fe4000c741270 */
[----:B------:R-:W-:Y:S04]  /*51c40*/  STL [R1+0x13f8], R27 ;  /* 0x0013f81b01007387 */ /* 0x000fe80000100800 */
[----:B-1----:R1:W-:Y:S04]  /*51c50*/  STL.64 [R1+0x940], R28 ;  /* 0x0009401c01007387 */ /* 0x0023e80000100a00 */
[----:B------:R2:W-:Y:S01]  /*51c60*/  STL.64 [R1+0x948], R30 ;  /* 0x0009481e01007387 */ /* 0x0005e20000100a00 */
[----:B------:R-:W-:-:S02]  /*51c70*/  ISETP.LT.AND P6, PT, R152, UR32, !P0 ;  /* 0x0000002098007c0c */ /* 0x000fc4000c7c1270 */
[----:B------:R-:W-:-:S04]  /*51c80*/  LOP3.LUT R0, R0, 0xffffff7f, RZ, 0xc0, !PT ;  /* 0xffffff7f00007812 */ /* 0x000fc800078ec0ff */
[----:B------:R-:W-:Y:S02]  /*51c90*/  @P2 LOP3.LUT R0, R0, 0x80, RZ, 0xfc, !PT ;  /* 0x0000008000002812 */ /* 0x000fe400078efcff */
[----:B------:R-:W-:Y:S02]  /*51ca0*/  ISETP.GE.AND P4, PT, R174, UR21, PT ;  /* 0x00000015ae007c0c */ /* 0x000fe4000bf86270 */
[----:B------:R-:W-:Y:S02]  /*51cb0*/  LOP3.LUT R0, R0, 0xffffffbf, RZ, 0xc0, !PT ;  /* 0xffffffbf00007812 */ /* 0x000fe400078ec0ff */
[C---:B------:R-:W-:Y:S02]  /*51cc0*/  ISETP.LT.AND P1, PT, R152.reuse, UR46, !P1 ;  /* 0x0000002e98007c0c */ /* 0x040fe4000cf21270 */
[----:B------:R-:W-:Y:S02]  /*51cd0*/  ISETP.GE.AND P5, PT, R152, UR6, PT ;  /* 0x0000000698007c0c */ /* 0x000fe4000bfa6270 */
[----:B------:R-:W-:-:S02]  /*51ce0*/  ISETP.LT.AND P2, PT, R155, UR20, !P4 ;  /* 0x000000149b007c0c */ /* 0x000fc4000e741270 */
[----:B------:R-:W-:Y:S02]  /*51cf0*/  ISETP.LT.AND P3, PT, R156, UR12, !P4 ;  /* 0x0000000c9c007c0c */ /* 0x000fe4000e761270 */
[----:B------:R-:W-:Y:S01]  /*51d00*/  @P6 LOP3.LUT R0, R0, 0x40, RZ, 0xfc, !PT ;  /* 0x0000004000006812 */ /* 0x000fe200078efcff */
[----:B------:R-:W-:Y:S01]  /*51d10*/  STL [R1+0x1b40], R14 ;  /* 0x001b400e01007387 */ /* 0x000fe20000100800 */
[----:B------:R-:W-:Y:S01]  /*51d20*/  IMAD.MOV.U32 R38, RZ, RZ, R132 ;  /* 0x000000ffff267224 */ /* 0x000fe200078e0084 */
[----:B------:R-:W-:Y:S01]  /*51d30*/  LOP3.LUT R21, R21, 0xfdffffff, RZ, 0xc0, !PT ;  /* 0xfdffffff15157812 */ /* 0x000fe200078ec0ff */
[----:B------:R-:W-:Y:S01]  /*51d40*/  IMAD.MOV.U32 R39, RZ, RZ, R134 ;  /* 0x000000ffff277224 */ /* 0x000fe200078e0086 */
[----:B------:R-:W-:Y:S01]  /*51d50*/  STL [R1+0x1b3c], R15 ;  /* 0x001b3c0f01007387 */ /* 0x000fe20000100800 */
[----:B------:R-:W-:Y:S01]  /*51d60*/  IMAD.MOV.U32 R46, RZ, RZ, R137 ;  /* 0x000000ffff2e7224 */ /* 0x000fe200078e0089 */
[----:B------:R-:W-:Y:S01]  /*51d70*/  MOV R47, R139 ;  /* 0x0000008b002f7202 */ /* 0x000fe20000000f00 */
[----:B------:R-:W-:Y:S01]  /*51d80*/  IMAD.MOV.U32 R78, RZ, RZ, R141 ;  /* 0x000000ffff4e7224 */ /* 0x000fe200078e008d */
[----:B------:R-:W-:Y:S01]  /*51d90*/  STL [R1+0x1b38], R16 ;  /* 0x001b381001007387 */ /* 0x000fe20000100800 */
[----:B------:R-:W-:Y:S01]  /*51da0*/  IMAD.MOV.U32 R79, RZ, RZ, R143 ;  /* 0x000000ffff4f7224 */ /* 0x000fe200078e008f */
[----:B------:R-:W-:Y:S01]  /*51db0*/  ULDC UR4, c[0x0][0x22c] ;  /* 0x00008b0000047ab9 */ /* 0x000fe20000000800 */
[----:B------:R-:W-:Y:S01]  /*51dc0*/  IMAD.MOV.U32 R110, RZ, RZ, R145 ;  /* 0x000000ffff6e7224 */ /* 0x000fe200078e0091 */
[----:B------:R-:W-:Y:S01]  /*51dd0*/  STL [R1+0x1b34], R17 ;  /* 0x001b341101007387 */ /* 0x000fe20000100800 */
[----:B------:R-:W-:Y:S01]  /*51de0*/  ULDC UR10, c[0x0][0x248] ;  /* 0x00009200000a7ab9 */ /* 0x000fe20000000800 */
[----:B------:R-:W-:Y:S01]  /*51df0*/  ULDC.64 UR6, c[0x0][0x228] ;  /* 0x00008a0000067ab9 */ /* 0x000fe20000000a00 */
[----:B------:R-:W-:Y:S01]  /*51e00*/  ULDC UR5, c[0x0][0x228] ;  /* 0x00008a0000057ab9 */ /* 0x000fe20000000800 */
[----:B------:R-:W-:Y:S01]  /*51e10*/  STL [R1+0x1b30], R18 ;  /* 0x001b301201007387 */ /* 0x000fe20000100800 */
[----:B------:R-:W-:Y:S01]  /*51e20*/  ULDC UR11, c[0x0][0x248] ;  /* 0x00009200000b7ab9 */ /* 0x000fe20000000800 */
[----:B------:R-:W-:Y:S01]  /*51e30*/  ULDC UR12, c[0x0][0x248] ;  /* 0x00009200000c7ab9 */ /* 0x000fe20000000800 */
[----:B------:R-:W-:Y:S01]  /*51e40*/  @P0 LOP3.LUT R21, R21, 0x2000000, RZ, 0xfc, !PT ;  /* 0x0200000015150812 */ /* 0x000fe200078efcff */
[----:B------:R-:W-:Y:S01]  /*51e50*/  STL [R1+0x1b2c], R19 ;  /* 0x001b2c1301007387 */ /* 0x000fe20000100800 */
[----:B------:R-:W-:Y:S01]  /*51e60*/  ISETP.LT.AND P5, PT, R23, UR4, !P5 ;  /* 0x0000000417007c0c */ /* 0x000fe2000efa1270 */
[----:B------:R-:W-:Y:S01]  /*51e70*/  ULDC UR4, c[0x0][0x228] ;  /* 0x00008a0000047ab9 */ /* 0x000fe20000000800 */
[----:B------:R-:W-:Y:S01]  /*51e80*/  LOP3.LUT P0, RZ, R0, 0x800, RZ, 0xc0, !PT ;  /* 0x0000080000ff7812 */ /* 0x000fe2000780c0ff */
[----:B------:R-:W-:Y:S01]  /*51e90*/  STL [R1+0x1b28], R20 ;  /* 0x001b281401007387 */ /* 0x000fe20000100800 */
[----:B------:R-:W-:-:S02]  /*51ea0*/  LOP3.LUT R22, R22, 0x7fffffff, RZ, 0xc0, !PT ;  /* 0x7fffffff16167812 */ /* 0x000fc400078ec0ff */
[----:B------:R-:W-:Y:S01]  /*51eb0*/  LOP3.LUT R25, R25, 0xfffffffe, RZ, 0xc0, !PT ;  /* 0xfffffffe19197812 */ /* 0x000fe200078ec0ff */
[----:B------:R-:W3:Y:S04]  /*51ec0*/  LDL.LU R33, [R1+0x95c] ;  /* 0x00095c0001217983 */ /* 0x000ee80000300800 */
[----:B------:R-:W3:Y:S04]  /*51ed0*/  LDL.LU R34, [R1+0x754] ;  /* 0x0007540001227983 */ /* 0x000ee80000300800 */
[----:B------:R-:W3:Y:S01]  /*51ee0*/  LDL.LU R35, [R1+0x75c] ;  /* 0x00075c0001237983 */ /* 0x000ee20000300800 */
[----:B------:R-:W-:-:S02]  /*51ef0*/  @P0 LOP3.LUT R22, R22, 0x80000000, RZ, 0xfc, !PT ;  /* 0x8000000016160812 */ /* 0x000fc400078efcff */
[----:B------:R-:W-:Y:S01]  /*51f00*/  LOP3.LUT P0, RZ, R0, 0x4, RZ, 0xc0, !PT ;  /* 0x0000000400ff7812 */ /* 0x000fe2000780c0ff */
[----:B------:R-:W3:Y:S04]  /*51f10*/  LDL.LU R32, [R1+0x954] ;  /* 0x0009540001207983 */ /* 0x000ee80000300800 */
[----:B-1----:R-:W4:Y:S04]  /*51f20*/  LDL.LU R28, [R1+0x554] ;  /* 0x00055400011c7983 */ /* 0x002f280000300800 */
[----:B------:R-:W4:Y:S04]  /*51f30*/  LDL.LU R29, [R1+0x55c] ;  /* 0x00055c00011d7983 */ /* 0x000f280000300800 */
[----:B--2---:R-:W4:Y:S01]  /*51f40*/  LDL.LU R30, [R1+0x354] ;  /* 0x00035400011e7983 */ /* 0x004f220000300800 */
[----:B------:R-:W-:-:S02]  /*51f50*/  @P0 LOP3.LUT R25, R25, 0x1, RZ, 0xfc, !PT ;  /* 0x0000000119190812 */ /* 0x000fc400078efcff */
[----:B------:R-:W-:Y:S01]  /*51f60*/  LOP3.LUT P0, RZ, R0, 0x2, RZ, 0xc0, !PT ;  /* 0x0000000200ff7812 */ /* 0x000fe2000780c0ff */
[----:B------:R-:W4:Y:S01]  /*51f70*/  LDL.LU R31, [R1+0x35c] ;  /* 0x00035c00011f7983 */ /* 0x000f220000300800 */
[----:B------:R-:W-:-:S11]  /*51f80*/  LOP3.LUT R25, R25, 0xfffffffd, RZ, 0xc0, !PT ;  /* 0xfffffffd19197812 */ /* 0x000fd600078ec0ff */
[----:B------:R-:W-:Y:S02]  /*51f90*/  @P0 LOP3.LUT R25, R25, 0x2, RZ, 0xfc, !PT ;  /* 0x0000000219190812 */ /* 0x000fe400078efcff */
[----:B------:R-:W-:Y:S01]  /*51fa0*/  LOP3.LUT P0, RZ, R0, 0x1, RZ, 0xc0, !PT ;  /* 0x0000000100ff7812 */ /* 0x000fe2000780c0ff */
[----:B---3--:R1:W-:Y:S01]  /*51fb0*/  STSM.16.M88.4 [R153], R32 ;  /* 0x0000002099007844 */ /* 0x0083e20000000200 */
[----:B------:R-:W-:Y:S06]  /*51fc0*/  BAR.SYNC.DEFER_BLOCKING 0x0 ;  /* 0x0000000000007b1d */ /* 0x000fec0000010000 */
[----:B-1----:R-:W2:Y:S04]  /*51fd0*/  LDL.LU R32, [R1+0x154] ;  /* 0x0001540001207983 */ /* 0x002ea80000300800 */
[----:B------:R-:W1:Y:S01]  /*51fe0*/  LDS.128 R16, [R24] ;  /* 0x0000000018107984 */ /* 0x000e620000000c00 */
[----:B------:R-:W-:Y:S06]  /*51ff0*/  BAR.SYNC.DEFER_BLOCKING 0x0 ;  /* 0x0000000000007b1d */ /* 0x000fec0000010000 */
[----:B-1----:R-:W-:Y:S04]  /*52000*/  STL.64 [R1+0x550], R16 ;  /* 0x0005501001007387 */ /* 0x002fe80000100a00 */
[----:B------:R-:W-:Y:S04]  /*52010*/  STL.64 [R1+0x558], R18 ;  /* 0x0005581201007387 */ /* 0x000fe80000100a00 */
[----:B------:R-:W2:Y:S04]  /*52020*/  LDL.LU R33, [R1+0x15c] ;  /* 0x00015c0001217983 */ /* 0x000ea80000300800 */
[----:B----4-:R1:W-:Y:S01]  /*52030*/  STSM.16.M88.4 [R153], R28 ;  /* 0x0000001c99007844 */ /* 0x0103e20000000200 */
[----:B------:R-:W-:Y:S06]  /*52040*/  BAR.SYNC.DEFER_BLOCKING 0x0 ;  /* 0x0000000000007b1d */ /* 0x000fec0000010000 */
[----:B-1----:R-:W3:Y:S04]  /*52050*/  LDL.LU R28, [R1+0xd60] ;  /* 0x000d6000011c7983 */ /* 0x002ee80000300800 */
[----:B------:R-:W1:Y:S04]  /*52060*/  LDS.128 R16, [R24] ;  /* 0x0000000018107984 */ /* 0x000e680000000c00 */
[----:B-1----:R-:W-:Y:S04]  /*52070*/  STL.64 [R1+0x350], R16 ;  /* 0x0003501001007387 */ /* 0x002fe80000100a00 */
[----:B------:R-:W-:Y:S04]  /*52080*/  STL.64 [R1+0x358], R18 ;  /* 0x0003581201007387 */ /* 0x000fe80000100a00 */
[----:B------:R-:W3:Y:S04]  /*52090*/  LDL.LU R29, [R1+0xd68] ;  /* 0x000d6800011d7983 */ /* 0x000ee80000300800 */
[----:B------:R-:W3:Y:S04]  /*520a0*/  LDL.LU R30, [R1+0xb60] ;  /* 0x000b6000011e7983 */ /* 0x000ee80000300800 */
[----:B------:R-:W3:Y:S01]  /*520b0*/  LDL.LU R31, [R1+0xb68] ;  /* 0x000b6800011f7983 */ /* 0x000ee20000300800 */
[----:B------:R-:W-:Y:S01]  /*520c0*/  BAR.SYNC.DEFER_BLOCKING 0x0 ;  /* 0x0000000000007b1d */ /* 0x000fe20000010000 */
[----:B------:R-:W-:-:S02]  /*520d0*/  IMAD.MOV.U32 R34, RZ, RZ, R109 ;  /* 0x000000ffff227224 */ /* 0x000fc400078e006d */
[----:B------:R-:W-:-:S05]  /*520e0*/  IMAD.MOV.U32 R35, RZ, RZ, R111 ;  /* 0x000000ffff237224 */ /* 0x000fca00078e006f */
[----:B--2---:R1:W-:Y:S01]  /*520f0*/  STSM.16.M88.4 [R153], R32 ;  /* 0x0000002099007844 */ /* 0x0043e20000000200 */
[----:B------:R-:W-:Y:S06]  /*52100*/  BAR.SYNC.DEFER_BLOCKING 0x0 ;  /* 0x0000000000007b1d */ /* 0x000fec0000010000 */
[----:B-1----:R-:W2:Y:S04]  /*52110*/  LDL.LU R32, [R1+0x960] ;  /* 0x0009600001207983 */ /* 0x002ea80000300800 */
[----:B------:R-:W1:Y:S01]  /*52120*/  LDS.128 R16, [R24] ;  /* 0x0000000018107984 */ /* 0x000e620000000c00 */
[----:B------:R-:W-:Y:S06]  /*52130*/  BAR.SYNC.DEFER_BLOCKING 0x0 ;  /* 0x0000000000007b1d */ /* 0x000fec0000010000 */
[----:B-1----:R-:W-:Y:S04]  /*52140*/  STL.64 [R1+0x150], R16 ;  /* 0x0001501001007387 */ /* 0x002fe80000100a00 */
[----:B------:R-:W-:Y:S04]  /*52150*/  STL.64 [R1+0x158], R18 ;  /* 0x0001581201007387 */ /* 0x000fe80000100a00 */
[----:B------:R-:W2:Y:S04]  /*52160*/  LDL.LU R33, [R1+0x968] ;  /* 0x0009680001217983 */ /* 0x000ea80000300800 */
[----:B------:R-:W2:Y:S04]  /*52170*/  LDL.LU R34, [R1+0x760] ;  /* 0x0007600001227983 */ /* 0x000ea80000300800 */
[----:B------:R-:W2:Y:S04]  /*52180*/  LDL.LU R35, [R1+0x768] ;  /* 0x0007680001237983 */ /* 0x000ea80000300800 */
[----:B---3--:R1:W-:Y:S01]  /*52190*/  STSM.16.M88.4 [R153], R28 ;  /* 0x0000001c99007844 */ /* 0x0083e20000000200 */
[----:B------:R-:W-:Y:S06]  /*521a0*/  BAR.SYNC.DEFER_BLOCKING 0x0 ;  /* 0x0000000000007b1d */ /* 0x000fec0000010000 */
[----:B-1----:R-:W3:Y:S04]  /*521b0*/  LDL.LU R28, [R1+0x560] ;  /* 0x00056000011c7983 */ /* 0x002ee80000300800 */
[----:B------:R-:W1:Y:S01]  /*521c0*/  LDS.128 R16, [R24] ;  /* 0x0000000018107984 */ /* 0x000e620000000c00 */
[----:B------:R-:W-:Y:S06]  /*521d0*/  BAR.SYNC.DEFER_BLOCKING 0x0 ;  /* 0x0000000000007b1d */ /* 0x000fec0000010000 */
[----:B-1----:R-:W-:Y:S04]  /*521e0*/  STL.64 [R1+0xb50], R16 ;  /* 0x000b501001007387 */ /* 0x002fe80000100a00 */
[----:B------:R-:W-:Y:S04]  /*521f0*/  STL.64 [R1+0xb58], R18 ;  /* 0x000b581201007387 */ /* 0x000fe80000100a00 */
[----:B------:R-:W3:Y:S04]  /*52200*/  LDL.LU R29, [R1+0x568] ;  /* 0x00056800011d7983 */ /* 0x000ee80000300800 */
[----:B------:R-:W3:Y:S04]  /*52210*/  LDL.LU R30, [R1+0x360] ;  /* 0x00036000011e7983 */ /* 0x000ee80000300800 */
[----:B------:R-:W3:Y:S04]  /*52220*/  LDL.LU R31, [R1+0x368] ;  /* 0x00036800011f7983 */ /* 0x000ee80000300800 */
        /* <DEDUP_REMOVED lines=8> */
[----:B---3--:R1:W-:Y:S01]  /*522b0*/  STSM.16.M88.4 [R153], R28 ;  /* 0x0000001c99007844 */ /* 0x0083e20000000200 */
        /* <DEDUP_REMOVED lines=49> */
[----:B------:R-:W-:Y:S01]  /*525d0*/  IMAD.MOV.U32 R34, RZ, RZ, R113 ;  /* 0x000000ffff227224 */ /* 0x000fe200078e0071 */
[----:B------:R-:W-:-:S05]  /*525e0*/  MOV R35, R115 ;  /* 0x0000007300237202 */ /* 0x000fca0000000f00 */
        /* <DEDUP_REMOVED lines=192> */
[----:B-1----:R-:W-:Y:S04]  /*531f0*/  STL.64 [R1], R16 ;  /* 0x0000001001007387 */ /* 0x002fe80000100a00 */
        /* <DEDUP_REMOVED lines=15> */
[----:B---3--:R3:W-:Y:S02]  /*532f0*/  STSM.16.M88.4 [R153], R28 ;  /* 0x0000001c99007844 */ /* 0x0087e40000000200 */
[----:B------:R-:W-:Y:S06]  /*53300*/  BAR.SYNC.DEFER_BLOCKING 0x0 ;  /* 0x0000000000007b1d */ /* 0x000fec0000010000 */
[----:B---3--:R-:W3:Y:S04]  /*53310*/  LDL.LU R28, [R1+0x594] ;  /* 0x00059400011c7983 */ /* 0x008ee80000300800 */
[----:B------:R-:W3:Y:S04]  /*53320*/  LDL.LU R29, [R1+0x59c] ;  /* 0x00059c00011d7983 */ /* 0x000ee80000300800 */
[----:B------:R-:W3:Y:S04]  /*53330*/  LDL.LU R30, [R1+0x394] ;  /* 0x00039400011e7983 */ /* 0x000ee80000300800 */
[----:B------:R-:W3:Y:S04]  /*53340*/  LDL.LU R31, [R1+0x39c] ;  /* 0x00039c00011f7983 */ /* 0x000ee80000300800 */
[----:B------:R-:W4:Y:S01]  /*53350*/  LDS.128 R244, [R24] ;  /* 0x0000000018f47984 */ /* 0x000f220000000c00 */
[----:B------:R-:W-:Y:S06]  /*53360*/  BAR.SYNC.DEFER_BLOCKING 0x0 ;  /* 0x0000000000007b1d */ /* 0x000fec0000010000 */
[----:B--2---:R2:W-:Y:S02]  /*53370*/  STSM.16.M88.4 [R153], R32 ;  /* 0x0000002099007844 */ /* 0x0045e40000000200 */
[----:B------:R-:W-:Y:S06]  /*53380*/  BAR.SYNC.DEFER_BLOCKING 0x0 ;  /* 0x0000000000007b1d */ /* 0x000fec0000010000 */
[----:B--2---:R-:W2:Y:S04]  /*53390*/  LDL.LU R32, [R1+0x194] ;  /* 0x0001940001207983 */ /* 0x004ea80000300800 */
[----:B------:R-:W2:Y:S04]  /*533a0*/  LDL.LU R33, [R1+0x19c] ;  /* 0x00019c0001217983 */ /* 0x000ea80000300800 */
[----:B------:R-:W4:Y:S01]  /*533b0*/  LDS.128 R240, [R24] ;  /* 0x0000000018f07984 */ /* 0x000f220000000c00 */
[----:B------:R-:W-:Y:S01]  /*533c0*/  BAR.SYNC.DEFER_BLOCKING 0x0 ;  /* 0x0000000000007b1d */ /* 0x000fe20000010000 */
[----:B------:R-:W-:-:S02]  /*533d0*/  IMAD.MOV.U32 R34, RZ, RZ, R125 ;  /* 0x000000ffff227224 */ /* 0x000fc400078e007d */
[----:B------:R-:W-:-:S03]  /*533e0*/  IMAD.MOV.U32 R35, RZ, RZ, R127 ;  /* 0x000000ffff237224 */ /* 0x000fc600078e007f */
        /* <DEDUP_REMOVED lines=12> */
[----:B------:R-:W2:Y:S04]  /*534b0*/  LDL.LU R34, [R1+0x7a0] ;  /* 0x0007a00001227983 */ /* 0x000ea80000300800 */
[----:B------:R-:W2:Y:S04]  /*534c0*/  LDL.LU R35, [R1+0x7a8] ;  /* 0x0007a80001237983 */ /* 0x000ea80000300800 */
[----:B------:R-:W4:Y:S01]  /*534d0*/  LDS.128 R232, [R24] ;  /* 0x0000000018e87984 */ /* 0x000f220000000c00 */
        /* <DEDUP_REMOVED lines=47> */
[----:B------:R-:W-:Y:S01]  /*537d0*/  IMAD.MOV.U32 R34, RZ, RZ, R129 ;  /* 0x000000ffff227224 */ /* 0x000fe200078e0081 */
[----:B------:R-:W-:-:S04]  /*537e0*/  MOV R35, R131 ;  /* 0x0000008300237202 */ /* 0x000fc80000000f00 */
        /* <DEDUP_REMOVED lines=22> */
[----:B------:R-:W4:Y:S04]  /*53950*/  LDL.LU R36, [R1+0x1b0] ;  /* 0x0001b00001247983 */ /* 0x000f280000300800 */
[----:B------:R-:W4:Y:S04]  /*53960*/  LDL.LU R37, [R1+0x1b8] ;  /* 0x0001b80001257983 */ /* 0x000f280000300800 */
[----:B------:R-:W1:Y:S01]  /*53970*/  LDS.128 R196, [R24] ;  /* 0x0000000018c47984 */ /* 0x000e620000000c00 */
[----:B------:R-:W-:Y:S06]  /*53980*/  BAR.SYNC.DEFER_BLOCKING 0x0 ;  /* 0x0000000000007b1d */ /* 0x000fec0000010000 */
[----:B--2---:R2:W-:Y:S02]  /*53990*/  STSM.16.M88.4 [R153], R32 ;  /* 0x0000002099007844 */ /* 0x0045e40000000200 */
[----:B------:R-:W-:Y:S06]  /*539a0*/  BAR.SYNC.DEFER_BLOCKING 0x0 ;  /* 0x0000000000007b1d */ /* 0x000fec0000010000 */
[----:B--2---:R-:W2:Y:S04]  /*539b0*/  LDL.LU R32, [R1+0xdb4] ;  /* 0x000db40001207983 */ /* 0x004ea80000300800 */
        /* <DEDUP_REMOVED lines=10> */
[----:B------:R-:W1:Y:S01]  /*53a60*/  LDS.128 R188, [R24] ;  /* 0x0000000018bc7984 */ /* 0x000e620000000c00 */
[----:B------:R-:W-:Y:S06]  /*53a70*/  BAR.SYNC.DEFER_BLOCKING 0x0 ;  /* 0x0000000000007b1d */ /* 0x000fec0000010000 */
[----:B------:R-:W3:Y:S04]  /*53a80*/  LDL.LU R31, [R1+0x7bc] ;  /* 0x0007bc00011f7983 */ /* 0x000ee80000300800 */
[----:B----4-:R-:W-:Y:S01]  /*53a90*/  STSM.16.M88.4 [R153], R36 ;  /* 0x0000002499007844 */ /* 0x010fe20000000200 */
[----:B------:R-:W-:Y:S06]  /*53aa0*/  BAR.SYNC.DEFER_BLOCKING 0x0 ;  /* 0x0000000000007b1d */ /* 0x000fec0000010000 */
[----:B------:R-:W4:Y:S02]  /*53ab0*/  LDS.128 R184, [R24] ;  /* 0x0000000018b87984 */ /* 0x000f240000000c00 */
        /* <DEDUP_REMOVED lines=22> */
[----:B------:R-:W-:-:S02]  /*53c20*/  IMAD.MOV.U32 R30, RZ, RZ, R133 ;  /* 0x000000ffff1e7224 */ /* 0x000fc400078e0085 */
[----:B------:R-:W-:Y:S01]  /*53c30*/  IMAD.MOV.U32 R31, RZ, RZ, R135 ;  /* 0x000000ffff1f7224 */ /* 0x000fe200078e0087 */
        /* <DEDUP_REMOVED lines=29> */
[----:B------:R-:W4:Y:S04]  /*53e10*/  LDL.LU R36, [R1+0x9c4] ;  /* 0x0009c40001247983 */ /* 0x000f280000300800 */
[----:B------:R-:W4:Y:S04]  /*53e20*/  LDL.LU R37, [R1+0x9cc] ;  /* 0x0009cc0001257983 */ /* 0x000f280000300800 */
[----:B------:R-:W4:Y:S04]  /*53e30*/  LDL.LU R38, [R1+0x7c4] ;  /* 0x0007c40001267983 */ /* 0x000f280000300800 */
[----:B------:R-:W4:Y:S04]  /*53e40*/  LDL.LU R39, [R1+0x7cc] ;  /* 0x0007cc0001277983 */ /* 0x000f280000300800 */
[----:B------:R-:W4:Y:S04]  /*53e50*/  LDL.LU R40, [R1+0x5c4] ;  /* 0x0005c40001287983 */ /* 0x000f280000300800 */
[----:B------:R-:W4:Y:S04]  /*53e60*/  LDL.LU R41, [R1+0x5cc] ;  /* 0x0005cc0001297983 */ /* 0x000f280000300800 */
[----:B------:R-:W4:Y:S04]  /*53e70*/  LDL.LU R42, [R1+0x3c4] ;  /* 0x0003c400012a7983 */ /* 0x000f280000300800 */
[----:B------:R-:W4:Y:S04]  /*53e80*/  LDL.LU R43, [R1+0x3cc] ;  /* 0x0003cc00012b7983 */ /* 0x000f280000300800 */
[----:B------:R-:W1:Y:S01]  /*53e90*/  LDS.128 R132, [R24] ;  /* 0x0000000018847984 */ /* 0x000e620000000c00 */
[----:B------:R-:W-:-:S02]  /*53ea0*/  IMAD.MOV.U32 R30, RZ, RZ, R136 ;  /* 0x000000ffff1e7224 */ /* 0x000fc400078e0088 */
[----:B------:R-:W-:Y:S01]  /*53eb0*/  IMAD.MOV.U32 R31, RZ, RZ, R138 ;  /* 0x000000ffff1f7224 */ /* 0x000fe200078e008a */
[----:B------:R-:W-:Y:S06]  /*53ec0*/  BAR.SYNC.DEFER_BLOCKING 0x0 ;  /* 0x0000000000007b1d */ /* 0x000fec0000010000 */
[----:B------:R-:W4:Y:S04]  /*53ed0*/  LDL.LU R44, [R1+0x1c4] ;  /* 0x0001c400012c7983 */ /* 0x000f280000300800 */
[----:B------:R-:W4:Y:S04]  /*53ee0*/  LDL.LU R45, [R1+0x1cc] ;  /* 0x0001cc00012d7983 */ /* 0x000f280000300800 */
[----:B------:R-:W4:Y:S04]  /*53ef0*/  LDL.LU R48, [R1+0xdd0] ;  /* 0x000dd00001307983 */ /* 0x000f280000300800 */
[----:B------:R-:W4:Y:S04]  /*53f00*/  LDL.LU R49, [R1+0xdd8] ;  /* 0x000dd80001317983 */ /* 0x000f280000300800 */
[----:B------:R-:W4:Y:S04]  /*53f10*/  LDL.LU R50, [R1+0xbd0] ;  /* 0x000bd00001327983 */ /* 0x000f280000300800 */
[----:B------:R-:W4:Y:S04]  /*53f20*/  LDL.LU R51, [R1+0xbd8] ;  /* 0x000bd80001337983 */ /* 0x000f280000300800 */
[----:B---3--:R-:W-:Y:S01]  /*53f30*/  STSM.16.M88.4 [R153], R28 ;  /* 0x0000001c99007844 */ /* 0x008fe20000000200 */
[----:B------:R-:W-:Y:S06]  /*53f40*/  BAR.SYNC.DEFER_BLOCKING 0x0 ;  /* 0x0000000000007b1d */ /* 0x000fec0000010000 */
[----:B------:R-:W3:Y:S02]  /*53f50*/  LDS.128 R28, [R24] ;  /* 0x00000000181c7984 */ /* 0x000ee40000000c00 */
[----:B------:R-:W-:Y:S06]  /*53f60*/  BAR.SYNC.DEFER_BLOCKING 0x0 ;  /* 0x0000000000007b1d */ /* 0x000fec0000010000 */
[----:B--2---:R-:W-:Y:S02]  /*53f70*/  STSM.16.M88.4 [R153], R32 ;  /* 0x0000002099007844 */ /* 0x004fe40000000200 */
[----:B------:R-:W-:Y:S06]  /*53f80*/  BAR.SYNC.DEFER_BLOCKING 0x0 ;  /* 0x0000000000007b1d */ /* 0x000fec0000010000 */
[----:B------:R-:W2:Y:S02]  /*53f90*/  LDS.128 R32, [R24] ;  /* 0x0000000018207984 */ /* 0x000ea40000000c00 */
[----:B------:R-:W-:Y:S06]  /*53fa0*/  BAR.SYNC.DEFER_BLOCKING 0x0 ;  /* 0x0000000000007b1d */ /* 0x000fec0000010000 */
[----:B----4-:R-:W-:Y:S02]  /*53fb0*/  STSM.16.M88.4 [R153], R36 ;  /* 0x0000002499007844 */ /* 0x010fe40000000200 */
[----:B------:R-:W-:Y:S06]  /*53fc0*/  BAR.SYNC.DEFER_BLOCKING 0x0 ;  /* 0x0000000000007b1d */ /* 0x000fec0000010000 */
[----:B------:R-:W4:Y:S02]  /*53fd0*/  LDS.128 R36, [R24] ;  /* 0x0000000018247984 */ /* 0x000f240000000c00 */
[----:B------:R-:W-:Y:S06]  /*53fe0*/  BAR.SYNC.DEFER_BLOCKING 0x0 ;  /* 0x0000000000007b1d */ /* 0x000fec0000010000 */
[----:B------:R1:W-:Y:S02]  /*53ff0*/  STSM.16.M88.4 [R153], R40 ;  /* 0x0000002899007844 */ /* 0x0003e40000000200 */
[----:B------:R-:W-:Y:S06]  /*54000*/  BAR.SYNC.DEFER_BLOCKING 0x0 ;  /* 0x0000000000007b1d */ /* 0x000fec0000010000 */
[----:B-1----:R-:W3:Y:S04]  /*54010*/  LDL.LU R40, [R1+0x9d0] ;  /* 0x0009d00001287983 */ /* 0x002ee80000300800 */
[----:B------:R-:W3:Y:S04]  /*54020*/  LDL.LU R41, [R1+0x9d8] ;  /* 0x0009d80001297983 */ /* 0x000ee80000300800 */
[----:B------:R-:W3:Y:S04]  /*54030*/  LDL.LU R42, [R1+0x7d0] ;  /* 0x0007d000012a7983 */ /* 0x000ee80000300800 */
[----:B------:R-:W3:Y:S04]  /*54040*/  LDL.LU R43, [R1+0x7d8] ;  /* 0x0007d800012b7983 */ /* 0x000ee80000300800 */
[----:B------:R-:W1:Y:S01]  /*54050*/  LDS.128 R56, [R24] ;  /* 0x0000000018387984 */ /* 0x000e620000000c00 */
[----:B------:R-:W-:Y:S06]  /*54060*/  BAR.SYNC.DEFER_BLOCKING 0x0 ;  /* 0x0000000000007b1d */ /* 0x000fec0000010000 */
[----:B------:R-:W2:Y:S04]  /*54070*/  LDL.LU R60, [R1+0x5d0] ;  /* 0x0005d000013c7983 */ /* 0x000ea80000300800 */
[----:B------:R-:W2:Y:S04]  /*54080*/  LDL.LU R61, [R1+0x5d8] ;  /* 0x0005d800013d7983 */ /* 0x000ea80000300800 */
[----:B------:R-:W2:Y:S04]  /*54090*/  LDL.LU R62, [R1+0x3d0] ;  /* 0x0003d000013e7983 */ /* 0x000ea80000300800 */
[----:B------:R-:W2:Y:S04]  /*540a0*/  LDL.LU R63, [R1+0x3d8] ;  /* 0x0003d800013f7983 */ /* 0x000ea80000300800 */
[----:B------:R-:W-:Y:S01]  /*540b0*/  STSM.16.M88.4 [R153], R44 ;  /* 0x0000002c99007844 */ /* 0x000fe20000000200 */
[----:B------:R-:W-:Y:S06]  /*540c0*/  BAR.SYNC.DEFER_BLOCKING 0x0 ;  /* 0x0000000000007b1d */ /* 0x000fec0000010000 */
[----:B------:R-:W1:Y:S02]  /*540d0*/  LDS.128 R52, [R24] ;  /* 0x0000000018347984 */ /* 0x000e640000000c00 */
[----:B------:R-:W-:Y:S06]  /*540e0*/  BAR.SYNC.DEFER_BLOCKING 0x0 ;  /* 0x0000000000007b1d */ /* 0x000fec0000010000 */
[----:B------:R-:W-:Y:S02]  /*540f0*/  STSM.16.M88.4 [R153], R48 ;  /* 0x0000003099007844 */ /* 0x000fe40000000200 */
[----:B------:R-:W-:Y:S06]  /*54100*/  BAR.SYNC.DEFER_BLOCKING 0x0 ;  /* 0x0000000000007b1d */ /* 0x000fec0000010000 */
[----:B------:R-:W1:Y:S02]  /*54110*/  LDS.128 R48, [R24] ;  /* 0x0000000018307984 */ /* 0x000e640000000c00 */
[----:B------:R-:W-:Y:S06]  /*54120*/  BAR.SYNC.DEFER_BLOCKING 0x0 ;  /* 0x0000000000007b1d */ /* 0x000fec0000010000 */
[----:B---3--:R3:W-:Y:S02]  /*54130*/  STSM.16.M88.4 [R153], R40 ;  /* 0x0000002899007844 */ /* 0x0087e40000000200 */
[----:B------:R-:W-:Y:S06]  /*54140*/  BAR.SYNC.DEFER_BLOCKING 0x0 ;  /* 0x0000000000007b1d */ /* 0x000fec0000010000 */
[----:B---3--:R-:W3:Y:S04]  /*54150*/  LDL.LU R40, [R1+0x1d0] ;  /* 0x0001d00001287983 */ /* 0x008ee80000300800 */
[----:B------:R-:W3:Y:S04]  /*54160*/  LDL.LU R41, [R1+0x1d8] ;  /* 0x0001d80001297983 */ /* 0x000ee80000300800 */
        /* <DEDUP_REMOVED lines=13> */
[----:B------:R-:W-:Y:S01]  /*54240*/  BAR.SYNC.DEFER_BLOCKING 0x0 ;  /* 0x0000000000007b1d */ /* 0x000fe20000010000 */
[----:B------:R-:W-:-:S02]  /*54250*/  IMAD.MOV.U32 R42, RZ, RZ, R140 ;  /* 0x000000ffff2a7224 */ /* 0x000fc400078e008c */
[----:B------:R-:W-:-:S03]  /*54260*/  IMAD.MOV.U32 R43, RZ, RZ, R142 ;  /* 0x000000ffff2b7224 */ /* 0x000fc600078e008e */
[----:B------:R-:W4:Y:S04]  /*54270*/  LDL.LU R76, [R1+0x1d4] ;  /* 0x0001d400014c7983 */ /* 0x000f280000300800 */
[----:B------:R-:W4:Y:S04]  /*54280*/  LDL.LU R77, [R1+0x1dc] ;  /* 0x0001dc00014d7983 */ /* 0x000f280000300800 */
[----:B------:R-:W4:Y:S04]  /*54290*/  LDL.LU R80, [R1+0xde0] ;  /* 0x000de00001507983 */ /* 0x000f280000300800 */
[----:B------:R-:W4:Y:S04]  /*542a0*/  LDL.LU R81, [R1+0xde8] ;  /* 0x000de80001517983 */ /* 0x000f280000300800 */
[----:B--2---:R-:W-:Y:S01]  /*542b0*/  STSM.16.M88.4 [R153], R60 ;  /* 0x0000003c99007844 */ /* 0x004fe20000000200 */
[----:B------:R-:W-:Y:S06]  /*542c0*/  BAR.SYNC.DEFER_BLOCKING 0x0 ;  /* 0x0000000000007b1d */ /* 0x000fec0000010000 */
[----:B------:R-:W2:Y:S04]  /*542d0*/  LDL.LU R82, [R1+0xbe0] ;  /* 0x000be00001527983 */ /* 0x000ea80000300800 */
[----:B------:R-:W2:Y:S04]  /*542e0*/  LDL.LU R83, [R1+0xbe8] ;  /* 0x000be80001537983 */ /* 0x000ea80000300800 */
[----:B------:R-:W1:Y:S01]  /*542f0*/  LDS.128 R60, [R24] ;  /* 0x00000000183c7984 */ /* 0x000e620000000c00 */
[----:B------:R-:W-:Y:S06]  /*54300*/  BAR.SYNC.DEFER_BLOCKING 0x0 ;  /* 0x0000000000007b1d */ /* 0x000fec0000010000 */
[----:B---3--:R-:W-:Y:S02]  /*54310*/  STSM.16.M88.4 [R153], R40 ;  /* 0x0000002899007844 */ /* 0x008fe40000000200 */
[----:B------:R-:W-:Y:S06]  /*54320*/  BAR.SYNC.DEFER_BLOCKING 0x0 ;  /* 0x0000000000007b1d */ /* 0x000fec0000010000 */
[----:B------:R-:W3:Y:S02]  /*54330*/  LDS.128 R40, [R24] ;  /* 0x0000000018287984 */ /* 0x000ee40000000c00 */
[----:B------:R-:W-:Y:S06]  /*54340*/  BAR.SYNC.DEFER_BLOCKING 0x0 ;  /* 0x0000000000007b1d */ /* 0x000fec0000010000 */
[----:B----4-:R-:W-:Y:S02]  /*54350*/  STSM.16.M88.4 [R153], R64 ;  /* 0x0000004099007844 */ /* 0x010fe40000000200 */
[----:B------:R-:W-:Y:S06]  /*54360*/  BAR.SYNC.DEFER_BLOCKING 0x0 ;  /* 0x0000000000007b1d */ /* 0x000fec0000010000 */
[----:B------:R-:W4:Y:S02]  /*54370*/  LDS.128 R64, [R24] ;  /* 0x0000000018407984 */ /* 0x000f240000000c00 */
[----:B------:R-:W-:Y:S06]  /*54380*/  BAR.SYNC.DEFER_BLOCKING 0x0 ;  /* 0x0000000000007b1d */ /* 0x000fec0000010000 */
[----:B------:R-:W-:Y:S02]  /*54390*/  STSM.16.M88.4 [R153], R68 ;  /* 0x0000004499007844 */ /* 0x000fe40000000200 */
        /* <DEDUP_REMOVED lines=11> */
[----:B------:R-:W4:Y:S04]  /*54450*/  LDL.LU R92, [R1+0x5e0] ;  /* 0x0005e000015c7983 */ /* 0x000f280000300800 */
[----:B------:R-:W4:Y:S04]  /*54460*/  LDL.LU R93, [R1+0x5e8] ;  /* 0x0005e800015d7983 */ /* 0x000f280000300800 */
[----:B------:R-:W4:Y:S04]  /*54470*/  LDL.LU R94, [R1+0x3e0] ;  /* 0x0003e000015e7983 */ /* 0x000f280000300800 */
[----:B------:R-:W4:Y:S04]  /*54480*/  LDL.LU R95, [R1+0x3e8] ;  /* 0x0003e800015f7983 */ /* 0x000f280000300800 */
[----:B------:R-:W-:Y:S01]  /*54490*/  STSM.16.M88.4 [R153], R76 ;  /* 0x0000004c99007844 */ /* 0x000fe20000000200 */
[----:B------:R-:W-:Y:S06]  /*544a0*/  BAR.SYNC.DEFER_BLOCKING 0x0 ;  /* 0x0000000000007b1d */ /* 0x000fec0000010000 */
[----:B------:R-:W1:Y:S02]  /*544b0*/  LDS.128 R88, [R24] ;  /* 0x0000000018587984 */ /* 0x000e640000000c00 */
[----:B------:R-:W-:Y:S06]  /*544c0*/  BAR.SYNC.DEFER_BLOCKING 0x0 ;  /* 0x0000000000007b1d */ /* 0x000fec0000010000 */
[----:B--2---:R-:W-:Y:S02]  /*544d0*/  STSM.16.M88.4 [R153], R80 ;  /* 0x0000005099007844 */ /* 0x004fe40000000200 */
[----:B------:R-:W-:Y:S06]  /*544e0*/  BAR.SYNC.DEFER_BLOCKING 0x0 ;  /* 0x0000000000007b1d */ /* 0x000fec0000010000 */
[----:B------:R-:W2:Y:S02]  /*544f0*/  LDS.128 R76, [R24] ;  /* 0x00000000184c7984 */ /* 0x000ea40000000c00 */
[----:B------:R-:W-:Y:S06]  /*54500*/  BAR.SYNC.DEFER_BLOCKING 0x0 ;  /* 0x0000000000007b1d */ /* 0x000fec0000010000 */
[----:B---3--:R3:W-:Y:S02]  /*54510*/  STSM.16.M88.4 [R153], R72 ;  /* 0x0000004899007844 */ /* 0x0087e40000000200 */
[----:B------:R-:W-:Y:S06]  /*54520*/  BAR.SYNC.DEFER_BLOCKING 0x0 ;  /* 0x0000000000007b1d */ /* 0x000fec0000010000 */
[----:B---3--:R-:W3:Y:S04]  /*54530*/  LDL.LU R72, [R1+0x1e0] ;  /* 0x0001e00001487983 */ /* 0x008ee80000300800 */
[----:B------:R-:W3:Y:S04]  /*54540*/  LDL.LU R73, [R1+0x1e8] ;  /* 0x0001e80001497983 */ /* 0x000ee80000300800 */
[----:B------:R-:W2:Y:S04]  /*54550*/  LDL.LU R96, [R1+0xde4] ;  /* 0x000de40001607983 */ /* 0x000ea80000300800 */
        /* <DEDUP_REMOVED lines=13> */
[----:B------:R-:W1:Y:S01]  /*54630*/  LDS.128 R80, [R24] ;  /* 0x0000000018507984 */ /* 0x000e620000000c00 */
[----:B------:R-:W-:Y:S06]  /*54640*/  BAR.SYNC.DEFER_BLOCKING 0x0 ;  /* 0x0000000000007b1d */ /* 0x000fec0000010000 */
[----:B------:R-:W2:Y:S04]  /*54650*/  LDL.LU R112, [R1+0xdf0] ;  /* 0x000df00001707983 */ /* 0x000ea80000300800 */
[----:B------:R-:W2:Y:S04]  /*54660*/  LDL.LU R113, [R1+0xdf8] ;  /* 0x000df80001717983 */ /* 0x000ea80000300800 */
[----:B------:R-:W2:Y:S04]  /*54670*/  LDL.LU R114, [R1+0xbf0] ;  /* 0x000bf00001727983 */ /* 0x000ea80000300800 */
[----:B------:R-:W2:Y:S04]  /*54680*/  LDL.LU R115, [R1+0xbf8] ;  /* 0x000bf80001737983 */ /* 0x000ea80000300800 */
[----:B----4-:R-:W-:Y:S01]  /*54690*/  STSM.16.M88.4 [R153], R92 ;  /* 0x0000005c99007844 */ /* 0x010fe20000000200 */
[----:B------:R-:W-:Y:S01]  /*546a0*/  BAR.SYNC.DEFER_BLOCKING 0x0 ;  /* 0x0000000000007b1d */ /* 0x000fe20000010000 */
[----:B------:R-:W-:-:S02]  /*546b0*/  IMAD.MOV.U32 R74, RZ, RZ, R144 ;  /* 0x000000ffff4a7224 */ /* 0x000fc400078e0090 */
[----:B------:R-:W-:-:S03]  /*546c0*/  IMAD.MOV.U32 R75, RZ, RZ, R146 ;  /* 0x000000ffff4b7224 */ /* 0x000fc600078e0092 */
[----:B------:R-:W4:Y:S04]  /*546d0*/  LDL.LU R116, [R1+0x9f0] ;  /* 0x0009f00001747983 */ /* 0x000f280000300800 */
[----:B------:R-:W4:Y:S04]  /*546e0*/  LDL.LU R117, [R1+0x9f8] ;  /* 0x0009f80001757983 */ /* 0x000f280000300800 */
[----:B------:R-:W4:Y:S04]  /*546f0*/  LDL.LU R118, [R1+0x7f0] ;  /* 0x0007f00001767983 */ /* 0x000f280000300800 */
[----:B------:R-:W4:Y:S04]  /*54700*/  LDL.LU R119, [R1+0x7f8] ;  /* 0x0007f80001777983 */ /* 0x000f280000300800 */
[----:B------:R-:W1:Y:S01]  /*54710*/  LDS.128 R92, [R24] ;  /* 0x00000000185c7984 */ /* 0x000e620000000c00 */
[----:B------:R-:W-:Y:S01]  /*54720*/  BAR.SYNC.DEFER_BLOCKING 0x0 ;  /* 0x0000000000007b1d */ /* 0x000fe20000010000 */
[----:B------:R-:W-:-:S05]  /*54730*/  MOV R111, R147 ;  /* 0x00000093006f7202 */ /* 0x000fca0000000f00 */
        /* <DEDUP_REMOVED lines=12> */
[----:B------:R-:W-:Y:S02]  /*54800*/  STSM.16.M88.4 [R153], R100 ;  /* 0x0000006499007844 */ /* 0x000fe40000000200 */
        /* <DEDUP_REMOVED lines=15> */
[----:B----4-:R4:W-:Y:S02]  /*54900*/  STSM.16.M88.4 [R153], R116 ;  /* 0x0000007499007844 */ /* 0x0109e40000000200 */
[----:B------:R-:W-:Y:S06]  /*54910*/  BAR.SYNC.DEFER_BLOCKING 0x0 ;  /* 0x0000000000007b1d */ /* 0x000fec0000010000 */
[----:B----4-:R-:W4:Y:S04]  /*54920*/  LDL.LU R116, [R1+0x1f0] ;  /* 0x0001f00001747983 */ /* 0x010f280000300800 */
[----:B------:R-:W4:Y:S04]  /*54930*/  LDL.LU R117, [R1+0x1f8] ;  /* 0x0001f80001757983 */ /* 0x000f280000300800 */
[----:B------:R-:W3:Y:S04]  /*54940*/  LDL.LU R128, [R1+0xdf4] ;  /* 0x000df40001807983 */ /* 0x000ee80000300800 */
[----:B------:R-:W3:Y:S04]  /*54950*/  LDL.LU R129, [R1+0xdfc] ;  /* 0x000dfc0001817983 */ /* 0x000ee80000300800 */
[----:B------:R-:W3:Y:S04]  /*54960*/  LDL.LU R130, [R1+0xbf4] ;  /* 0x000bf40001827983 */ /* 0x000ee80000300800 */
        /* <DEDUP_REMOVED lines=12> */
[----:B------:R-:W-:Y:S01]  /*54a30*/  BAR.SYNC.DEFER_BLOCKING 0x0 ;  /* 0x0000000000007b1d */ /* 0x000fe20000010000 */
[----:B------:R-:W-:-:S02]  /*54a40*/  IMAD.MOV.U32 R118, RZ, RZ, R148 ;  /* 0x000000ffff767224 */ /* 0x000fc400078e0094 */
[----:B------:R-:W-:-:S03]  /*54a50*/  IMAD.MOV.U32 R119, RZ, RZ, R150 ;  /* 0x000000ffff777224 */ /* 0x000fc600078e0096 */
[----:B------:R-:W2:Y:S04]  /*54a60*/  LDL.LU R18, [R1+0xe00] ;  /* 0x000e000001127983 */ /* 0x000ea80000300800 */
[----:B------:R-:W-:Y:S01]  /*54a70*/  STSM.16.M88.4 [R153], R124 ;  /* 0x0000007c99007844 */ /* 0x000fe20000000200 */
[----:B------:R-:W-:Y:S06]  /*54a80*/  BAR.SYNC.DEFER_BLOCKING 0x0 ;  /* 0x0000000000007b1d */ /* 0x000fec0000010000 */
[----:B------:R-:W1:Y:S02]  /*54a90*/  LDS.128 R124, [R24] ;  /* 0x00000000187c7984 */ /* 0x000e640000000c00 */
[----:B------:R-:W-:Y:S06]  /*54aa0*/  BAR.SYNC.DEFER_BLOCKING 0x0 ;  /* 0x0000000000007b1d */ /* 0x000fec0000010000 */
[----:B----4-:R-:W-:Y:S02]  /*54ab0*/  STSM.16.M88.4 [R153], R116 ;  /* 0x0000007499007844 */ /* 0x010fe40000000200 */
[----:B------:R-:W-:Y:S06]  /*54ac0*/  BAR.SYNC.DEFER_BLOCKING 0x0 ;  /* 0x0000000000007b1d */ /* 0x000fec0000010000 */
[----:B------:R-:W4:Y:S02]  /*54ad0*/  LDS.128 R116, [R24] ;  /* 0x0000000018747984 */ /* 0x000f240000000c00 */
[----:B------:R-:W-:Y:S06]  /*54ae0*/  BAR.SYNC.DEFER_BLOCKING 0x0 ;  /* 0x0000000000007b1d */ /* 0x000fec0000010000 */
[----:B---3--:R-:W-:Y:S02]  /*54af0*/  STSM.16.M88.4 [R153], R128 ;  /* 0x0000008099007844 */ /* 0x008fe40000000200 */
[----:B------:R-:W-:Y:S06]  /*54b00*/  BAR.SYNC.DEFER_BLOCKING 0x0 ;  /* 0x0000000000007b1d */ /* 0x000fec0000010000 */
[----:B------:R-:W3:Y:S02]  /*54b10*/  LDS.128 R128, [R24] ;  /* 0x0000000018807984 */ /* 0x000ee40000000c00 */
[----:B------:R-:W-:Y:S06]  /*54b20*/  BAR.SYNC.DEFER_BLOCKING 0x0 ;  /* 0x0000000000007b1d */ /* 0x000fec0000010000 */
[----:B--2---:R-:W-:Y:S02]  /*54b30*/  STSM.16.M88.4 [R153], R136 ;  /* 0x0000008899007844 */ /* 0x004fe40000000200 */
[----:B------:R-:W-:Y:S06]  /*54b40*/  BAR.SYNC.DEFER_BLOCKING 0x0 ;  /* 0x0000000000007b1d */ /* 0x000fec0000010000 */
[----:B------:R-:W2:Y:S02]  /*54b50*/  LDS.128 R136, [R24] ;  /* 0x0000000018887984 */ /* 0x000ea40000000c00 */
[----:B------:R-:W-:Y:S06]  /*54b60*/  BAR.SYNC.DEFER_BLOCKING 0x0 ;  /* 0x0000000000007b1d */ /* 0x000fec0000010000 */
[----:B------:R1:W-:Y:S02]  /*54b70*/  STSM.16.M88.4 [R153], R140 ;  /* 0x0000008c99007844 */ /* 0x0003e40000000200 */
[----:B------:R-:W-:Y:S06]  /*54b80*/  BAR.SYNC.DEFER_BLOCKING 0x0 ;  /* 0x0000000000007b1d */ /* 0x000fec0000010000 */
[----:B-1----:R-:W4:Y:S04]  /*54b90*/  LDL.LU R140, [R1+0x1f4] ;  /* 0x0001f400018c7983 */ /* 0x002f280000300800 */
[----:B------:R-:W4:Y:S04]  /*54ba0*/  LDL.LU R141, [R1+0x1fc] ;  /* 0x0001fc00018d7983 */ /* 0x000f280000300800 */
[----:B------:R-:W3:Y:S04]  /*54bb0*/  LDL.LU R19, [R1+0xa00] ;  /* 0x000a000001137983 */ /* 0x000ee80000300800 */
[----:B------:R-:W2:Y:S04]  /*54bc0*/  LDL.LU R17, [R1+0x800] ;  /* 0x0008000001117983 */ /* 0x000ea80000300800 */
[----:B------:R-:W1:Y:S01]  /*54bd0*/  LDS.128 R144, [R24] ;  /* 0x0000000018907984 */ /* 0x000e620000000c00 */
[----:B------:R-:W-:-:S02]  /*54be0*/  IMAD.MOV.U32 R142, RZ, RZ, R149 ;  /* 0x000000ffff8e7224 */ /* 0x000fc400078e0095 */
[----:B------:R-:W-:Y:S01]  /*54bf0*/  IMAD.MOV.U32 R143, RZ, RZ, R151 ;  /* 0x000000ffff8f7224 */ /* 0x000fe200078e0097 */
[----:B------:R-:W-:Y:S01]  /*54c00*/  BAR.SYNC.DEFER_BLOCKING 0x0 ;  /* 0x0000000000007b1d */ /* 0x000fe20000010000 */
[----:B------:R-:W-:-:S04]  /*54c10*/  IMAD R16, R23, UR10, RZ ;  /* 0x0000000a17107c24 */ /* 0x000fc8000f8e02ff */
[C---:B------:R-:W-:Y:S01]  /*54c20*/  IMAD.WIDE R26, R16.reuse, 0x4, R2 ;  /* 0x00000004101a7825 */ /* 0x040fe200078e0202 */
[----:B------:R-:W-:Y:S01]  /*54c30*/  ULDC UR10, c[0x0][0x248] ;  /* 0x00009200000a7ab9 */ /* 0x000fe20000000800 */
[----:B----4-:R-:W-:Y:S01]  /*54c40*/  STSM.16.M88.4 [R153], R140 ;  /* 0x0000008c99007844 */ /* 0x010fe20000000200 */
[----:B------:R-:W-:Y:S06]  /*54c50*/  BAR.SYNC.DEFER_BLOCKING 0x0 ;  /* 0x0000000000007b1d */ /* 0x000fec0000010000 */
[----:B------:R4:W-:Y:S04]  /*54c60*/  @P5 STG.E desc[UR8][R26.64], R15 ;  /* 0x0000000f1a005986 */ /* 0x0009e8000c101908 */
[----:B----4-:R-:W4:Y:S01]  /*54c70*/  LDL.LU R15, [R1+0x600] ;  /* 0x00060000010f7983 */ /* 0x010f220000300800 */
[----:B------:R-:W-:Y:S01]  /*54c80*/  ISETP.GE.AND P5, PT, R23, UR7, PT ;  /* 0x0000000717007c0c */ /* 0x000fe2000bfa6270 */
[----:B------:R-:W-:-:S02]  /*54c90*/  IMAD.WIDE R26, R16, 0x4, R4 ;  /* 0x00000004101a7825 */ /* 0x000fc400078e0204 */
[----:B------:R-:W4:Y:S01]  /*54ca0*/  LDL.LU R20, [R1+0x400] ;  /* 0x0004000001147983 */ /* 0x000f220000300800 */
[----:B------:R-:W-:-:S13]  /*54cb0*/  ISETP.LT.AND P6, PT, R154, UR4, !P5 ;  /* 0x000000049a007c0c */ /* 0x000fda000efc1270 */
[----:B------:R1:W-:Y:S04]  /*54cc0*/  @P6 STG.E desc[UR8][R26.64], R14 ;  /* 0x0000000e1a006986 */ /* 0x0003e8000c101908 */
[----:B-1----:R-:W4:Y:S01]  /*54cd0*/  LDL.LU R14, [R1+0x200] ;  /* 0x00020000010e7983 */ /* 0x002f220000300800 */
[----:B------:R-:W-:Y:S01]  /*54ce0*/  ISETP.LT.AND P6, PT, R156, UR5, !P5 ;  /* 0x000000059c007c0c */ /* 0x000fe2000efc1270 */
[----:B------:R-:W-:Y:S01]  /*54cf0*/  IMAD.WIDE R26, R16, 0x4, R6 ;  /* 0x00000004101a7825 */ /* 0x000fe200078e0206 */
[----:B------:R-:W-:Y:S01]  /*54d00*/  ISETP.LT.AND P5, PT, R155, UR6, !P5 ;  /* 0x000000069b007c0c */ /* 0x000fe2000efa1270 */
[----:B------:R-:W-:Y:S01]  /*54d10*/  ULDC.64 UR6, c[0x0][0x228] ;  /* 0x00008a0000067ab9 */ /* 0x000fe20000000a00 */
[----:B------:R-:W-:Y:S01]  /*54d20*/  ULDC UR5, c[0x0][0x228] ;  /* 0x00008a0000057ab9 */ /* 0x000fe20000000800 */
[----:B------:R-:W-:-:S08]  /*54d30*/  VIADD R140, R23, 0x1 ;  /* 0x00000001178c7836 */ /* 0x000fd00000000000 */
[----:B------:R1:W-:Y:S02]  /*54d40*/  @P6 STG.E desc[UR8][R26.64], R18 ;  /* 0x000000121a006986 */ /* 0x0003e4000c101908 */
[----:B-1----:R-:W-:Y:S02]  /*54d50*/  IMAD.WIDE R26, R16, 0x4, R8 ;  /* 0x00000004101a7825 */ /* 0x002fe400078e0208 */
[----:B------:R-:W4:Y:S04]  /*54d60*/  LDL.LU R18, [R1+0x1178] ;  /* 0x0011780001127983 */ /* 0x000f280000300800 */
[----:B---3--:R1:W-:Y:S01]  /*54d70*/  @P5 STG.E desc[UR8][R26.64], R19 ;  /* 0x000000131a005986 */ /* 0x0083e2000c101908 */
[----:B------:R-:W-:Y:S01]  /*54d80*/  ISETP.GE.AND P5, PT, R140, UR7, PT ;  /* 0x000000078c007c0c */ /* 0x000fe2000bfa6270 */
[----:B------:R-:W-:Y:S01]  /*54d90*/  IMAD R16, R23, UR11, RZ ;  /* 0x0000000b17107c24 */ /* 0x000fe2000f8e02ff */
[----:B------:R-:W-:-:S02]  /*54da0*/  ULDC UR11, c[0x0][0x248] ;  /* 0x00009200000b7ab9 */ /* 0x000fc40000000800 */
[----:B------:R-:W-:Y:S01]  /*54db0*/  ISETP.LT.AND P6, PT, R152, UR5, !P5 ;  /* 0x0000000598007c0c */ /* 0x000fe2000efc1270 */
[----:B------:R-:W-:Y:S01]  /*54dc0*/  VIADD R16, R16, UR10 ;  /* 0x0000000a10107c36 */ /* 0x000fe20008000000 */
[----:B------:R-:W-:Y:S01]  /*54dd0*/  ULDC UR5, c[0x0][0x228] ;  /* 0x00008a0000057ab9 */ /* 0x000fe20000000800 */
[----:B-1----:R-:W3:Y:S02]  /*54de0*/  LDL.LU R19, [R1+0xe24] ;  /* 0x000e240001137983 */ /* 0x002ee40000300800 */
[----:B------:R-:W-:Y:S01]  /*54df0*/  IMAD.WIDE R26, R16, 0x4, R2 ;  /* 0x00000004101a7825 */ /* 0x000fe200078e0202 */
[----:B------:R-:W-:-:S07]  /*54e00*/  ULDC UR10, c[0x0][0x248] ;  /* 0x00009200000a7ab9 */ /* 0x000fce0000000800 */
[----:B--2---:R1:W-:Y:S04]  /*54e10*/  @P6 STG.E desc[UR8][R26.64], R17 ;  /* 0x000000111a006986 */ /* 0x0043e8000c101908 */
[----:B-1----:R-:W2:Y:S01]  /*54e20*/  LDL.LU R17, [R1+0xe14] ;  /* 0x000e140001117983 */ /* 0x002ea20000300800 */
[----:B------:R-:W-:Y:S01]  /*54e30*/  ISETP.LT.AND P6, PT, R154, UR5, !P5 ;  /* 0x000000059a007c0c */ /* 0x000fe2000efc1270 */
[----:B------:R-:W-:Y:S01]  /*54e40*/  IMAD.WIDE R26, R16, 0x4, R4 ;  /* 0x00000004101a7825 */ /* 0x000fe200078e0204 */
[----:B------:R-:W-:Y:S01]  /*54e50*/  ULDC UR5, c[0x0][0x228] ;  /* 0x00008a0000057ab9 */ /* 0x000fe20000000800 */
[----:B------:R-:W2:Y:S02]  /*54e60*/  LDL.LU R148, [R1+0xe04] ;  /* 0x000e040001947983 */ /* 0x000ea40000300800 */
[----:B------:R-:W-:-:S08]  /*54e70*/  VIADD R140, R23, 0x2 ;  /* 0x00000002178c7836 */ /* 0x000fd00000000000 */
[----:B----4-:R1:W-:Y:S04]  /*54e80*/  @P6 STG.E desc[UR8][R26.64], R15 ;  /* 0x0000000f1a006986 */ /* 0x0103e8000c101908 */
[----:B-1----:R-:W4:Y:S01]  /*54e90*/  LDL.LU R15, [R1+0xa04] ;  /* 0x000a0400010f7983 */ /* 0x002f220000300800 */
[----:B------:R-:W-:Y:S01]  /*54ea0*/  ISETP.LT.AND P6, PT, R156, UR5, !P5 ;  /* 0x000000059c007c0c */ /* 0x000fe2000efc1270 */
[----:B------:R-:W-:Y:S01]  /*54eb0*/  IMAD.WIDE R26, R16, 0x4, R6 ;  /* 0x00000004101a7825 */ /* 0x000fe200078e0206 */
[----:B------:R-:W-:Y:S01]  /*54ec0*/  ISETP.LT.AND P5, PT, R155, UR6, !P5 ;  /* 0x000000069b007c0c */ /* 0x000fe2000efa1270 */
[----:B------:R-:W-:Y:S01]  /*54ed0*/  ULDC UR5, c[0x0][0x22c] ;  /* 0x00008b0000057ab9 */ /* 0x000fe20000000800 */
[----:B------:R-:W-:-:S09]  /*54ee0*/  ULDC UR6, c[0x0][0x228] ;  /* 0x00008a0000067ab9 */ /* 0x000fd20000000800 */
[----:B------:R1:W-:Y:S02]  /*54ef0*/  @P6 STG.E desc[UR8][R26.64], R20 ;  /* 0x000000141a006986 */ /* 0x0003e4000c101908 */
[----:B-1----:R-:W-:Y:S02]  /*54f00*/  IMAD.WIDE R26, R16, 0x4, R8 ;  /* 0x00000004101a7825 */ /* 0x002fe400078e0208 */
[----:B------:R-:W4:Y:S04]  /*54f10*/  LDL.LU R16, [R1+0x10c0] ;  /* 0x0010c00001107983 */ /* 0x000f280000300800 */
[----:B------:R1:W-:Y:S04]  /*54f20*/  @P5 STG.E desc[UR8][R26.64], R14 ;  /* 0x0000000e1a005986 */ /* 0x0003e8000c101908 */
[----:B-1----:R-:W4:Y:S01]  /*54f30*/  LDL.LU R14, [R1+0x804] ;  /* 0x00080400010e7983 */ /* 0x002f220000300800 */
[C---:B------:R-:W-:Y:S01]  /*54f40*/  IMAD R20, R23.reuse, UR12, RZ ;  /* 0x0000000c17147c24 */ /* 0x040fe2000f8e02ff */
[----:B------:R-:W-:Y:S01]  /*54f50*/  ISETP.GE.AND P5, PT, R140, UR5, PT ;  /* 0x000000058c007c0c */ /* 0x000fe2000bfa6270 */
[----:B------:R-:W-:Y:S01]  /*54f60*/  ULDC UR5, c[0x0][0x228] ;  /* 0x00008a0000057ab9 */ /* 0x000fe20000000800 */
[----:B------:R-:W4:Y:S01]  /*54f70*/  LDL.LU R150, [R1+0x604] ;  /* 0x0006040001967983 */ /* 0x000f220000300800 */
[----:B------:R-:W-:Y:S01]  /*54f80*/  VIADD R20, R20, UR11 ;  /* 0x0000000b14147c36 */ /* 0x000fe20008000000 */
[----:B------:R-:W-:Y:S01]  /*54f90*/  ISETP.LT.AND P6, PT, R152, UR6, !P5 ;  /* 0x0000000698007c0c */ /* 0x000fe2000efc1270 */
[----:B------:R-:W-:Y:S01]  /*54fa0*/  VIADD R140, R23, 0x3 ;  /* 0x00000003178c7836 */ /* 0x000fe20000000000 */
[----:B------:R-:W-:-:S02]  /*54fb0*/  ULDC UR6, c[0x0][0x228] ;  /* 0x00008a0000067ab9 */ /* 0x000fc40000000800 */
[----:B------:R-:W-:-:S05]  /*54fc0*/  IADD3 R20, R20, UR10, RZ ;  /* 0x0000000a14147c10 */ /* 0x000fca000fffe0ff */
[----:B------:R-:W-:-:S05]  /*54fd0*/  IMAD.WIDE R26, R20, 0x4, R2 ;  /* 0x00000004141a7825 */ /* 0x000fca00078e0202 */
[----:B---3--:R1:W-:Y:S01]  /*54fe0*/  @P6 STG.E desc[UR8][R26.64], R19 ;  /* 0x000000131a006986 */ /* 0x0083e2000c101908 */
[----:B------:R-:W-:Y:S01]  /*54ff0*/  ISETP.LT.AND P6, PT, R154, UR5, !P5 ;  /* 0x000000059a007c0c */ /* 0x000fe2000efc1270 */
[----:B------:R-:W-:Y:S02]  /*55000*/  ULDC UR5, c[0x0][0x228] ;  /* 0x00008a0000057ab9 */ /* 0x000fe40000000800 */
[----:B-1----:R-:W3:Y:S01]  /*55010*/  LDL.LU R19, [R1+0x404] ;  /* 0x0004040001137983 */ /* 0x002ee20000300800 */
[----:B------:R-:W-:-:S09]  /*55020*/  IMAD.WIDE R26, R20, 0x4, R4 ;  /* 0x00000004141a7825 */ /* 0x000fd200078e0204 */
[----:B--2---:R1:W-:Y:S04]  /*55030*/  @P6 STG.E desc[UR8][R26.64], R17 ;  /* 0x000000111a006986 */ /* 0x0043e8000c101908 */
[----:B-1----:R-:W2:Y:S01]  /*55040*/  LDL.LU R17, [R1+0x204] ;  /* 0x0002040001117983 */ /* 0x002ea20000300800 */
[----:B------:R-:W-:Y:S01]  /*55050*/  ISETP.LT.AND P6, PT, R156, UR5, !P5 ;  /* 0x000000059c007c0c */ /* 0x000fe2000efc1270 */
[----:B------:R-:W-:Y:S02]  /*55060*/  ULDC UR5, c[0x0][0x228] ;  /* 0x00008a0000057ab9 */ /* 0x000fe40000000800 */
[----:B------:R-:W-:Y:S01]  /*55070*/  ISETP.LT.AND P5, PT, R155, UR5, !P5 ;  /* 0x000000059b007c0c */ /* 0x000fe2000efa1270 */
[----:B------:R-:W-:Y:S01]  /*55080*/  IMAD.WIDE R26, R20, 0x4, R6 ;  /* 0x00000004141a7825 */ /* 0x000fe200078e0206 */
[----:B------:R-:W-:-:S08]  /*55090*/  ULDC UR5, c[0x0][0x22c] ;  /* 0x00008b0000057ab9 */ /* 0x000fd00000000800 */
[----:B------:R1:W-:Y:S02]  /*550a0*/  @P6 STG.E desc[UR8][R26.64], R148 ;  /* 0x000000941a006986 */ /* 0x0003e4000c101908 */
[----:B-1----:R-:W-:-:S05]  /*550b0*/  IMAD.WIDE R26, R20, 0x4, R8 ;  /* 0x00000004141a7825 */ /* 0x002fca00078e0208 */
[----:B----4-:R1:W-:Y:S04]  /*550c0*/  @P5 STG.E desc[UR8][R26.64], R15 ;  /* 0x0000000f1a005986 */ /* 0x0103e8000c101908 */
[----:B-1----:R-:W4:Y:S04]  /*550d0*/  LDL.LU R15, [R1+0xe28] ;  /* 0x000e2800010f7983 */ /* 0x002f280000300800 */
[----:B------:R-:W4:Y:S01]  /*550e0*/  LDL.LU R148, [R1+0xe18] ;  /* 0x000e180001947983 */ /* 0x000f220000300800 */
[----:B------:R-:W-:Y:S01]  /*550f0*/  ISETP.GE.AND P5, PT, R140, UR5, PT ;  /* 0x000000058c007c0c */ /* 0x000fe2000bfa6270 */
[----:B------:R-:W-:Y:S01]  /*55100*/  IMAD.WIDE R26, R18, 0x4, R2 ;  /* 0x00000004121a7825 */ /* 0x000fe200078e0202 */
[----:B------:R-:W-:Y:S01]  /*55110*/  ULDC UR5, c[0x0][0x228] ;  /* 0x00008a0000057ab9 */ /* 0x000fe20000000800 */
[----:B------:R-:W4:Y:S01]  /*55120*/  LDL.LU R20, [R1+0xe08] ;  /* 0x000e080001147983 */ /* 0x000f220000300800 */
[----:B------:R-:W-:Y:S01]  /*55130*/  ISETP.LT.AND P6, PT, R152, UR6, !P5 ;  /* 0x0000000698007c0c */ /* 0x000fe2000efc1270 */
[----:B------:R-:W-:Y:S01]  /*55140*/  VIADD R140, R23, 0x4 ;  /* 0x00000004178c7836 */ /* 0x000fe20000000000 */
[----:B------:R-:W-:-:S11]  /*55150*/  ULDC.64 UR6, c[0x0][0x228] ;  /* 0x00008a0000067ab9 */ /* 0x000fd60000000a00 */
[----:B------:R1:W-:Y:S04]  /*55160*/  @P6 STG.E desc[UR8][R26.64], R14 ;  /* 0x0000000e1a006986 */ /* 0x0003e8000c101908 */
[----:B-1----:R-:W4:Y:S01]  /*55170*/  LDL.LU R14, [R1+0xa08] ;  /* 0x000a0800010e7983 */ /* 0x002f220000300800 */
[----:B------:R-:W-:Y:S01]  /*55180*/  ISETP.LT.AND P6, PT, R154, UR5, !P5 ;  /* 0x000000059a007c0c */ /* 0x000fe2000efc1270 */
[----:B------:R-:W-:Y:S01]  /*55190*/  IMAD.WIDE R26, R18, 0x4, R4 ;  /* 0x00000004121a7825 */ /* 0x000fe200078e0204 */
[----:B------:R-:W-:-:S11]  /*551a0*/  ULDC UR5, c[0x0][0x228] ;  /* 0x00008a0000057ab9 */ /* 0x000fd60000000800 */
[----:B------:R1:W-:Y:S01]  /*551b0*/  @P6 STG.E desc[UR8][R26.64], R150 ;  /* 0x000000961a006986 */ /* 0x0003e2000c101908 */
[----:B------:R-:W-:Y:S01]  /*551c0*/  ISETP.LT.AND P6, PT, R156, UR5, !P5 ;  /* 0x000000059c007c0c */ /* 0x000fe2000efc1270 */
[----:B------:R-:W-:Y:S02]  /*551d0*/  ULDC UR5, c[0x0][0x228] ;  /* 0x00008a0000057ab9 */ /* 0x000fe40000000800 */
[----:B------:R-:W-:Y:S01]  /*551e0*/  ISETP.LT.AND P5, PT, R155, UR5, !P5 ;  /* 0x000000059b007c0c */ /* 0x000fe2000efa1270 */
[----:B------:R-:W-:Y:S01]  /*551f0*/  ULDC UR5, c[0x0][0x228] ;  /* 0x00008a0000057ab9 */ /* 0x000fe20000000800 */
[----:B-1----:R-:W-:-:S08]  /*55200*/  IMAD.WIDE R26, R18, 0x4, R6 ;  /* 0x00000004121a7825 */ /* 0x002fd000078e0206 */
[----:B---3--:R1:W-:Y:S04]  /*55210*/  @P6 STG.E desc[UR8][R26.64], R19 ;  /* 0x000000131a006986 */ /* 0x0083e8000c101908 */
[----:B-1----:R-:W3:Y:S01]  /*55220*/  LDL.LU R19, [R1+0x808] ;  /* 0x0008080001137983 */ /* 0x002ee20000300800 */
[----:B------:R-:W-:-:S05]  /*55230*/  IMAD.WIDE R26, R18, 0x4, R8 ;  /* 0x00000004121a7825 */ /* 0x000fca00078e0208 */
[----:B--2---:R1:W-:Y:S04]  /*55240*/  @P5 STG.E desc[UR8][R26.64], R17 ;  /* 0x000000111a005986 */ /* 0x0043e8000c101908 */
[----:B-1----:R-:W2:Y:S01]  /*55250*/  LDL.LU R17, [R1+0x608] ;  /* 0x0006080001117983 */ /* 0x002ea20000300800 */
[----:B------:R-:W-:Y:S01]  /*55260*/  ISETP.GE.AND P5, PT, R140, UR7, PT ;  /* 0x000000078c007c0c */ /* 0x000fe2000bfa6270 */
[----:B------:R-:W-:Y:S02]  /*55270*/  IMAD.WIDE R26, R16, 0x4, R2 ;  /* 0x00000004101a7825 */ /* 0x000fe400078e0202 */
[----:B------:R-:W2:Y:S01]  /*55280*/  LDL.LU R18, [R1+0x408] ;  /* 0x0004080001127983 */ /* 0x000ea20000300800 */
[----:B------:R-:W-:Y:S01]  /*55290*/  ISETP.LT.AND P6, PT, R152, UR5, !P5 ;  /* 0x0000000598007c0c */ /* 0x000fe2000efc1270 */
[----:B------:R-:W-:Y:S01]  /*552a0*/  ULDC UR5, c[0x0][0x228] ;  /* 0x00008a0000057ab9 */ /* 0x000fe20000000800 */
[----:B------:R-:W-:-:S11]  /*552b0*/  VIADD R140, R23, 0x5 ;  /* 0x00000005178c7836 */ /* 0x000fd60000000000 */
[----:B----4-:R1:W-:Y:S01]  /*552c0*/  @P6 STG.E desc[UR8][R26.64], R15 ;  /* 0x0000000f1a006986 */ /* 0x0103e2000c101908 */
[----:B------:R-:W-:Y:S01]  /*552d0*/  ISETP.LT.AND P6, PT, R154, UR5, !P5 ;  /* 0x000000059a007c0c */ /* 0x000fe2000efc1270 */
[----:B------:R-:W-:Y:S02]  /*552e0*/  ULDC UR5, c[0x0][0x228] ;  /* 0x00008a0000057ab9 */ /* 0x000fe40000000800 */
[----:B-1----:R-:W4:Y:S01]  /*552f0*/  LDL.LU R15, [R1+0x208] ;  /* 0x00020800010f7983 */ /* 0x002f220000300800 */
[----:B------:R-:W-:-:S09]  /*55300*/  IMAD.WIDE R26, R16, 0x4, R4 ;  /* 0x00000004101a7825 */ /* 0x000fd200078e0204 */
[----:B------:R1:W-:Y:S01]  /*55310*/  @P6 STG.E desc[UR8][R26.64], R148 ;  /* 0x000000941a006986 */ /* 0x0003e2000c101908 */
[----:B------:R-:W-:Y:S01]  /*55320*/  ISETP.LT.AND P6, PT, R156, UR5, !P5 ;  /* 0x000000059c007c0c */ /* 0x000fe2000efc1270 */
[----:B------:R-:W-:Y:S01]  /*55330*/  ULDC UR5, c[0x0][0x22c] ;  /* 0x00008b0000057ab9 */ /* 0x000fe20000000800 */
[----:B------:R-:W-:Y:S01]  /*55340*/  ISETP.LT.AND P5, PT, R155, UR6, !P5 ;  /* 0x000000069b007c0c */ /* 0x000fe2000efa1270 */
[----:B------:R-:W-:Y:S01]  /*55350*/  ULDC UR6, c[0x0][0x228] ;  /* 0x00008a0000067ab9 */ /* 0x000fe20000000800 */
[----:B-1----:R-:W-:-:S09]  /*55360*/  IMAD.WIDE R26, R16, 0x4, R6 ;  /* 0x00000004101a7825 */ /* 0x002fd200078e0206 */
[----:B------:R1:W-:Y:S02]  /*55370*/  @P6 STG.E desc[UR8][R26.64], R20 ;  /* 0x000000141a006986 */ /* 0x0003e4000c101908 */
[----:B-1----:R-:W-:Y:S02]  /*55380*/  IMAD.WIDE R26, R16, 0x4, R8 ;  /* 0x00000004101a7825 */ /* 0x002fe400078e0208 */
[----:B------:R-:W4:Y:S04]  /*55390*/  LDL.LU R16, [R1+0xe2c] ;  /* 0x000e2c0001107983 */ /* 0x000f280000300800 */
[----:B------:R1:W-:Y:S04]  /*553a0*/  @P5 STG.E desc[UR8][R26.64], R14 ;  /* 0x0000000e1a005986 */ /* 0x0003e8000c101908 */
[----:B-1----:R-:W4:Y:S01]  /*553b0*/  LDL.LU R14, [R1+0xe1c] ;  /* 0x000e1c00010e7983 */ /* 0x002f220000300800 */
[----:B------:R-:W-:Y:S01]  /*553c0*/  ISETP.GE.AND P5, PT, R140, UR5, PT ;  /* 0x000000058c007c0c */ /* 0x000fe2000bfa6270 */
[----:B------:R-:W-:Y:S01]  /*553d0*/  IMAD.WIDE R26, R157, 0x4, R2 ;  /* 0x000000049d1a7825 */ /* 0x000fe200078e0202 */
[----:B------:R-:W-:-:S02]  /*553e0*/  ULDC UR5, c[0x0][0x228] ;  /* 0x00008a0000057ab9 */ /* 0x000fc40000000800 */
[----:B------:R-:W-:Y:S01]  /*553f0*/  ISETP.LT.AND P6, PT, R152, UR6, !P5 ;  /* 0x0000000698007c0c */ /* 0x000fe2000efc1270 */
[----:B------:R-:W-:Y:S01]  /*55400*/  VIADD R140, R23, 0x6 ;  /* 0x00000006178c7836 */ /* 0x000fe20000000000 */
[----:B------:R-:W-:-:S11]  /*55410*/  ULDC UR6, c[0x0][0x228] ;  /* 0x00008a0000067ab9 */ /* 0x000fd60000000800 */
        /* <DEDUP_REMOVED lines=8> */
[----:B------:R-:W-:Y:S01]  /*554a0*/  IMAD.WIDE R26, R157, 0x4, R6 ;  /* 0x000000049d1a7825 */ /* 0x000fe200078e0206 */
[----:B------:R-:W-:Y:S02]  /*554b0*/  ULDC UR5, c[0x0][0x228] ;  /* 0x00008a0000057ab9 */ /* 0x000fe40000000800 */
[----:B------:R-:W-:Y:S01]  /*554c0*/  ISETP.LT.AND P5, PT, R155, UR5, !P5 ;  /* 0x000000059b007c0c */ /* 0x000fe2000efa1270 */
[----:B------:R-:W-:-:S08]  /*554d0*/  ULDC UR5, c[0x0][0x22c] ;  /* 0x00008b0000057ab9 */ /* 0x000fd00000000800 */
[----:B------:R1:W-:Y:S04]  /*554e0*/  @P6 STG.E desc[UR8][R26.64], R18 ;  /* 0x000000121a006986 */ /* 0x0003e8000c101908 */
[----:B-1----:R-:W2:Y:S01]  /*554f0*/  LDL.LU R18, [R1+0x80c] ;  /* 0x00080c0001127983 */ /* 0x002ea20000300800 */
[----:B------:R-:W-:-:S05]  /*55500*/  IMAD.WIDE R26, R157, 0x4, R8 ;  /* 0x000000049d1a7825 */ /* 0x000fca00078e0208 */
[----:B----4-:R1:W-:Y:S01]  /*55510*/  @P5 STG.E desc[UR8][R26.64], R15 ;  /* 0x0000000f1a005986 */ /* 0x0103e2000c101908 */
[----:B------:R-:W-:Y:S01]  /*55520*/  ISETP.GE.AND P5, PT, R140, UR5, PT ;  /* 0x000000058c007c0c */ /* 0x000fe2000bfa6270 */
[----:B------:R-:W-:-:S03]  /*55530*/  ULDC UR5, c[0x0][0x228] ;  /* 0x00008a0000057ab9 */ /* 0x000fc60000000800 */
[----:B------:R-:W-:Y:S01]  /*55540*/  ISETP.LT.AND P6, PT, R152, UR6, !P5 ;  /* 0x0000000698007c0c */ /* 0x000fe2000efc1270 */
[----:B-1----:R-:W4:Y:S01]  /*55550*/  LDL.LU R15, [R1+0x60c] ;  /* 0x00060c00010f7983 */ /* 0x002f220000300800 */
[----:B------:R-:W-:Y:S01]  /*55560*/  IMAD.WIDE R26, R158, 0x4, R2 ;  /* 0x000000049e1a7825 */ /* 0x000fe200078e0202 */
[----:B------:R-:W-:-:S10]  /*55570*/  ULDC.64 UR6, c[0x0][0x228] ;  /* 0x00008a0000067ab9 */ /* 0x000fd40000000a00 */
[----:B------:R1:W-:Y:S01]  /*55580*/  @P6 STG.E desc[UR8][R26.64], R16 ;  /* 0x000000101a006986 */ /* 0x0003e2000c101908 */
[----:B------:R-:W-:Y:S01]  /*55590*/  ISETP.LT.AND P6, PT, R154, UR5, !P5 ;  /* 0x000000059a007c0c */ /* 0x000fe2000efc1270 */
[----:B------:R-:W-:Y:S02]  /*555a0*/  ULDC UR5, c[0x0][0x228] ;  /* 0x00008a0000057ab9 */ /* 0x000fe40000000800 */
[----:B-1----:R-:W4:Y:S01]  /*555b0*/  LDL.LU R16, [R1+0x40c] ;  /* 0x00040c0001107983 */ /* 0x002f220000300800 */
[----:B------:R-:W-:-:S09]  /*555c0*/  IMAD.WIDE R26, R158, 0x4, R4 ;  /* 0x000000049e1a7825 */ /* 0x000fd200078e0204 */
[----:B------:R1:W-:Y:S04]  /*555d0*/  @P6 STG.E desc[UR8][R26.64], R14 ;  /* 0x0000000e1a006986 */ /* 0x0003e8000c101908 */
[----:B-1----:R-:W4:Y:S01]  /*555e0*/  LDL.LU R14, [R1+0x20c] ;  /* 0x00020c00010e7983 */ /* 0x002f220000300800 */
[----:B------:R-:W-:Y:S01]  /*555f0*/  ISETP.LT.AND P6, PT, R156, UR5, !P5 ;  /* 0x000000059c007c0c */ /* 0x000fe2000efc1270 */
[----:B------:R-:W-:Y:S02]  /*55600*/  ULDC UR5, c[0x0][0x228] ;  /* 0x00008a0000057ab9 */ /* 0x000fe40000000800 */
[----:B------:R-:W4:Y:S01]  /*55610*/  LDL.LU R20, [R1+0xe40] ;  /* 0x000e400001147983 */ /* 0x000f220000300800 */
[----:B------:R-:W-:Y:S01]  /*55620*/  ISETP.LT.AND P5, PT, R155, UR5, !P5 ;  /* 0x000000059b007c0c */ /* 0x000fe2000efa1270 */
[----:B------:R-:W-:Y:S01]  /*55630*/  IMAD.WIDE R26, R158, 0x4, R6 ;  /* 0x000000049e1a7825 */ /* 0x000fe200078e0206 */
[----:B------:R-:W-:-:S07]  /*55640*/  ULDC UR5, c[0x0][0x228] ;  /* 0x00008a0000057ab9 */ /* 0x000fce0000000800 */
[----:B---3--:R1:W-:Y:S02]  /*55650*/  @P6 STG.E desc[UR8][R26.64], R19 ;  /* 0x000000131a006986 */ /* 0x0083e4000c101908 */
[----:B-1----:R-:W-:-:S05]  /*55660*/  IMAD.WIDE R26, R158, 0x4, R8 ;  /* 0x000000049e1a7825 */ /* 0x002fca00078e0208 */
[----:B--2---:R1:W-:Y:S04]  /*55670*/  @P5 STG.E desc[UR8][R26.64], R17 ;  /* 0x000000111a005986 */ /* 0x0043e8000c101908 */
[----:B-1----:R-:W2:Y:S01]  /*55680*/  LDL.LU R17, [R1+0xe30] ;  /* 0x000e300001117983 */ /* 0x002ea20000300800 */
[----:B------:R-:W-:Y:S02]  /*55690*/  VIADD R140, R23, 0x7 ;  /* 0x00000007178c7836 */ /* 0x000fe40000000000 */
[----:B------:R-:W-:Y:S01]  /*556a0*/  IMAD.WIDE R26, R159, 0x4, R2 ;  /* 0x000000049f1a7825 */ /* 0x000fe200078e0202 */
[----:B------:R-:W3:Y:S02]  /*556b0*/  LDL.LU R150, [R1+0xc00] ;  /* 0x000c000001967983 */ /* 0x000ee40000300800 */
[----:B------:R-:W-:-:S04]  /*556c0*/  ISETP.GE.AND P5, PT, R140, UR7, PT ;  /* 0x000000078c007c0c */ /* 0x000fc8000bfa6270 */
[----:B------:R-:W-:Y:S01]  /*556d0*/  ISETP.LT.AND P6, PT, R152, UR5, !P5 ;  /* 0x0000000598007c0c */ /* 0x000fe2000efc1270 */
[----:B------:R-:W-:-:S12]  /*556e0*/  ULDC UR5, c[0x0][0x228] ;  /* 0x00008a0000057ab9 */ /* 0x000fd80000000800 */
[----:B------:R1:W-:Y:S01]  /*556f0*/  @P6 STG.E desc[UR8][R26.64], R18 ;  /* 0x000000121a006986 */ /* 0x0003e2000c101908 */
[----:B------:R-:W-:Y:S01]  /*55700*/  ISETP.LT.AND P6, PT, R154, UR5, !P5 ;  /* 0x000000059a007c0c */ /* 0x000fe2000efc1270 */
[----:B------:R-:W-:Y:S01]  /*55710*/  ULDC UR5, c[0x0][0x228] ;  /* 0x00008a0000057ab9 */ /* 0x000fe20000000800 */
[----:B-1----:R-:W-:-:S04]  /*55720*/  IMAD.WIDE R26, R159, 0x4, R4 ;  /* 0x000000049f1a7825 */ /* 0x002fc800078e0204 */
[----:B------:R-:W-:-:S07]  /*55730*/  VIADD R140, R23, 0x8 ;  /* 0x00000008178c7836 */ /* 0x000fce0000000000 */
[----:B----4-:R1:W-:Y:S04]  /*55740*/  @P6 STG.E desc[UR8][R26.64], R15 ;  /* 0x0000000f1a006986 */ /* 0x0103e8000c101908 */
[----:B-1----:R-:W4:Y:S01]  /*55750*/  LDL.LU R15, [R1+0xa10] ;  /* 0x000a1000010f7983 */ /* 0x002f220000300800 */
[----:B------:R-:W-:Y:S01]  /*55760*/  ISETP.LT.AND P6, PT, R156, UR5, !P5 ;  /* 0x000000059c007c0c */ /* 0x000fe2000efc1270 */
[----:B------:R-:W-:Y:S02]  /*55770*/  IMAD.WIDE R26, R159, 0x4, R6 ;  /* 0x000000049f1a7825 */ /* 0x000fe400078e0206 */
[----:B------:R-:W4:Y:S01]  /*55780*/  LDL.LU R19, [R1+0x1010] ;  /* 0x0010100001137983 */ /* 0x000f220000300800 */
[----:B------:R-:W-:Y:S01]  /*55790*/  ISETP.LT.AND P5, PT, R155, UR6, !P5 ;  /* 0x000000069b007c0c */ /* 0x000fe2000efa1270 */
[----:B------:R-:W-:Y:S01]  /*557a0*/  ULDC.64 UR6, c[0x0][0x228] ;  /* 0x00008a0000067ab9 */ /* 0x000fe20000000a00 */
[----:B------:R-:W-:Y:S01]  /*557b0*/  ULDC UR5, c[0x0][0x228] ;  /* 0x00008a0000057ab9 */ /* 0x000fe20000000800 */
[----:B------:R-:W4:Y:S06]  /*557c0*/  LDL.LU R148, [R1+0x810] ;  /* 0x0008100001947983 */ /* 0x000f2c0000300800 */
[----:B------:R1:W-:Y:S02]  /*557d0*/  @P6 STG.E desc[UR8][R26.64], R16 ;  /* 0x000000101a006986 */ /* 0x0003e4000c101908 */
[----:B-1----:R-:W-:-:S05]  /*557e0*/  IMAD.WIDE R26, R159, 0x4, R8 ;  /* 0x000000049f1a7825 */ /* 0x002fca00078e0208 */
[----:B------:R1:W-:Y:S04]  /*557f0*/  @P5 STG.E desc[UR8][R26.64], R14 ;  /* 0x0000000e1a005986 */ /* 0x0003e8000c101908 */
[----:B-1----:R-:W4:Y:S01]  /*55800*/  LDL.LU R14, [R1+0x610] ;  /* 0x00061000010e7983 */ /* 0x002f220000300800 */
[----:B------:R-:W-:Y:S01]  /*55810*/  ISETP.GE.AND P5, PT, R140, UR7, PT ;  /* 0x000000078c007c0c */ /* 0x000fe2000bfa6270 */
[----:B------:R-:W-:Y:S02]  /*55820*/  IMAD.WIDE R26, R252, 0x4, R2 ;  /* 0x00000004fc1a7825 */ /* 0x000fe400078e0202 */
[----:B------:R-:W4:Y:S01]  /*55830*/  LDL.LU R16, [R1+0x1014] ;  /* 0x0010140001107983 */ /* 0x000f220000300800 */
[----:B------:R-:W-:Y:S01]  /*55840*/  ISETP.LT.AND P6, PT, R152, UR5, !P5 ;  /* 0x0000000598007c0c */ /* 0x000fe2000efc1270 */
[----:B------:R-:W-:-:S02]  /*55850*/  ULDC UR5, c[0x0][0x228] ;  /* 0x00008a0000057ab9 */ /* 0x000fc40000000800 */
[----:B------:R-:W4:Y:S10]  /*55860*/  LDL.LU R18, [R1+0x1018] ;  /* 0x0010180001127983 */ /* 0x000f340000300800 */
[----:B------:R1:W-:Y:S01]  /*55870*/  @P6 STG.E desc[UR8][R26.64], R20 ;  /* 0x000000141a006986 */ /* 0x0003e2000c101908 */
[----:B------:R-:W-:Y:S01]  /*55880*/  ISETP.LT.AND P6, PT, R154, UR5, !P5 ;  /* 0x000000059a007c0c */ /* 0x000fe2000efc1270 */
[----:B------:R-:W-:-:S02]  /*55890*/  ULDC UR5, c[0x0][0x228] ;  /* 0x00008a0000057ab9 */ /* 0x000fc40000000800 */
[----:B-1----:R-:W4:Y:S01]  /*558a0*/  LDL.LU R20, [R1+0x410] ;  /* 0x0004100001147983 */ /* 0x002f220000300800 */
[----:B------:R-:W-:-:S09]  /*558b0*/  IMAD.WIDE R26, R252, 0x4, R4 ;  /* 0x00000004fc1a7825 */ /* 0x000fd200078e0204 */
[----:B--2---:R1:W-:Y:S04]  /*558c0*/  @P6 STG.E desc[UR8][R26.64], R17 ;  /* 0x000000111a006986 */ /* 0x0043e8000c101908 */
[----:B-1----:R-:W2:Y:S01]  /*558d0*/  LDL.LU R17, [R1+0x210] ;  /* 0x0002100001117983 */ /* 0x002ea20000300800 */
[----:B------:R-:W-:Y:S01]  /*558e0*/  ISETP.LT.AND P6, PT, R156, UR5, !P5 ;  /* 0x000000059c007c0c */ /* 0x000fe2000efc1270 */
[----:B------:R-:W-:Y:S01]  /*558f0*/  IMAD.WIDE R26, R252, 0x4, R6 ;  /* 0x00000004fc1a7825 */ /* 0x000fe200078e0206 */
[----:B------:R-:W-:Y:S01]  /*55900*/  ISETP.LT.AND P5, PT, R155, UR6, !P5 ;  /* 0x000000069b007c0c */ /* 0x000fe2000efa1270 */
[----:B------:R-:W-:Y:S01]  /*55910*/  ULDC UR5, c[0x0][0x22c] ;  /* 0x00008b0000057ab9 */ /* 0x000fe20000000800 */
[----:B------:R-:W-:Y:S01]  /*55920*/  IADD3 R140, R23, 0x9, RZ ;  /* 0x00000009178c7810 */ /* 0x000fe20007ffe0ff */
[----:B------:R-:W-:-:S08]  /*55930*/  ULDC UR6, c[0x0][0x228] ;  /* 0x00008a0000067ab9 */ /* 0x000fd00000000800 */
[----:B---3--:R1:W-:Y:S04]  /*55940*/  @P6 STG.E desc[UR8][R26.64], R150 ;  /* 0x000000961a006986 */ /* 0x0083e8000c101908 */
[----:B-1----:R-:W3:Y:S01]  /*55950*/  LDL.LU R150, [R1+0xe44] ;  /* 0x000e440001967983 */ /* 0x002ee20000300800 */
[----:B------:R-:W-:-:S05]  /*55960*/  IMAD.WIDE R26, R252, 0x4, R8 ;  /* 0x00000004fc1a7825 */ /* 0x000fca00078e0208 */
[----:B----4-:R1:W-:Y:S01]  /*55970*/  @P5 STG.E desc[UR8][R26.64], R15 ;  /* 0x0000000f1a005986 */ /* 0x0103e2000c101908 */
[----:B------:R-:W-:Y:S01]  /*55980*/  ISETP.GE.AND P5, PT, R140, UR5, PT ;  /* 0x000000058c007c0c */ /* 0x000fe2000bfa6270 */
[----:B------:R-:W-:-:S03]  /*55990*/  ULDC UR5, c[0x0][0x228] ;  /* 0x00008a0000057ab9 */ /* 0x000fc60000000800 */
[----:B------:R-:W-:Y:S01]  /*559a0*/  ISETP.LT.AND P6, PT, R152, UR6, !P5 ;  /* 0x0000000698007c0c */ /* 0x000fe2000efc1270 */
[----:B-1----:R-:W4:Y:S01]  /*559b0*/  LDL.LU R15, [R1+0xe34] ;  /* 0x000e3400010f7983 */ /* 0x002f220000300800 */
[----:B------:R-:W-:Y:S01]  /*559c0*/  IMAD.WIDE R26, R19, 0x4, R2 ;  /* 0x00000004131a7825 */ /* 0x000fe200078e0202 */
[----:B------:R-:W-:-:S10]  /*559d0*/  ULDC UR6, c[0x0][0x228] ;  /* 0x00008a0000067ab9 */ /* 0x000fd40000000800 */
        /* <DEDUP_REMOVED lines=8> */
[----:B------:R-:W-:Y:S01]  /*55a60*/  IMAD.WIDE R26, R19, 0x4, R6 ;  /* 0x00000004131a7825 */ /* 0x000fe200078e0206 */
[----:B------:R-:W-:Y:S02]  /*55a70*/  ULDC UR5, c[0x0][0x228] ;  /* 0x00008a0000057ab9 */ /* 0x000fe40000000800 */
[----:B------:R-:W-:Y:S01]  /*55a80*/  ISETP.LT.AND P5, PT, R155, UR5, !P5 ;  /* 0x000000059b007c0c */ /* 0x000fe2000efa1270 */
[----:B------:R-:W-:Y:S01]  /*55a90*/  VIADD R140, R23, 0xa ;  /* 0x0000000a178c7836 */ /* 0x000fe20000000000 */
[----:B------:R-:W-:-:S07]  /*55aa0*/  ULDC UR5, c[0x0][0x22c] ;  /* 0x00008b0000057ab9 */ /* 0x000fce0000000800 */
[----:B------:R1:W-:Y:S02]  /*55ab0*/  @P6 STG.E desc[UR8][R26.64], R20 ;  /* 0x000000141a006986 */ /* 0x0003e4000c101908 */
[----:B-1----:R-:W-:Y:S02]  /*55ac0*/  IMAD.WIDE R26, R19, 0x4, R8 ;  /* 0x00000004131a7825 */ /* 0x002fe400078e0208 */
[----:B------:R-:W4:Y:S04]  /*55ad0*/  LDL.LU R19, [R1+0x101c] ;  /* 0x00101c0001137983 */ /* 0x000f280000300800 */
[----:B------:R-:W4:Y:S04]  /*55ae0*/  LDL.LU R20, [R1+0x814] ;  /* 0x0008140001147983 */ /* 0x000f280000300800 */
[----:B--2---:R1:W-:Y:S04]  /*55af0*/  @P5 STG.E desc[UR8][R26.64], R17 ;  /* 0x000000111a005986 */ /* 0x0043e8000c101908 */
[----:B-1----:R-:W2:Y:S01]  /*55b00*/  LDL.LU R17, [R1+0x614] ;  /* 0x0006140001117983 */ /* 0x002ea20000300800 */
[----:B------:R-:W-:Y:S01]  /*55b10*/  ISETP.GE.AND P5, PT, R140, UR5, PT ;  /* 0x000000058c007c0c */ /* 0x000fe2000bfa6270 */
[----:B------:R-:W-:Y:S01]  /*55b20*/  IMAD.WIDE R26, R16, 0x4, R2 ;  /* 0x00000004101a7825 */ /* 0x000fe200078e0202 */
[----:B------:R-:W-:-:S02]  /*55b30*/  ULDC UR5, c[0x0][0x228] ;  /* 0x00008a0000057ab9 */ /* 0x000fc40000000800 */
[----:B------:R-:W-:Y:S01]  /*55b40*/  ISETP.LT.AND P6, PT, R152, UR6, !P5 ;  /* 0x0000000698007c0c */ /* 0x000fe2000efc1270 */
[----:B------:R-:W-:Y:S01]  /*55b50*/  VIADD R140, R23, 0xb ;  /* 0x0000000b178c7836 */ /* 0x000fe20000000000 */
[----:B------:R-:W-:-:S11]  /*55b60*/  ULDC.64 UR6, c[0x0][0x228] ;  /* 0x00008a0000067ab9 */ /* 0x000fd60000000a00 */
[----:B---3--:R1:W-:Y:S01]  /*55b70*/  @P6 STG.E desc[UR8][R26.64], R150 ;  /* 0x000000961a006986 */ /* 0x0083e2000c101908 */
[----:B------:R-:W-:Y:S01]  /*55b80*/  ISETP.LT.AND P6, PT, R154, UR5, !P5 ;  /* 0x000000059a007c0c */ /* 0x000fe2000efc1270 */
[----:B------:R-:W-:Y:S02]  /*55b90*/  ULDC UR5, c[0x0][0x228] ;  /* 0x00008a0000057ab9 */ /* 0x000fe40000000800 */
[----:B-1----:R-:W3:Y:S01]  /*55ba0*/  LDL.LU R150, [R1+0x414] ;  /* 0x0004140001967983 */ /* 0x002ee20000300800 */
[----:B------:R-:W-:-:S09]  /*55bb0*/  IMAD.WIDE R26, R16, 0x4, R4 ;  /* 0x00000004101a7825 */ /* 0x000fd200078e0204 */
[----:B----4-:R1:W-:Y:S01]  /*55bc0*/  @P6 STG.E desc[UR8][R26.64], R15 ;  /* 0x0000000f1a006986 */ /* 0x0103e2000c101908 */
[----:B------:R-:W-:Y:S01]  /*55bd0*/  ISETP.LT.AND P6, PT, R156, UR5, !P5 ;  /* 0x000000059c007c0c */ /* 0x000fe2000efc1270 */
[----:B------:R-:W-:Y:S02]  /*55be0*/  ULDC UR5, c[0x0][0x228] ;  /* 0x00008a0000057ab9 */ /* 0x000fe40000000800 */
[----:B-1----:R-:W4:Y:S01]  /*55bf0*/  LDL.LU R15, [R1+0x214] ;  /* 0x00021400010f7983 */ /* 0x002f220000300800 */
[----:B------:R-:W-:Y:S01]  /*55c00*/  IMAD.WIDE R26, R16, 0x4, R6 ;  /* 0x00000004101a7825 */ /* 0x000fe200078e0206 */
[----:B------:R-:W-:Y:S01]  /*55c10*/  ISETP.LT.AND P5, PT, R155, UR5, !P5 ;  /* 0x000000059b007c0c */ /* 0x000fe2000efa1270 */
[----:B------:R-:W-:-:S07]  /*55c20*/  ULDC UR5, c[0x0][0x228] ;  /* 0x00008a0000057ab9 */ /* 0x000fce0000000800 */
[----:B------:R1:W-:Y:S02]  /*55c30*/  @P6 STG.E desc[UR8][R26.64], R148 ;  /* 0x000000941a006986 */ /* 0x0003e4000c101908 */
[----:B-1----:R-:W-:Y:S02]  /*55c40*/  IMAD.WIDE R26, R16, 0x4, R8 ;  /* 0x00000004101a7825 */ /* 0x002fe400078e0208 */
[----:B------:R-:W4:Y:S04]  /*55c50*/  LDL.LU R16, [R1+0x1020] ;  /* 0x0010200001107983 */ /* 0x000f280000300800 */
[----:B------:R-:W4:Y:S04]  /*55c60*/  LDL.LU R148, [R1+0xe48] ;  /* 0x000e480001947983 */ /* 0x000f280000300800 */
[----:B------:R1:W-:Y:S04]  /*55c70*/  @P5 STG.E desc[UR8][R26.64], R14 ;  /* 0x0000000e1a005986 */ /* 0x0003e8000c101908 */
[----:B-1----:R-:W4:Y:S01]  /*55c80*/  LDL.LU R14, [R1+0xe38] ;  /* 0x000e3800010e7983 */ /* 0x002f220000300800 */
[----:B------:R-:W-:-:S04]  /*55c90*/  ISETP.GE.AND P5, PT, R140, UR7, PT ;  /* 0x000000078c007c0c */ /* 0x000fc8000bfa6270 */
[----:B------:R-:W-:Y:S01]  /*55ca0*/  ISETP.LT.AND P6, PT, R152, UR5, !P5 ;  /* 0x0000000598007c0c */ /* 0x000fe2000efc1270 */
[----:B------:R-:W-:Y:S01]  /*55cb0*/  IMAD.WIDE R26, R18, 0x4, R2 ;  /* 0x00000004121a7825 */ /* 0x000fe200078e0202 */
[----:B------:R-:W-:-:S11]  /*55cc0*/  ULDC UR5, c[0x0][0x228] ;  /* 0x00008a0000057ab9 */ /* 0x000fd60000000800 */
[----:B------:R1:W-:Y:S01]  /*55cd0*/  @P6 STG.E desc[UR8][R26.64], R20 ;  /* 0x000000141a006986 */ /* 0x0003e2000c101908 */
[----:B------:R-:W-:Y:S01]  /*55ce0*/  ISETP.LT.AND P6, PT, R154, UR5, !P5 ;  /* 0x000000059a007c0c */ /* 0x000fe2000efc1270 */
[----:B------:R-:W-:Y:S02]  /*55cf0*/  ULDC UR5, c[0x0][0x228] ;  /* 0x00008a0000057ab9 */ /* 0x000fe40000000800 */
[----:B-1----:R-:W4:Y:S01]  /*55d00*/  LDL.LU R20, [R1+0xc08] ;  /* 0x000c080001147983 */ /* 0x002f220000300800 */
[----:B------:R-:W-:-:S09]  /*55d10*/  IMAD.WIDE R26, R18, 0x4, R4 ;  /* 0x00000004121a7825 */ /* 0x000fd200078e0204 */
[----:B--2---:R1:W-:Y:S04]  /*55d20*/  @P6 STG.E desc[UR8][R26.64], R17 ;  /* 0x000000111a006986 */ /* 0x0043e8000c101908 */
[----:B-1----:R-:W2:Y:S01]  /*55d30*/  LDL.LU R17, [R1+0xa18] ;  /* 0x000a180001117983 */ /* 0x002ea20000300800 */
[----:B------:R-:W-:Y:S01]  /*55d40*/  ISETP.LT.AND P6, PT, R156, UR5, !P5 ;  /* 0x000000059c007c0c */ /* 0x000fe2000efc1270 */
[----:B------:R-:W-:Y:S01]  /*55d50*/  IMAD.WIDE R26, R18, 0x4, R6 ;  /* 0x00000004121a7825 */ /* 0x000fe200078e0206 */
[----:B------:R-:W-:Y:S01]  /*55d60*/  ISETP.LT.AND P5, PT, R155, UR6, !P5 ;  /* 0x000000069b007c0c */ /* 0x000fe2000efa1270 */
[----:B------:R-:W-:Y:S01]  /*55d70*/  ULDC.64 UR6, c[0x0][0x228] ;  /* 0x00008a0000067ab9 */ /* 0x000fe20000000a00 */
[----:B------:R-:W-:-:S09]  /*55d80*/  ULDC UR5, c[0x0][0x228] ;  /* 0x00008a0000057ab9 */ /* 0x000fd20000000800 */
[----:B---3--:R1:W-:Y:S02]  /*55d90*/  @P6 STG.E desc[UR8][R26.64], R150 ;  /* 0x000000961a006986 */ /* 0x0083e4000c101908 */
[----:B-1----:R-:W-:Y:S02]  /*55da0*/  IMAD.WIDE R26, R18, 0x4, R8 ;  /* 0x00000004121a7825 */ /* 0x002fe400078e0208 */
[----:B------:R-:W3:Y:S04]  /*55db0*/  LDL.LU R18, [R1+0x1024] ;  /* 0x0010240001127983 */ /* 0x000ee80000300800 */
[----:B------:R-:W3:Y:S01]  /*55dc0*/  LDL.LU R150, [R1+0x818] ;  /* 0x0008180001967983 */ /* 0x000ee20000300800 */
[----:B------:R-:W-:-:S03]  /*55dd0*/  VIADD R140, R23, 0xc ;  /* 0x0000000c178c7836 */ /* 0x000fc60000000000 */
[----:B----4-:R1:W-:Y:S02]  /*55de0*/  @P5 STG.E desc[UR8][R26.64], R15 ;  /* 0x0000000f1a005986 */ /* 0x0103e4000c101908 */
[----:B------:R-:W-:-:S04]  /*55df0*/  ISETP.GE.AND P5, PT, R140, UR7, PT ;  /* 0x000000078c007c0c */ /* 0x000fc8000bfa6270 */
[----:B------:R-:W-:Y:S01]  /*55e00*/  ISETP.LT.AND P6, PT, R152, UR5, !P5 ;  /* 0x0000000598007c0c */ /* 0x000fe2000efc1270 */
[----:B------:R-:W-:Y:S01]  /*55e10*/  ULDC UR5, c[0x0][0x228] ;  /* 0x00008a0000057ab9 */ /* 0x000fe20000000800 */
[----:B-1----:R-:W4:Y:S01]  /*55e20*/  LDL.LU R15, [R1+0x618] ;  /* 0x00061800010f7983 */ /* 0x002f220000300800 */
[----:B------:R-:W-:-:S10]  /*55e30*/  IMAD.WIDE R26, R19, 0x4, R2 ;  /* 0x00000004131a7825 */ /* 0x000fd400078e0202 */
        /* <DEDUP_REMOVED lines=15> */
[----:B------:R-:W4:Y:S04]  /*55f30*/  LDL.LU R20, [R1+0xe4c] ;  /* 0x000e4c0001147983 */ /* 0x000f280000300800 */
[----:B--2---:R1:W-:Y:S04]  /*55f40*/  @P5 STG.E desc[UR8][R26.64], R17 ;  /* 0x000000111a005986 */ /* 0x0043e8000c101908 */
[----:B-1----:R-:W2:Y:S01]  /*55f50*/  LDL.LU R17, [R1+0xe3c] ;  /* 0x000e3c0001117983 */ /* 0x002ea20000300800 */
[----:B------:R-:W-:-:S05]  /*55f60*/  VIADD R140, R23, 0xd ;  /* 0x0000000d178c7836 */ /* 0x000fca0000000000 */
[----:B------:R-:W-:Y:S01]  /*55f70*/  ISETP.GE.AND P5, PT, R140, UR5, PT ;  /* 0x000000058c007c0c */ /* 0x000fe2000bfa6270 */
[----:B------:R-:W-:Y:S01]  /*55f80*/  IMAD.WIDE R26, R16, 0x4, R2 ;  /* 0x00000004101a7825 */ /* 0x000fe200078e0202 */
[----:B------:R-:W-:Y:S02]  /*55f90*/  ULDC UR5, c[0x0][0x228] ;  /* 0x00008a0000057ab9 */ /* 0x000fe40000000800 */
        /* <DEDUP_REMOVED lines=25> */
[----:B------:R-:W-:-:S11]  /*56130*/  ULDC.64 UR6, c[0x0][0x228] ;  /* 0x00008a0000067ab9 */ /* 0x000fd60000000a00 */
        /* <DEDUP_REMOVED lines=9> */
[----:B------:R-:W-:Y:S01]  /*561d0*/  ULDC UR5, c[0x0][0x228] ;  /* 0x00008a0000057ab9 */ /* 0x000fe20000000800 */
[----:B------:R-:W2:Y:S01]  /*561e0*/  LDL.LU R148, [R1+0x102c] ;  /* 0x00102c0001947983 */ /* 0x000ea20000300800 */
[----:B------:R-:W-:Y:S01]  /*561f0*/  ISETP.LT.AND P5, PT, R155, UR5, !P5 ;  /* 0x000000059b007c0c */ /* 0x000fe2000efa1270 */
[----:B------:R-:W-:-:S08]  /*56200*/  ULDC UR5, c[0x0][0x228] ;  /* 0x00008a0000057ab9 */ /* 0x000fd00000000800 */
[----:B---3--:R1:W-:Y:S02]  /*56210*/  @P6 STG.E desc[UR8][R26.64], R150 ;  /* 0x000000961a006986 */ /* 0x0083e4000c101908 */
[----:B-1----:R-:W-:Y:S02]  /*56220*/  IMAD.WIDE R26, R18, 0x4, R8 ;  /* 0x00000004121a7825 */ /* 0x002fe400078e0208 */
[----:B------:R-:W3:Y:S04]  /*56230*/  LDL.LU R18, [R1+0xe60] ;  /* 0x000e600001127983 */ /* 0x000ee80000300800 */
[----:B----4-:R1:W-:Y:S01]  /*56240*/  @P5 STG.E desc[UR8][R26.64], R15 ;  /* 0x0000000f1a005986 */ /* 0x0103e2000c101908 */
[----:B------:R-:W-:-:S04]  /*56250*/  ISETP.GE.AND P5, PT, R140, UR7, PT ;  /* 0x000000078c007c0c */ /* 0x000fc8000bfa6270 */
[----:B------:R-:W-:Y:S01]  /*56260*/  ISETP.LT.AND P6, PT, R152, UR5, !P5 ;  /* 0x0000000598007c0c */ /* 0x000fe2000efc1270 */
[----:B------:R-:W-:Y:S01]  /*56270*/  ULDC UR5, c[0x0][0x228] ;  /* 0x00008a0000057ab9 */ /* 0x000fe20000000800 */
[----:B-1----:R-:W4:Y:S01]  /*56280*/  LDL.LU R15, [R1+0xe50] ;  /* 0x000e5000010f7983 */ /* 0x002f220000300800 */
[----:B------:R-:W-:-:S03]  /*56290*/  IMAD.WIDE R26, R19, 0x4, R2 ;  /* 0x00000004131a7825 */ /* 0x000fc600078e0202 */
[----:B------:R-:W4:Y:S07]  /*562a0*/  LDL.LU R150, [R1+0xc10] ;  /* 0x000c100001967983 */ /* 0x000f2e0000300800 */
[----:B------:R1:W-:Y:S01]  /*562b0*/  @P6 STG.E desc[UR8][R26.64], R16 ;  /* 0x000000101a006986 */ /* 0x0003e2000c101908 */
[----:B------:R-:W-:Y:S01]  /*562c0*/  ISETP.LT.AND P6, PT, R154, UR5, !P5 ;  /* 0x000000059a007c0c */ /* 0x000fe2000efc1270 */
[----:B------:R-:W-:Y:S01]  /*562d0*/  ULDC UR5, c[0x0][0x228] ;  /* 0x00008a0000057ab9 */ /* 0x000fe20000000800 */
[----:B-1----:R-:W-:-:S11]  /*562e0*/  IMAD.WIDE R26, R19, 0x4, R4 ;  /* 0x00000004131a7825 */ /* 0x002fd600078e0204 */
[----:B------:R1:W-:Y:S04]  /*562f0*/  @P6 STG.E desc[UR8][R26.64], R14 ;  /* 0x0000000e1a006986 */ /* 0x0003e8000c101908 */
[----:B-1----:R-:W4:Y:S01]  /*56300*/  LDL.LU R14, [R1+0x820] ;  /* 0x00082000010e7983 */ /* 0x002f220000300800 */
[----:B------:R-:W-:Y:S01]  /*56310*/  ISETP.LT.AND P6, PT, R156, UR5, !P5 ;  /* 0x000000059c007c0c */ /* 0x000fe2000efc1270 */
[----:B------:R-:W-:Y:S02]  /*56320*/  IMAD.WIDE R26, R19, 0x4, R6 ;  /* 0x00000004131a7825 */ /* 0x000fe400078e0206 */
[----:B------:R-:W4:Y:S01]  /*56330*/  LDL.LU R16, [R1+0x1030] ;  /* 0x0010300001107983 */ /* 0x000f220000300800 */
[----:B------:R-:W-:Y:S01]  /*56340*/  ISETP.LT.AND P5, PT, R155, UR6, !P5 ;  /* 0x000000069b007c0c */ /* 0x000fe2000efa1270 */
[----:B------:R-:W-:Y:S01]  /*56350*/  VIADD R140, R23, 0x10 ;  /* 0x00000010178c7836 */ /* 0x000fe20000000000 */
[----:B------:R-:W-:Y:S01]  /*56360*/  ULDC.64 UR6, c[0x0][0x228] ;  /* 0x00008a0000067ab9 */ /* 0x000fe20000000a00 */
[----:B------:R-:W-:-:S06]  /*56370*/  ULDC UR5, c[0x0][0x228] ;  /* 0x00008a0000057ab9 */ /* 0x000fcc0000000800 */
[----:B------:R1:W-:Y:S04]  /*56380*/  @P6 STG.E desc[UR8][R26.64], R20 ;  /* 0x000000141a006986 */ /* 0x0003e8000c101908 */
[----:B-1----:R-:W4:Y:S01]  /*56390*/  LDL.LU R20, [R1+0x620] ;  /* 0x0006200001147983 */ /* 0x002f220000300800 */
[----:B------:R-:W-:-:S05]  /*563a0*/  IMAD.WIDE R26, R19, 0x4, R8 ;  /* 0x00000004131a7825 */ /* 0x000fca00078e0208 */
[----:B--2---:R1:W-:Y:S04]  /*563b0*/  @P5 STG.E desc[UR8][R26.64], R17 ;  /* 0x000000111a005986 */ /* 0x0043e8000c101908 */
[----:B-1----:R-:W2:Y:S01]  /*563c0*/  LDL.LU R17, [R1+0x420] ;  /* 0x0004200001117983 */ /* 0x002ea20000300800 */
[----:B------:R-:W-:Y:S01]  /*563d0*/  ISETP.GE.AND P5, PT, R140, UR7, PT ;  /* 0x000000078c007c0c */ /* 0x000fe2000bfa6270 */
[----:B------:R-:W-:Y:S02]  /*563e0*/  IMAD.WIDE R26, R148, 0x4, R2 ;  /* 0x00000004941a7825 */ /* 0x000fe400078e0202 */
[----:B------:R-:W2:Y:S01]  /*563f0*/  LDL.LU R19, [R1+0x1034] ;  /* 0x0010340001137983 */ /* 0x000ea20000300800 */
[----:B------:R-:W-:Y:S01]  /*56400*/  ISETP.LT.AND P6, PT, R152, UR5, !P5 ;  /* 0x0000000598007c0c */ /* 0x000fe2000efc1270 */
[----:B------:R-:W-:-:S12]  /*56410*/  ULDC UR5, c[0x0][0x228] ;  /* 0x00008a0000057ab9 */ /* 0x000fd80000000800 */
[----:B---3--:R1:W-:Y:S01]  /*56420*/  @P6 STG.E desc[UR8][R26.64], R18 ;  /* 0x000000121a006986 */ /* 0x0083e2000c101908 */
[----:B------:R-:W-:Y:S01]  /*56430*/  ISETP.LT.AND P6, PT, R154, UR5, !P5 ;  /* 0x000000059a007c0c */ /* 0x000fe2000efc1270 */
[----:B------:R-:W-:Y:S02]  /*56440*/  ULDC UR5, c[0x0][0x228] ;  /* 0x00008a0000057ab9 */ /* 0x000fe40000000800 */
[----:B-1----:R-:W3:Y:S01]  /*56450*/  LDL.LU R18, [R1+0x220] ;  /* 0x0002200001127983 */ /* 0x002ee20000300800 */
[----:B------:R-:W-:Y:S01]  /*56460*/  IMAD.WIDE R26, R148, 0x4, R4 ;  /* 0x00000004941a7825 */ /* 0x000fe200078e0204 */
[----:B------:R-:W-:-:S08]  /*56470*/  IADD3 R140, R23, 0x11, RZ ;  /* 0x00000011178c7810 */ /* 0x000fd00007ffe0ff */
        /* <DEDUP_REMOVED lines=8> */
[----:B-1----:R-:W-:Y:S02]  /*56500*/  IMAD.WIDE R26, R148, 0x4, R8 ;  /* 0x00000004941a7825 */ /* 0x002fe400078e0208 */
[----:B------:R-:W4:Y:S04]  /*56510*/  LDL.LU R148, [R1+0x1038] ;  /* 0x0010380001947983 */ /* 0x000f280000300800 */
[----:B------:R-:W4:Y:S05]  /*56520*/  LDL.LU R150, [R1+0xe64] ;  /* 0x000e640001967983 */ /* 0x000f2a0000300800 */
        /* <DEDUP_REMOVED lines=20> */
[----:B---3--:R1:W-:Y:S02]  /*56670*/  @P6 STG.E desc[UR8][R26.64], R18 ;  /* 0x000000121a006986 */ /* 0x0083e4000c101908 */
[----:B-1----:R-:W-:Y:S02]  /*56680*/  IMAD.WIDE R26, R16, 0x4, R8 ;  /* 0x00000004101a7825 */ /* 0x002fe400078e0208 */
[----:B------:R-:W3:Y:S04]  /*56690*/  LDL.LU R16, [R1+0x103c] ;  /* 0x00103c0001107983 */ /* 0x000ee80000300800 */
[----:B------:R-:W3:Y:S04]  /*566a0*/  LDL.LU R18, [R1+0x624] ;  /* 0x0006240001127983 */ /* 0x000ee80000300800 */
        /* <DEDUP_REMOVED lines=26> */
[----:B------:R-:W-:-:S04]  /*56850*/  ISETP.GE.AND P5, PT, R140, UR7, PT ;  /* 0x000000078c007c0c */ /* 0x000fc8000bfa6270 */
[----:B------:R-:W-:Y:S01]  /*56860*/  ISETP.LT.AND P6, PT, R152, UR5, !P5 ;  /* 0x0000000598007c0c */ /* 0x000fe2000efc1270 */
[----:B------:R-:W-:Y:S01]  /*56870*/  IMAD.WIDE R26, R148, 0x4, R2 ;  /* 0x00000004941a7825 */ /* 0x000fe200078e0202 */
[----:B------:R-:W-:-:S11]  /*56880*/  ULDC UR5, c[0x0][0x228] ;  /* 0x00008a0000057ab9 */ /* 0x000fd60000000800 */
[----:B---3--:R1:W-:Y:S01]  /*56890*/  @P6 STG.E desc[UR8][R26.64], R18 ;  /* 0x000000121a006986 */ /* 0x0083e2000c101908 */
[----:B------:R-:W-:Y:S01]  /*568a0*/  ISETP.LT.AND P6, PT, R154, UR5, !P5 ;  /* 0x000000059a007c0c */ /* 0x000fe2000efc1270 */
[----:B------:R-:W-:Y:S02]  /*568b0*/  ULDC UR5, c[0x0][0x228] ;  /* 0x00008a0000057ab9 */ /* 0x000fe40000000800 */
[----:B-1----:R-:W3:Y:S01]  /*568c0*/  LDL.LU R18, [R1+0xc18] ;  /* 0x000c180001127983 */ /* 0x002ee20000300800 */
[----:B------:R-:W-:-:S04]  /*568d0*/  IMAD.WIDE R26, R148, 0x4, R4 ;  /* 0x00000004941a7825 */ /* 0x000fc800078e0204 */
[----:B------:R-:W-:-:S05]  /*568e0*/  VIADD R140, R23, 0x14 ;  /* 0x00000014178c7836 */ /* 0x000fca0000000000 */
[----:B----4-:R1:W-:Y:S01]  /*568f0*/  @P6 STG.E desc[UR8][R26.64], R15 ;  /* 0x0000000f1a006986 */ /* 0x0103e2000c101908 */
[----:B------:R-:W-:Y:S01]  /*56900*/  ISETP.LT.AND P6, PT, R156, UR5, !P5 ;  /* 0x000000059c007c0c */ /* 0x000fe2000efc1270 */
[----:B------:R-:W-:Y:S02]  /*56910*/  ULDC UR5, c[0x0][0x228] ;  /* 0x00008a0000057ab9 */ /* 0x000fe40000000800 */
[----:B-1----:R-:W4:Y:S01]  /*56920*/  LDL.LU R15, [R1+0x828] ;  /* 0x00082800010f7983 */ /* 0x002f220000300800 */
[----:B------:R-:W-:Y:S01]  /*56930*/  IMAD.WIDE R26, R148, 0x4, R6 ;  /* 0x00000004941a7825 */ /* 0x000fe200078e0206 */
[----:B------:R-:W-:Y:S01]  /*56940*/  ISETP.LT.AND P5, PT, R155, UR6, !P5 ;  /* 0x000000069b007c0c */ /* 0x000fe2000efa1270 */
[----:B------:R-:W-:-:S07]  /*56950*/  ULDC.64 UR6, c[0x0][0x228] ;  /* 0x00008a0000067ab9 */ /* 0x000fce0000000a00 */
        /* <DEDUP_REMOVED lines=21> */
[----:B------:R-:W-:Y:S01]  /*56ab0*/  ULDC UR6, c[0x0][0x228] ;  /* 0x00008a0000067ab9 */ /* 0x000fe20000000800 */
[----:B------:R-:W-:-:S08]  /*56ac0*/  VIADD R140, R23, 0x15 ;  /* 0x00000015178c7836 */ /* 0x000fd00000000000 */
        /* <DEDUP_REMOVED lines=27> */
[----:B--2---:R1:W-:Y:S04]  /*56c80*/  @P5 STG.E desc[UR8][R26.64], R17 ;  /* 0x000000111a005986 */ /* 0x0043e8000c101908 */
[----:B-1----:R-:W2:Y:S04]  /*56c90*/  LDL.LU R17, [R1+0x42c] ;  /* 0x00042c0001117983 */ /* 0x002ea80000300800 */
[----:B------:R-:W2:Y:S01]  /*56ca0*/  LDL.LU R20, [R1+0x22c] ;  /* 0x00022c0001147983 */ /* 0x000ea20000300800 */
        /* <DEDUP_REMOVED lines=8> */
[----:B------:R-:W-:Y:S01]  /*56d30*/  ULDC UR5, c[0x0][0x228] ;  /* 0x00008a0000057ab9 */ /* 0x000fe20000000800 */
[----:B-1----:R-:W-:-:S11]  /*56d40*/  IMAD.WIDE R26, R148, 0x4, R4 ;  /* 0x00000004941a7825 */ /* 0x002fd600078e0204 */
[----:B----4-:R1:W-:Y:S01]  /*56d50*/  @P6 STG.E desc[UR8][R26.64], R15 ;  /* 0x0000000f1a006986 */ /* 0x0103e2000c101908 */
[----:B------:R-:W-:Y:S01]  /*56d60*/  ISETP.LT.AND P6, PT, R156, UR5, !P5 ;  /* 0x000000059c007c0c */ /* 0x000fe2000efc1270 */
[----:B------:R-:W-:Y:S02]  /*56d70*/  ULDC UR5, c[0x0][0x228] ;  /* 0x00008a0000057ab9 */ /* 0x000fe40000000800 */
[----:B------:R-:W-:Y:S01]  /*56d80*/  ISETP.LT.AND P5, PT, R155, UR5, !P5 ;  /* 0x000000059b007c0c */ /* 0x000fe2000efa1270 */
[----:B------:R-:W-:Y:S01]  /*56d90*/  ULDC UR5, c[0x0][0x228] ;  /* 0x00008a0000057ab9 */ /* 0x000fe20000000800 */
[----:B-1----:R-:W3:Y:S01]  /*56da0*/  LDL.LU R15, [R1+0x2c] ;  /* 0x00002c00010f7983 */ /* 0x002ee20000300800 */
[----:B------:R-:W-:-:S03]  /*56db0*/  IMAD.WIDE R26, R148, 0x4, R6 ;  /* 0x00000004941a7825 */ /* 0x000fc600078e0206 */
[----:B------:R-:W4:Y:S04]  /*56dc0*/  LDL.LU R18, [R1+0x104c] ;  /* 0x00104c0001127983 */ /* 0x000f280000300800 */
[----:B------:R1:W-:Y:S02]  /*56dd0*/  @P6 STG.E desc[UR8][R26.64], R150 ;  /* 0x000000961a006986 */ /* 0x0003e4000c101908 */
[----:B-1----:R-:W-:-:S05]  /*56de0*/  IMAD.WIDE R26, R148, 0x4, R8 ;  /* 0x00000004941a7825 */ /* 0x002fca00078e0208 */
[----:B------:R1:W-:Y:S04]  /*56df0*/  @P5 STG.E desc[UR8][R26.64], R14 ;  /* 0x0000000e1a005986 */ /* 0x0003e8000c101908 */
[----:B-1----:R-:W4:Y:S01]  /*56e00*/  LDL.LU R14, [R1+0xe70] ;  /* 0x000e7000010e7983 */ /* 0x002f220000300800 */
[----:B------:R-:W-:-:S03]  /*56e10*/  ISETP.GE.AND P5, PT, R140, UR7, PT ;  /* 0x000000078c007c0c */ /* 0x000fc6000bfa6270 */
[----:B------:R-:W4:Y:S01]  /*56e20*/  LDL.LU R149, [R1+0xc20] ;  /* 0x000c200001957983 */ /* 0x000f220000300800 */
[----:B------:R-:W-:Y:S01]  /*56e30*/  ISETP.LT.AND P6, PT, R152, UR5, !P5 ;  /* 0x0000000598007c0c */ /* 0x000fe2000efc1270 */
[----:B------:R-:W-:Y:S01]  /*56e40*/  IMAD.WIDE R26, R16, 0x4, R2 ;  /* 0x00000004101a7825 */ /* 0x000fe200078e0202 */
[----:B------:R-:W-:Y:S01]  /*56e50*/  ULDC UR5, c[0x0][0x228] ;  /* 0x00008a0000057ab9 */ /* 0x000fe20000000800 */
[----:B------:R-:W4:Y:S10]  /*56e60*/  LDL.LU R150, [R1+0xa30] ;  /* 0x000a300001967983 */ /* 0x000f340000300800 */
[----:B------:R1:W-:Y:S01]  /*56e70*/  @P6 STG.E desc[UR8][R26.64], R19 ;  /* 0x000000131a006986 */ /* 0x0003e2000c101908 */
[----:B------:R-:W-:Y:S01]  /*56e80*/  ISETP.LT.AND P6, PT, R154, UR5, !P5 ;  /* 0x000000059a007c0c */ /* 0x000fe2000efc1270 */
[----:B------:R-:W-:Y:S01]  /*56e90*/  ULDC UR5, c[0x0][0x228] ;  /* 0x00008a0000057ab9 */ /* 0x000fe20000000800 */
[----:B-1----:R-:W-:-:S11]  /*56ea0*/  IMAD.WIDE R26, R16, 0x4, R4 ;  /* 0x00000004101a7825 */ /* 0x002fd600078e0204 */
[----:B--2---:R1:W-:Y:S01]  /*56eb0*/  @P6 STG.E desc[UR8][R26.64], R17 ;  /* 0x000000111a006986 */ /* 0x0043e2000c101908 */
[----:B------:R-:W-:Y:S01]  /*56ec0*/  ISETP.LT.AND P6, PT, R156, UR5, !P5 ;  /* 0x000000059c007c0c */ /* 0x000fe2000efc1270 */
[----:B------:R-:W-:Y:S02]  /*56ed0*/  VIADD R140, R23, 0x18 ;  /* 0x00000018178c7836 */ /* 0x000fe40000000000 */
[----:B-1----:R-:W2:Y:S01]  /*56ee0*/  LDL.LU R17, [R1+0xa20] ;  /* 0x000a200001117983 */ /* 0x002ea20000300800 */
[C---:B------:R-:W-:Y:S01]  /*56ef0*/  IMAD.WIDE R26, R16.reuse, 0x4, R6 ;  /* 0x00000004101a7825 */ /* 0x040fe200078e0206 */
[----:B------:R-:W-:Y:S02]  /*56f00*/  ULDC UR5, c[0x0][0x228] ;  /* 0x00008a0000057ab9 */ /* 0x000fe40000000800 */
[----:B------:R-:W2:Y:S06]  /*56f10*/  LDL.LU R19, [R1+0x1050] ;  /* 0x0010500001137983 */ /* 0x000eac0000300800 */
[----:B------:R1:W-:Y:S02]  /*56f20*/  @P6 STG.E desc[UR8][R26.64], R20 ;  /* 0x000000141a006986 */ /* 0x0003e4000c101908 */
[----:B-1----:R-:W-:-:S02]  /*56f30*/  IMAD.WIDE R26, R16, 0x4, R8 ;  /* 0x00000004101a7825 */ /* 0x002fc400078e0208 */
[----:B------:R-:W2:Y:S01]  /*56f40*/  LDL.LU R16, [R1+0x830] ;  /* 0x0008300001107983 */ /* 0x000ea20000300800 */
[----:B------:R-:W-:Y:S01]  /*56f50*/  ISETP.LT.AND P5, PT, R155, UR6, !P5 ;  /* 0x000000069b007c0c */ /* 0x000fe2000efa1270 */
[----:B------:R-:W-:Y:S02]  /*56f60*/  ULDC.64 UR6, c[0x0][0x228] ;  /* 0x00008a0000067ab9 */ /* 0x000fe40000000a00 */
[----:B------:R-:W2:Y:S04]  /*56f70*/  LDL.LU R148, [R1+0x630] ;  /* 0x0006300001947983 */ /* 0x000ea80000300800 */
[----:B------:R-:W2:Y:S06]  /*56f80*/  LDL.LU R20, [R1+0x430] ;  /* 0x0004300001147983 */ /* 0x000eac0000300800 */
[----:B---3--:R4:W-:Y:S01]  /*56f90*/  @P5 STG.E desc[UR8][R26.64], R15 ;  /* 0x0000000f1a005986 */ /* 0x0089e2000c101908 */
[----:B------:R-:W-:-:S04]  /*56fa0*/  ISETP.GE.AND P5, PT, R140, UR7, PT ;  /* 0x000000078c007c0c */ /* 0x000fc8000bfa6270 */
[----:B------:R-:W-:Y:S01]  /*56fb0*/  ISETP.LT.AND P6, PT, R152, UR5, !P5 ;  /* 0x0000000598007c0c */ /* 0x000fe2000efc1270 */
[----:B------:R-:W-:Y:S01]  /*56fc0*/  ULDC UR5, c[0x0][0x228] ;  /* 0x00008a0000057ab9 */ /* 0x000fe20000000800 */
[----:B----4-:R-:W-:Y:S01]  /*56fd0*/  IMAD.WIDE R26, R18, 0x4, R2 ;  /* 0x00000004121a7825 */ /* 0x010fe200078e0202 */
[----:B------:R-:W3:Y:S10]  /*56fe0*/  LDL.LU R15, [R1+0x1054] ;  /* 0x00105400010f7983 */ /* 0x000ef40000300800 */
[----:B------:R1:W-:Y:S04]  /*56ff0*/  @P6 STG.E desc[UR8][R26.64], R14 ;  /* 0x0000000e1a006986 */ /* 0x0003e8000c101908 */
[----:B-1----:R-:W4:Y:S01]  /*57000*/  LDL.LU R14, [R1+0x230] ;  /* 0x00023000010e7983 */ /* 0x002f220000300800 */
[----:B------:R-:W-:Y:S01]  /*57010*/  ISETP.LT.AND P6, PT, R154, UR5, !P5 ;  /* 0x000000059a007c0c */ /* 0x000fe2000efc1270 */
[----:B------:R-:W-:Y:S01]  /*57020*/  IMAD.WIDE R26, R18, 0x4, R4 ;  /* 0x00000004121a7825 */ /* 0x000fe200078e0204 */
[----:B------:R-:W-:-:S11]  /*57030*/  ULDC UR5, c[0x0][0x228] ;  /* 0x00008a0000057ab9 */ /* 0x000fd60000000800 */
[----:B------:R1:W-:Y:S01]  /*57040*/  @P6 STG.E desc[UR8][R26.64], R149 ;  /* 0x000000951a006986 */ /* 0x0003e2000c101908 */
[----:B------:R-:W-:Y:S01]  /*57050*/  ISETP.LT.AND P6, PT, R156, UR5, !P5 ;  /* 0x000000059c007c0c */ /* 0x000fe2000efc1270 */
[----:B------:R-:W-:Y:S01]  /*57060*/  ULDC UR5, c[0x0][0x22c] ;  /* 0x00008b0000057ab9 */ /* 0x000fe20000000800 */
[----:B------:R-:W-:Y:S01]  /*57070*/  ISETP.LT.AND P5, PT, R155, UR6, !P5 ;  /* 0x000000069b007c0c */ /* 0x000fe2000efa1270 */
[----:B------:R-:W-:Y:S01]  /*57080*/  ULDC UR6, c[0x0][0x228] ;  /* 0x00008a0000067ab9 */ /* 0x000fe20000000800 */
[----:B-1----:R-:W-:-:S09]  /*57090*/  IMAD.WIDE R26, R18, 0x4, R6 ;  /* 0x00000004121a7825 */ /* 0x002fd200078e0206 */
[----:B------:R1:W-:Y:S01]  /*570a0*/  @P6 STG.E desc[UR8][R26.64], R150 ;  /* 0x000000961a006986 */ /* 0x0003e2000c101908 */
[----:B------:R-:W-:Y:S01]  /*570b0*/  IADD3 R140, R23, 0x19, RZ ;  /* 0x00000019178c7810 */ /* 0x000fe20007ffe0ff */
[----:B-1----:R-:W-:Y:S02]  /*570c0*/  IMAD.WIDE R26, R18, 0x4, R8 ;  /* 0x00000004121a7825 */ /* 0x002fe400078e0208 */
[----:B------:R-:W3:Y:S04]  /*570d0*/  LDL.LU R18, [R1+0xe74] ;  /* 0x000e740001127983 */ /* 0x000ee80000300800 */
[----:B--2---:R1:W-:Y:S01]  /*570e0*/  @P5 STG.E desc[UR8][R26.64], R17 ;  /* 0x000000111a005986 */ /* 0x0043e2000c101908 */
[----:B------:R-:W-:Y:S01]  /*570f0*/  ISETP.GE.AND P5, PT, R140, UR5, PT ;  /* 0x000000058c007c0c */ /* 0x000fe2000bfa6270 */
[----:B------:R-:W-:-:S03]  /*57100*/  ULDC UR5, c[0x0][0x228] ;  /* 0x00008a0000057ab9 */ /* 0x000fc60000000800 */
[----:B------:R-:W-:Y:S01]  /*57110*/  ISETP.LT.AND P6, PT, R152, UR6, !P5 ;  /* 0x0000000698007c0c */ /* 0x000fe2000efc1270 */
[----:B-1----:R-:W2:Y:S01]  /*57120*/  LDL.LU R17, [R1+0xc24] ;  /* 0x000c240001117983 */ /* 0x002ea20000300800 */
[----:B------:R-:W-:Y:S01]  /*57130*/  IMAD.WIDE R26, R19, 0x4, R2 ;  /* 0x00000004131a7825 */ /* 0x000fe200078e0202 */
[----:B------:R-:W-:-:S10]  /*57140*/  ULDC UR6, c[0x0][0x228] ;  /* 0x00008a0000067ab9 */ /* 0x000fd40000000800 */
[----:B------:R1:W-:Y:S04]  /*57150*/  @P6 STG.E desc[UR8][R26.64], R16 ;  /* 0x000000101a006986 */ /* 0x0003e8000c101908 */
[----:B-1----:R-:W2:Y:S01]  /*57160*/  LDL.LU R16, [R1+0xa34] ;  /* 0x000a340001107983 */ /* 0x002ea20000300800 */
[----:B------:R-:W-:Y:S01]  /*57170*/  ISETP.LT.AND P6, PT, R154, UR5, !P5 ;  /* 0x000000059a007c0c */ /* 0x000fe2000efc1270 */
[----:B------:R-:W-:Y:S01]  /*57180*/  IMAD.WIDE R26, R19, 0x4, R4 ;  /* 0x00000004131a7825 */ /* 0x000fe200078e0204 */
[----:B------:R-:W-:Y:S01]  /*57190*/  ULDC UR5, c[0x0][0x228] ;  /* 0x00008a0000057ab9 */ /* 0x000fe20000000800 */
[----:B------:R-:W2:Y:S10]  /*571a0*/  LDL.LU R153, [R1+0x105c] ;  /* 0x00105c0001997983 */ /* 0x000eb40000300800 */
[----:B------:R1:W-:Y:S01]  /*571b0*/  @P6 STG.E desc[UR8][R26.64], R148 ;  /* 0x000000941a006986 */ /* 0x0003e2000c101908 */
[----:B------:R-:W-:Y:S01]  /*571c0*/  ISETP.LT.AND P6, PT, R156, UR5, !P5 ;  /* 0x000000059c007c0c */ /* 0x000fe2000efc1270 */
[----:B------:R-:W-:-:S02]  /*571d0*/  ULDC UR5, c[0x0][0x228] ;  /* 0x00008a0000057ab9 */ /* 0x000fc40000000800 */
[----:B------:R-:W-:Y:S01]  /*571e0*/  ISETP.LT.AND P5, PT, R155, UR5, !P5 ;  /* 0x000000059b007c0c */ /* 0x000fe2000efa1270 */
[----:B------:R-:W-:Y:S01]  /*571f0*/  VIADD R140, R23, 0x1a ;  /* 0x0000001a178c7836 */ /* 0x000fe20000000000 */
[----:B------:R-:W-:Y:S01]  /*57200*/  ULDC UR5, c[0x0][0x22c] ;  /* 0x00008b0000057ab9 */ /* 0x000fe20000000800 */
[----:B-1----:R-:W-:-:S07]  /*57210*/  IMAD.WIDE R26, R19, 0x4, R6 ;  /* 0x00000004131a7825 */ /* 0x002fce00078e0206 */
[----:B------:R1:W-:Y:S02]  /*57220*/  @P6 STG.E desc[UR8][R26.64], R20 ;  /* 0x000000141a006986 */ /* 0x0003e4000c101908 */
[----:B-1----:R-:W-:-:S05]  /*57230*/  IMAD.WIDE R26, R19, 0x4, R8 ;  /* 0x00000004131a7825 */ /* 0x002fca00078e0208 */
[----:B----4-:R1:W-:Y:S04]  /*57240*/  @P5 STG.E desc[UR8][R26.64], R14 ;  /* 0x0000000e1a005986 */ /* 0x0103e8000c101908 */
[----:B-1----:R-:W4:Y:S04]  /*57250*/  LDL.LU R14, [R1+0xa24] ;  /* 0x000a2400010e7983 */ /* 0x002f280000300800 */
[----:B------:R-:W4:Y:S01]  /*57260*/  LDL.LU R158, [R1+0x1058] ;  /* 0x00105800019e7983 */ /* 0x000f220000300800 */
[----:B------:R-:W-:Y:S01]  /*57270*/  ISETP.GE.AND P5, PT, R140, UR5, PT ;  /* 0x000000058c007c0c */ /* 0x000fe2000bfa6270 */
[----:B---3--:R-:W-:Y:S01]  /*57280*/  IMAD.WIDE R26, R15, 0x4, R2 ;  /* 0x000000040f1a7825 */ /* 0x008fe200078e0202 */
[----:B------:R-:W-:Y:S01]  /*57290*/  ULDC UR5, c[0x0][0x228] ;  /* 0x00008a0000057ab9 */ /* 0x000fe20000000800 */
[----:B------:R-:W3:Y:S04]  /*572a0*/  LDL.LU R140, [R1+0x834] ;  /* 0x00083400018c7983 */ /* 0x000ee80000300800 */
[----:B------:R-:W3:Y:S04]  /*572b0*/  LDL.LU R252, [R1+0x634] ;  /* 0x0006340001fc7983 */ /* 0x000ee80000300800 */
[----:B------:R-:W3:Y:S04]  /*572c0*/  LDL.LU R159, [R1+0x434] ;  /* 0x00043400019f7983 */ /* 0x000ee80000300800 */
[----:B------:R-:W3:Y:S04]  /*572d0*/  LDL.LU R157, [R1+0x234] ;  /* 0x00023400019d7983 */ /* 0x000ee80000300800 */
[----:B------:R-:W3:Y:S04]  /*572e0*/  LDL.LU R141, [R1+0xe78] ;  /* 0x000e7800018d7983 */ /* 0x000ee80000300800 */
[----:B------:R-:W3:Y:S01]  /*572f0*/  LDL.LU R142, [R1+0xc28] ;  /* 0x000c2800018e7983 */ /* 0x000ee20000300800 */
[----:B------:R-:W-:-:S03]  /*57300*/  ISETP.LT.AND P6, PT, R152, UR6, !P5 ;  /* 0x0000000698007c0c */ /* 0x000fc6000efc1270 */
[----:B------:R-:W3:Y:S04]  /*57310*/  LDL.LU R143, [R1+0xa38] ;  /* 0x000a3800018f7983 */ /* 0x000ee80000300800 */
[----:B------:R-:W3:Y:S04]  /*57320*/  LDL.LU R151, [R1+0xa28] ;  /* 0x000a280001977983 */ /* 0x000ee80000300800 */
[----:B------:R-:W3:Y:S04]  /*57330*/  LDL.LU R149, [R1+0x838] ;  /* 0x0008380001957983 */ /* 0x000ee80000300800 */
[----:B------:R1:W-:Y:S01]  /*57340*/  @P6 STG.E desc[UR8][R26.64], R18 ;  /* 0x000000121a006986 */ /* 0x0003e2000c101908 */
[----:B------:R-:W-:Y:S01]  /*57350*/  ISETP.LT.AND P6, PT, R154, UR5, !P5 ;  /* 0x000000059a007c0c */ /* 0x000fe2000efc1270 */
[----:B------:R-:W-:-:S02]  /*57360*/  ULDC UR5, c[0x0][0x228] ;  /* 0x00008a0000057ab9 */ /* 0x000fc40000000800 */
[----:B------:R-:W3:Y:S04]  /*57370*/  LDL.LU R150, [R1+0x638] ;  /* 0x0006380001967983 */ /* 0x000ee80000300800 */
[----:B------:R-:W3:Y:S04]  /*57380*/  LDL.LU R20, [R1+0x438] ;  /* 0x0004380001147983 */ /* 0x000ee80000300800 */
[----:B------:R-:W3:Y:S01]  /*57390*/  LDL.LU R19, [R1+0x1060] ;  /* 0x0010600001137983 */ /* 0x000ee20000300800 */
[----:B-1----:R-:W-:-:S03]  /*573a0*/  IMAD.WIDE R26, R15, 0x4, R4 ;  /* 0x000000040f1a7825 */ /* 0x002fc600078e0204 */
[----:B------:R-:W3:Y:S04]  /*573b0*/  LDL.LU R18, [R1+0x238] ;  /* 0x0002380001127983 */ /* 0x000ee80000300800 */
[----:B--2---:R1:W-:Y:S01]  /*573c0*/  @P6 STG.E desc[UR8][R26.64], R17 ;  /* 0x000000111a006986 */ /* 0x0043e2000c101908 */
[----:B------:R-:W-:Y:S01]  /*573d0*/  ISETP.LT.AND P6, PT, R156, UR5, !P5 ;  /* 0x000000059c007c0c */ /* 0x000fe2000efc1270 */
[----:B------:R-:W-:Y:S01]  /*573e0*/  ULDC UR5, c[0x0][0x228] ;  /* 0x00008a0000057ab9 */ /* 0x000fe20000000800 */
[C---:B-1----:R-:W-:Y:S01]  /*573f0*/  IMAD.WIDE R26, R15.reuse, 0x4, R6 ;  /* 0x000000040f1a7825 */ /* 0x042fe200078e0206 */
[----:B------:R-:W2:Y:S10]  /*57400*/  LDL.LU R17, [R1+0xe7c] ;  /* 0x000e7c0001117983 */ /* 0x000eb40000300800 */
[----:B------:R1:W-:Y:S02]  /*57410*/  @P6 STG.E desc[UR8][R26.64], R16 ;  /* 0x000000101a006986 */ /* 0x0003e4000c101908 */
[----:B-1----:R-:W-:-:S02]  /*57420*/  IMAD.WIDE R26, R15, 0x4, R8 ;  /* 0x000000040f1a7825 */ /* 0x002fc400078e0208 */
[----:B------:R-:W2:Y:S04]  /*57430*/  LDL.LU R16, [R1+0xc2c] ;  /* 0x000c2c0001107983 */ /* 0x000ea80000300800 */
[----:B------:R-:W2:Y:S04]  /*57440*/  LDL.LU R15, [R1+0xa3c] ;  /* 0x000a3c00010f7983 */ /* 0x000ea80000300800 */
[----:B------:R-:W2:Y:S01]  /*57450*/  LDL.LU R148, [R1+0x1064] ;  /* 0x0010640001947983 */ /* 0x000ea20000300800 */
[----:B------:R-:W-:Y:S01]  /*57460*/  ISETP.LT.AND P5, PT, R155, UR5, !P5 ;  /* 0x000000059b007c0c */ /* 0x000fe2000efa1270 */
[----:B------:R-:W-:Y:S01]  /*57470*/  ULDC UR5, c[0x0][0x228] ;  /* 0x00008a0000057ab9 */ /* 0x000fe20000000800 */
[----:B------:R-:W-:-:S11]  /*57480*/  LOP3.LUT P6, RZ, R0, 0x400, RZ, 0xc0, !PT ;  /* 0x0000040000ff7812 */ /* 0x000fd600078cc0ff */
[----:B----4-:R1:W-:Y:S01]  /*57490*/  @P5 STG.E desc[UR8][R26.64], R14 ;  /* 0x0000000e1a005986 */ /* 0x0103e2000c101908 */
[----:B------:R-:W-:Y:S01]  /*574a0*/  ISETP.LT.AND P5, PT, R152, UR5, !P4 ;  /* 0x0000000598007c0c */ /* 0x000fe2000e7a1270 */
[----:B------:R-:W-:Y:S02]  /*574b0*/  ULDC UR5, c[0x0][0x228] ;  /* 0x00008a0000057ab9 */ /* 0x000fe40000000800 */
[----:B------:R-:W-:Y:S01]  /*574c0*/  ISETP.LT.AND P4, PT, R154, UR5, !P4 ;  /* 0x000000059a007c0c */ /* 0x000fe2000e781270 */
[----:B------:R-:W-:Y:S01]  /*574d0*/  ULDC UR5, c[0x0][0x22c] ;  /* 0x00008b0000057ab9 */ /* 0x000fe20000000800 */
[C---:B-1----:R-:W-:Y:S01]  /*574e0*/  IMAD.WIDE R26, R158.reuse, 0x4, R2 ;  /* 0x000000049e1a7825 */ /* 0x042fe200078e0202 */
[----:B------:R-:W4:Y:S07]  /*574f0*/  LDL.LU R14, [R1+0x1b40] ;  /* 0x001b4000010e7983 */ /* 0x000f2e0000300800 */
[----:B---3--:R1:W-:Y:S02]  /*57500*/  @P5 STG.E desc[UR8][R26.64], R140 ;  /* 0x0000008c1a005986 */ /* 0x0083e4000c101908 */
[----:B-1----:R-:W-:-:S05]  /*57510*/  IMAD.WIDE R26, R158, 0x4, R4 ;  /* 0x000000049e1a7825 */ /* 0x002fca00078e0204 */
[----:B------:R1:W-:Y:S02]  /*57520*/  @P4 STG.E desc[UR8][R26.64], R252 ;  /* 0x000000fc1a004986 */ /* 0x0003e4000c101908 */
[----:B-1----:R-:W-:-:S05]  /*57530*/  IMAD.WIDE R26, R158, 0x4, R6 ;  /* 0x000000049e1a7825 */ /* 0x002fca00078e0206 */
[----:B------:R1:W-:Y:S02]  /*57540*/  @P3 STG.E desc[UR8][R26.64], R159 ;  /* 0x0000009f1a003986 */ /* 0x0003e4000c101908 */
[----:B-1----:R-:W-:-:S05]  /*57550*/  IMAD.WIDE R26, R158, 0x4, R8 ;  /* 0x000000049e1a7825 */ /* 0x002fca00078e0208 */
[----:B------:R1:W-:Y:S02]  /*57560*/  @P2 STG.E desc[UR8][R26.64], R157 ;  /* 0x0000009d1a002986 */ /* 0x0003e4000c101908 */
[----:B-1----:R-:W-:-:S05]  /*57570*/  IMAD.WIDE R26, R153, 0x4, R2 ;  /* 0x00000004991a7825 */ /* 0x002fca00078e0202 */
[----:B------:R1:W-:Y:S02]  /*57580*/  @P1 STG.E desc[UR8][R26.64], R141 ;  /* 0x0000008d1a001986 */ /* 0x0003e4000c101908 */
[----:B-1----:R-:W-:-:S05]  /*57590*/  IMAD.WIDE R26, R153, 0x4, R4 ;  /* 0x00000004991a7825 */ /* 0x002fca00078e0204 */
[----:B------:R1:W-:Y:S01]  /*575a0*/  @P0 STG.E desc[UR8][R26.64], R142 ;  /* 0x0000008e1a000986 */ /* 0x0003e2000c101908 */
[----:B------:R-:W-:Y:S01]  /*575b0*/  LOP3.LUT P0, RZ, R25, 0x2, RZ, 0xc0, !PT ;  /* 0x0000000219ff7812 */ /* 0x000fe2000780c0ff */
[----:B-1----:R-:W-:-:S12]  /*575c0*/  IMAD.WIDE R26, R153, 0x4, R6 ;  /* 0x00000004991a7825 */ /* 0x002fd800078e0206 */
[----:B------:R1:W-:Y:S01]  /*575d0*/  @P0 STG.E desc[UR8][R26.64], R143 ;  /* 0x0000008f1a000986 */ /* 0x0003e2000c101908 */
[----:B------:R-:W-:Y:S02]  /*575e0*/  LOP3.LUT P0, RZ, R25, 0x1, RZ, 0xc0, !PT ;  /* 0x0000000119ff7812 */ /* 0x000fe4000780c0ff */
[C---:B------:R-:W-:Y:S02]  /*575f0*/  LOP3.LUT P1, RZ, R0.reuse, 0x8, RZ, 0xc0, !PT ;  /* 0x0000000800ff7812 */ /* 0x040fe4000782c0ff */
[----:B------:R-:W-:Y:S01]  /*57600*/  LOP3.LUT P2, RZ, R0, 0x10, RZ, 0xc0, !PT ;  /* 0x0000001000ff7812 */ /* 0x000fe2000784c0ff */
[----:B-1----:R-:W-:-:S08]  /*57610*/  IMAD.WIDE R26, R153, 0x4, R8 ;  /* 0x00000004991a7825 */ /* 0x002fd000078e0208 */
[----:B------:R1:W-:Y:S01]  /*57620*/  @P0 STG.E desc[UR8][R26.64], R151 ;  /* 0x000000971a000986 */ /* 0x0003e2000c101908 */
[----:B------:R-:W-:Y:S01]  /*57630*/  LOP3.LUT P3, RZ, R0, 0x20, RZ, 0xc0, !PT ;  /* 0x0000002000ff7812 */ /* 0x000fe2000786c0ff */
[----:B-1----:R-:W-:-:S05]  /*57640*/  IMAD.WIDE R26, R19, 0x4, R2 ;  /* 0x00000004131a7825 */ /* 0x002fca00078e0202 */
[----:B------:R1:W-:Y:S01]  /*57650*/  @P1 STG.E desc[UR8][R26.64], R149 ;  /* 0x000000951a001986 */ /* 0x0003e2000c101908 */
[----:B------:R-:W-:Y:S01]  /*57660*/  LOP3.LUT P4, RZ, R0, 0x100, RZ, 0xc0, !PT ;  /* 0x0000010000ff7812 */ /* 0x000fe2000788c0ff */
[----:B-1----:R-:W-:-:S05]  /*57670*/  IMAD.WIDE R26, R19, 0x4, R4 ;  /* 0x00000004131a7825 */ /* 0x002fca00078e0204 */
[----:B------:R1:W-:Y:S01]  /*57680*/  @P2 STG.E desc[UR8][R26.64], R150 ;  /* 0x000000961a002986 */ /* 0x0003e2000c101908 */
[----:B------:R-:W-:Y:S01]  /*57690*/  LOP3.LUT P5, RZ, R0, 0x200, RZ, 0xc0, !PT ;  /* 0x0000020000ff7812 */ /* 0x000fe200078ac0ff */
[----:B-1----:R-:W-:-:S05]  /*576a0*/  IMAD.WIDE R26, R19, 0x4, R6 ;  /* 0x00000004131a7825 */ /* 0x002fca00078e0206 */
[----:B------:R1:W-:Y:S02]  /*576b0*/  @P3 STG.E desc[UR8][R26.64], R20 ;  /* 0x000000141a003986 */ /* 0x0003e4000c101908 */
[----:B-1----:R-:W-:Y:S02]  /*576c0*/  IMAD.WIDE R26, R19, 0x4, R8 ;  /* 0x00000004131a7825 */ /* 0x002fe400078e0208 */
[----:B------:R-:W3:Y:S04]  /*576d0*/  LDL.LU R20, [R1+0xa2c] ;  /* 0x000a2c0001147983 */ /* 0x000ee80000300800 */
[----:B------:R2:W-:Y:S04]  /*576e0*/  @P4 STG.E desc[UR8][R26.64], R18 ;  /* 0x000000121a004986 */ /* 0x0005e8000c101908 */
[----:B------:R-:W4:Y:S01]  /*576f0*/  LDL.LU R19, [R1+0x83c] ;  /* 0x00083c0001137983 */ /* 0x000f220000300800 */
[----:B--2---:R-:W-:-:S03]  /*57700*/  IMAD.WIDE R26, R148, 0x4, R2 ;  /* 0x00000004941a7825 */ /* 0x004fc600078e0202 */
[----:B------:R-:W2:Y:S04]  /*57710*/  LDL.LU R18, [R1+0x63c] ;  /* 0x00063c0001127983 */ /* 0x000ea80000300800 */
[----:B------:R1:W-:Y:S02]  /*57720*/  @P5 STG.E desc[UR8][R26.64], R17 ;  /* 0x000000111a005986 */ /* 0x0003e4000c101908 */
[----:B-1----:R-:W-:Y:S02]  /*57730*/  IMAD.WIDE R26, R148, 0x4, R4 ;  /* 0x00000004941a7825 */ /* 0x002fe400078e0204 */
[----:B------:R-:W2:Y:S04]  /*57740*/  LDL.LU R17, [R1+0x43c] ;  /* 0x00043c0001117983 */ /* 0x000ea80000300800 */
[----:B------:R1:W-:Y:S04]  /*57750*/  @P6 STG.E desc[UR8][R26.64], R16 ;  /* 0x000000101a006986 */ /* 0x0003e8000c101908 */
[----:B-1----:R-:W4:Y:S01]  /*57760*/  LDL.LU R16, [R1+0x1068] ;  /* 0x0010680001107983 */ /* 0x002f220000300800 */
[----:B------:R-:W-:Y:S01]  /*57770*/  LOP3.LUT P0, RZ, R22, 0x80000000, RZ, 0xc0, !PT ;  /* 0x8000000016ff7812 */ /* 0x000fe2000780c0ff */
[----:B------:R-:W-:-:S12]  /*57780*/  IMAD.WIDE R26, R148, 0x4, R6 ;  /* 0x00000004941a7825 */ /* 0x000fd800078e0206 */
[----:B------:R1:W-:Y:S04]  /*57790*/  @P0 STG.E desc[UR8][R26.64], R15 ;  /* 0x0000000f1a000986 */ /* 0x0003e8000c101908 */
[----:B-1----:R-:W2:Y:S04]  /*577a0*/  LDL.LU R15, [R1+0x23c] ;  /* 0x00023c00010f7983 */ /* 0x002ea80000300800 */
[----:B------:R-:W2:Y:S04]  /*577b0*/  LDL.LU R157, [R1+0x106c] ;  /* 0x00106c00019d7983 */ /* 0x000ea80000300800 */
[----:B------:R-:W2:Y:S04]  /*577c0*/  LDL.LU R252, [R1+0xe90] ;  /* 0x000e900001fc7983 */ /* 0x000ea80000300800 */
[----:B------:R-:W2:Y:S01]  /*577d0*/  LDL.LU R159, [R1+0xe80] ;  /* 0x000e8000019f7983 */ /* 0x000ea20000300800 */
[----:B------:R-:W-:-:S03]  /*577e0*/  LOP3.LUT P1, RZ, R0, 0x1000000, RZ, 0xc0, !PT ;  /* 0x0100000000ff7812 */ /* 0x000fc6000782c0ff */
[----:B------:R-:W2:Y:S01]  /*577f0*/  LDL.LU R158, [R1+0xc30] ;  /* 0x000c3000019e7983 */ /* 0x000ea20000300800 */
[----:B------:R-:W-:-:S03]  /*57800*/  LOP3.LUT R22, R22, 0xff7fffff, RZ, 0xc0, !PT ;  /* 0xff7fffff16167812 */ /* 0x000fc600078ec0ff */
[----:B------:R-:W2:Y:S04]  /*57810*/  LDL.LU R141, [R1+0xa40] ;  /* 0x000a4000018d7983 */ /* 0x000ea80000300800 */
[----:B------:R-:W2:Y:S02]  /*57820*/  LDL.LU R151, [R1+0x1070] ;  /* 0x0010700001977983 */ /* 0x000ea40000300800 */
[----:B------:R-:W-:Y:S02]  /*57830*/  @P1 LOP3.LUT R22, R22, 0x800000, RZ, 0xfc, !PT ;  /* 0x0080000016161812 */ /* 0x000fe400078efcff */
[----:B------:R-:W-:Y:S01]  /*57840*/  LOP3.LUT P1, RZ, R0, 0x800000, RZ, 0xc0, !PT ;  /* 0x0080000000ff7812 */ /* 0x000fe2000782c0ff */
[----:B------:R-:W2:Y:S01]  /*57850*/  LDL.LU R142, [R1+0x640] ;  /* 0x00064000018e7983 */ /* 0x000ea20000300800 */
[----:B------:R-:W-:-:S03]  /*57860*/  LOP3.LUT R22, R22, 0xfeffffff, RZ, 0xc0, !PT ;  /* 0xfeffffff16167812 */ /* 0x000fc600078ec0ff */
[----:B------:R-:W2:Y:S01]  /*57870*/  LDL.LU R143, [R1+0x440] ;  /* 0x00044000018f7983 */ /* 0x000ea20000300800 */
[C---:B------:R-:W-:Y:S02]  /*57880*/  LOP3.LUT P4, RZ, R0.reuse, 0x1000, RZ, 0xc0, !PT ;  /* 0x0000100000ff7812 */ /* 0x040fe4000788c0ff */
[----:B------:R-:W-:Y:S01]  /*57890*/  LOP3.LUT P5, RZ, R0, 0x2000, RZ, 0xc0, !PT ;  /* 0x0000200000ff7812 */ /* 0x000fe200078ac0ff */
[----:B------:R-:W2:Y:S04]  /*578a0*/  LDL.LU R153, [R1+0x240] ;  /* 0x0002400001997983 */ /* 0x000ea80000300800 */
[----:B------:R-:W-:Y:S02]  /*578b0*/  @P1 LOP3.LUT R22, R22, 0x1000000, RZ, 0xfc, !PT ;  /* 0x0100000016161812 */ /* 0x000fe400078efcff */
[----:B------:R-:W-:-:S02]  /*578c0*/  LOP3.LUT P1, RZ, R0, 0x400000, RZ, 0xc0, !PT ;  /* 0x0040000000ff7812 */ /* 0x000fc4000782c0ff */
[----:B------:R-:W-:-:S11]  /*578d0*/  LOP3.LUT R22, R22, 0xfdffffff, RZ, 0xc0, !PT ;  /* 0xfdffffff16167812 */ /* 0x000fd600078ec0ff */
[----:B------:R-:W-:Y:S02]  /*578e0*/  @P1 LOP3.LUT R22, R22, 0x2000000, RZ, 0xfc, !PT ;  /* 0x0200000016161812 */ /* 0x000fe400078efcff */
[----:B------:R-:W-:Y:S02]  /*578f0*/  LOP3.LUT P1, RZ, R0, 0x200000, RZ, 0xc0, !PT ;  /* 0x0020000000ff7812 */ /* 0x000fe4000782c0ff */
[----:B------:R-:W-:Y:S01]  /*57900*/  LOP3.LUT R22, R22, 0xfbffffff, RZ, 0xc0, !PT ;  /* 0xfbffffff16167812 */ /* 0x000fe200078ec0ff */
[----:B------:R-:W-:-:S10]  /*57910*/  IMAD.WIDE R26, R148, 0x4, R8 ;  /* 0x00000004941a7825 */ /* 0x000fd400078e0208 */
[----:B------:R-:W-:Y:S02]  /*57920*/  @P1 LOP3.LUT R22, R22, 0x4000000, RZ, 0xfc, !PT ;  /* 0x0400000016161812 */ /* 0x000fe400078efcff */
[----:B------:R-:W-:Y:S02]  /*57930*/  LOP3.LUT P1, RZ, R0, 0x100000, RZ, 0xc0, !PT ;  /* 0x0010000000ff7812 */ /* 0x000fe4000782c0ff */
[----:B------:R-:W-:-:S11]  /*57940*/  LOP3.LUT R22, R22, 0xf7ffffff, RZ, 0xc0, !PT ;  /* 0xf7ffffff16167812 */ /* 0x000fd600078ec0ff */
[----:B------:R-:W-:Y:S02]  /*57950*/  @P1 LOP3.LUT R22, R22, 0x8000000, RZ, 0xfc, !PT ;  /* 0x0800000016161812 */ /* 0x000fe400078efcff */
[----:B------:R-:W-:Y:S02]  /*57960*/  LOP3.LUT P1, RZ, R0, 0x80000, RZ, 0xc0, !PT ;  /* 0x0008000000ff7812 */ /* 0x000fe4000782c0ff */
[----:B------:R-:W-:-:S11]  /*57970*/  LOP3.LUT R22, R22, 0xefffffff, RZ, 0xc0, !PT ;  /* 0xefffffff16167812 */ /* 0x000fd600078ec0ff */
[----:B------:R-:W-:Y:S02]  /*57980*/  @P1 LOP3.LUT R22, R22, 0x10000000, RZ, 0xfc, !PT ;  /* 0x1000000016161812 */ /* 0x000fe400078efcff */
[----:B------:R-:W-:Y:S02]  /*57990*/  LOP3.LUT P1, RZ, R0, 0x40000, RZ, 0xc0, !PT ;  /* 0x0004000000ff7812 */ /* 0x000fe4000782c0ff */
[----:B------:R-:W-:Y:S02]  /*579a0*/  LOP3.LUT R22, R22, 0xdfffffff, RZ, 0xc0, !PT ;  /* 0xdfffffff16167812 */ /* 0x000fe400078ec0ff */
[----:B------:R-:W-:-:S09]  /*579b0*/  LOP3.LUT P6, RZ, R0, 0x4000, RZ, 0xc0, !PT ;  /* 0x0000400000ff7812 */ /* 0x000fd200078cc0ff */
[----:B------:R-:W-:Y:S02]  /*579c0*/  @P1 LOP3.LUT R22, R22, 0x20000000, RZ, 0xfc, !PT ;  /* 0x2000000016161812 */ /* 0x000fe400078efcff */
[C---:B------:R-:W-:Y:S02]  /*579d0*/  LOP3.LUT P1, RZ, R0.reuse, 0x20000, RZ, 0xc0, !PT ;  /* 0x0002000000ff7812 */ /* 0x040fe4000782c0ff */
[----:B------:R-:W-:Y:S02]  /*579e0*/  LOP3.LUT P0, RZ, R0, 0x8000, RZ, 0xc0, !PT ;  /* 0x0000800000ff7812 */ /* 0x000fe4000780c0ff */
[----:B------:R-:W-:-:S09]  /*579f0*/  LOP3.LUT R22, R22, 0xbfffffff, RZ, 0xc0, !PT ;  /* 0xbfffffff16167812 */ /* 0x000fd200078ec0ff */
[----:B------:R-:W-:Y:S02]  /*57a00*/  @P1 LOP3.LUT R22, R22, 0x40000000, RZ, 0xfc, !PT ;  /* 0x4000000016161812 */ /* 0x000fe400078efcff */
[----:B------:R-:W-:Y:S01]  /*57a10*/  LOP3.LUT P1, RZ, R0, 0x10000, RZ, 0xc0, !PT ;  /* 0x0001000000ff7812 */ /* 0x000fe2000782c0ff */
[----:B---3--:R4:W-:Y:S02]  /*57a20*/  @P4 STG.E desc[UR8][R26.64], R20 ;  /* 0x000000141a004986 */ /* 0x0089e4000c101908 */
[----:B----4-:R-:W-:-:S05]  /*57a30*/  IMAD.WIDE R26, R16, 0x4, R2 ;  /* 0x00000004101a7825 */ /* 0x010fca00078e0202 */
[----:B------:R1:W-:Y:S04]  /*57a40*/  @P5 STG.E desc[UR8][R26.64], R19 ;  /* 0x000000131a005986 */ /* 0x0003e8000c101908 */
[----:B-1----:R-:W3:Y:S04]  /*57a50*/  LDL.LU R19, [R1+0x1074] ;  /* 0x0010740001137983 */ /* 0x002ee80000300800 */
[----:B------:R-:W4:Y:S04]  /*57a60*/  LDL.LU R149, [R1+0x40] ;  /* 0x0000400001957983 */ /* 0x000f280000300800 */
[----:B------:R-:W3:Y:S04]  /*57a70*/  LDL.LU R150, [R1+0xe94] ;  /* 0x000e940001967983 */ /* 0x000ee80000300800 */
[----:B------:R-:W3:Y:S01]  /*57a80*/  LDL.LU R148, [R1+0xe84] ;  /* 0x000e840001947983 */ /* 0x000ee20000300800 */
[----:B------:R-:W-:-:S03]  /*57a90*/  IMAD.WIDE R26, R16, 0x4, R4 ;  /* 0x00000004101a7825 */ /* 0x000fc600078e0204 */
[----:B------:R-:W3:Y:S04]  /*57aa0*/  LDL.LU R20, [R1+0xc34] ;  /* 0x000c340001147983 */ /* 0x000ee80000300800 */
[----:B--2---:R1:W-:Y:S02]  /*57ab0*/  @P6 STG.E desc[UR8][R26.64], R18 ;  /* 0x000000121a006986 */ /* 0x0043e4000c101908 */
[----:B-1----:R-:W-:-:S05]  /*57ac0*/  IMAD.WIDE R26, R16, 0x4, R6 ;  /* 0x00000004101a7825 */ /* 0x002fca00078e0206 */
[----:B------:R1:W-:Y:S02]  /*57ad0*/  @P0 STG.E desc[UR8][R26.64], R17 ;  /* 0x000000111a000986 */ /* 0x0003e4000c101908 */
[----:B-1----:R-:W-:Y:S02]  /*57ae0*/  IMAD.WIDE R26, R16, 0x4, R8 ;  /* 0x00000004101a7825 */ /* 0x002fe400078e0208 */
[----:B------:R-:W2:Y:S04]  /*57af0*/  LDL.LU R17, [R1+0xa44] ;  /* 0x000a440001117983 */ /* 0x000ea80000300800 */
[----:B------:R1:W-:Y:S04]  /*57b00*/  @P1 STG.E desc[UR8][R26.64], R15 ;  /* 0x0000000f1a001986 */ /* 0x0003e8000c101908 */
[----:B------:R-:W2:Y:S04]  /*57b10*/  LDL.LU R16, [R1+0x644] ;  /* 0x0006440001107983 */ /* 0x000ea80000300800 */
[----:B-1----:R-:W2:Y:S04]  /*57b20*/  LDL.LU R15, [R1+0x444] ;  /* 0x00044400010f7983 */ /* 0x002ea80000300800 */
[----:B------:R-:W2:Y:S01]  /*57b30*/  LDL.LU R18, [R1+0x1078] ;  /* 0x0010780001127983 */ /* 0x000ea20000300800 */
[----:B------:R-:W-:Y:S01]  /*57b40*/  LOP3.LUT P1, RZ, R22, 0x40000000, RZ, 0xc0, !PT ;  /* 0x4000000016ff7812 */ /* 0x000fe2000782c0ff */
[----:B------:R-:W-:-:S12]  /*57b50*/  IMAD.WIDE R26, R157, 0x4, R2 ;  /* 0x000000049d1a7825 */ /* 0x000fd800078e0202 */
[----:B------:R1:W-:Y:S01]  /*57b60*/  @P1 STG.E desc[UR8][R26.64], R252 ;  /* 0x000000fc1a001986 */ /* 0x0003e2000c101908 */
[----:B------:R-:W-:Y:S01]  /*57b70*/  LOP3.LUT P1, RZ, R22, 0x20000000, RZ, 0xc0, !PT ;  /* 0x2000000016ff7812 */ /* 0x000fe2000782c0ff */
[----:B-1----:R-:W-:-:S12]  /*57b80*/  IMAD.WIDE R26, R157, 0x4, R4 ;  /* 0x000000049d1a7825 */ /* 0x002fd800078e0204 */
        /* <DEDUP_REMOVED lines=8> */
[C---:B-1----:R-:W-:Y:S01]  /*57c10*/  IMAD.WIDE R26, R151.reuse, 0x4, R2 ;  /* 0x00000004971a7825 */ /* 0x042fe200078e0202 */
[----:B------:R-:W-:Y:S01]  /*57c20*/  LOP3.LUT P2, RZ, R0, 0x2000000, RZ, 0xc0, !PT ;  /* 0x0200000000ff7812 */ /* 0x000fe2000784c0ff */
[----:B------:R-:W2:Y:S10]  /*57c30*/  LDL.LU R141, [R1+0x1080] ;  /* 0x00108000018d7983 */ /* 0x000eb40000300800 */
[----:B------:R1:W-:Y:S01]  /*57c40*/  @P1 STG.E desc[UR8][R26.64], R142 ;  /* 0x0000008e1a001986 */ /* 0x0003e2000c101908 */
[----:B------:R-:W-:Y:S01]  /*57c50*/  LOP3.LUT P1, RZ, R22, 0x2000000, RZ, 0xc0, !PT ;  /* 0x0200000016ff7812 */ /* 0x000fe2000782c0ff */
[----:B-1----:R-:W-:-:S12]  /*57c60*/  IMAD.WIDE R26, R151, 0x4, R4 ;  /* 0x00000004971a7825 */ /* 0x002fd800078e0204 */
[----:B------:R1:W-:Y:S01]  /*57c70*/  @P1 STG.E desc[UR8][R26.64], R143 ;  /* 0x0000008f1a001986 */ /* 0x0003e2000c101908 */
[----:B------:R-:W-:Y:S01]  /*57c80*/  LOP3.LUT P1, RZ, R22, 0x1000000, RZ, 0xc0, !PT ;  /* 0x0100000016ff7812 */ /* 0x000fe2000782c0ff */
[----:B-1----:R-:W-:-:S12]  /*57c90*/  IMAD.WIDE R26, R151, 0x4, R6 ;  /* 0x00000004971a7825 */ /* 0x002fd800078e0206 */
[----:B------:R1:W-:Y:S01]  /*57ca0*/  @P1 STG.E desc[UR8][R26.64], R153 ;  /* 0x000000991a001986 */ /* 0x0003e2000c101908 */
[----:B------:R-:W-:Y:S02]  /*57cb0*/  LOP3.LUT P1, RZ, R22, 0x800000, RZ, 0xc0, !PT ;  /* 0x0080000016ff7812 */ /* 0x000fe4000782c0ff */
[C---:B------:R-:W-:Y:S01]  /*57cc0*/  LOP3.LUT P3, RZ, R0.reuse, 0x4000000, RZ, 0xc0, !PT ;  /* 0x0400000000ff7812 */ /* 0x040fe2000786c0ff */
[----:B-1----:R-:W-:Y:S01]  /*57cd0*/  IMAD.WIDE R26, R151, 0x4, R8 ;  /* 0x00000004971a7825 */ /* 0x002fe200078e0208 */
[C---:B------:R-:W-:Y:S02]  /*57ce0*/  LOP3.LUT P4, RZ, R0.reuse, 0x8000000, RZ, 0xc0, !PT ;  /* 0x0800000000ff7812 */ /* 0x040fe4000788c0ff */
[C---:B------:R-:W-:Y:S02]  /*57cf0*/  LOP3.LUT P5, RZ, R0.reuse, 0x10000000, RZ, 0xc0, !PT ;  /* 0x1000000000ff7812 */ /* 0x040fe400078ac0ff */
[C---:B------:R-:W-:Y:S02]  /*57d00*/  LOP3.LUT P6, RZ, R0.reuse, 0x20000000, RZ, 0xc0, !PT ;  /* 0x2000000000ff7812 */ /* 0x040fe400078cc0ff */
[----:B------:R-:W-:-:S03]  /*57d10*/  LOP3.LUT P0, RZ, R0, 0x40000000, RZ, 0xc0, !PT ;  /* 0x4000000000ff7812 */ /* 0x000fc6000780c0ff */
[----:B----4-:R3:W-:Y:S02]  /*57d20*/  @P1 STG.E desc[UR8][R26.64], R149 ;  /* 0x000000951a001986 */ /* 0x0107e4000c101908 */
[----:B---3--:R-:W-:-:S05]  /*57d30*/  IMAD.WIDE R26, R19, 0x4, R2 ;  /* 0x00000004131a7825 */ /* 0x008fca00078e0202 */
[----:B------:R1:W-:Y:S02]  /*57d40*/  @P2 STG.E desc[UR8][R26.64], R150 ;  /* 0x000000961a002986 */ /* 0x0003e4000c101908 */
[----:B-1----:R-:W-:-:S05]  /*57d50*/  IMAD.WIDE R26, R19, 0x4, R4 ;  /* 0x00000004131a7825 */ /* 0x002fca00078e0204 */
[----:B------:R1:W-:Y:S04]  /*57d60*/  @P3 STG.E desc[UR8][R26.64], R148 ;  /* 0x000000941a003986 */ /* 0x0003e8000c101908 */
[----:B-1----:R-:W3:Y:S01]  /*57d70*/  LDL.LU R148, [R1+0x244] ;  /* 0x0002440001947983 */ /* 0x002ee20000300800 */
[----:B------:R-:W-:-:S05]  /*57d80*/  IMAD.WIDE R26, R19, 0x4, R6 ;  /* 0x00000004131a7825 */ /* 0x000fca00078e0206 */
[----:B------:R1:W-:Y:S02]  /*57d90*/  @P4 STG.E desc[UR8][R26.64], R20 ;  /* 0x000000141a004986 */ /* 0x0003e4000c101908 */
[----:B-1----:R-:W-:Y:S02]  /*57da0*/  IMAD.WIDE R26, R19, 0x4, R8 ;  /* 0x00000004131a7825 */ /* 0x002fe400078e0208 */
[----:B------:R-:W4:Y:S04]  /*57db0*/  LDL.LU R20, [R1+0x44] ;  /* 0x0000440001147983 */ /* 0x000f280000300800 */
[----:B--2---:R1:W-:Y:S04]  /*57dc0*/  @P5 STG.E desc[UR8][R26.64], R17 ;  /* 0x000000111a005986 */ /* 0x0043e8000c101908 */
[----:B------:R-:W2:Y:S01]  /*57dd0*/  LDL.LU R19, [R1+0xe98] ;  /* 0x000e980001137983 */ /* 0x000ea20000300800 */
[----:B-1----:R-:W-:-:S03]  /*57de0*/  IMAD.WIDE R26, R18, 0x4, R2 ;  /* 0x00000004121a7825 */ /* 0x002fc600078e0202 */
[----:B------:R-:W2:Y:S04]  /*57df0*/  LDL.LU R17, [R1+0xe88] ;  /* 0x000e880001117983 */ /* 0x000ea80000300800 */
[----:B------:R1:W-:Y:S02]  /*57e00*/  @P6 STG.E desc[UR8][R26.64], R16 ;  /* 0x000000101a006986 */ /* 0x0003e4000c101908 */
[----:B-1----:R-:W-:Y:S02]  /*57e10*/  IMAD.WIDE R26, R18, 0x4, R4 ;  /* 0x00000004121a7825 */ /* 0x002fe400078e0204 */
[----:B------:R-:W2:Y:S04]  /*57e20*/  LDL.LU R16, [R1+0xc38] ;  /* 0x000c380001107983 */ /* 0x000ea80000300800 */
[----:B------:R1:W-:Y:S04]  /*57e30*/  @P0 STG.E desc[UR8][R26.64], R15 ;  /* 0x0000000f1a000986 */ /* 0x0003e8000c101908 */
[----:B-1----:R-:W2:Y:S01]  /*57e40*/  LDL.LU R15, [R1+0x107c] ;  /* 0x00107c00010f7983 */ /* 0x002ea20000300800 */
        /* <DEDUP_REMOVED lines=8> */
[----:B------:R-:W-:-:S02]  /*57ed0*/  LOP3.LUT R22, R22, 0xfffeffff, RZ, 0xc0, !PT ;  /* 0xfffeffff16167812 */ /* 0x000fc400078ec0ff */
[----:B------:R-:W-:Y:S01]  /*57ee0*/  LOP3.LUT P4, RZ, R0, 0x80000000, RZ, 0xc0, !PT ;  /* 0x8000000000ff7812 */ /* 0x000fe2000788c0ff */
[----:B------:R-:W-:Y:S01]  /*57ef0*/  IMAD.WIDE R26, R18, 0x4, R6 ;  /* 0x00000004121a7825 */ /* 0x000fe200078e0206 */
[----:B------:R-:W2:Y:S04]  /*57f00*/  LDL.LU R143, [R1+0xe9c] ;  /* 0x000e9c00018f7983 */ /* 0x000ea80000300800 */
[----:B------:R-:W2:Y:S03]  /*57f10*/  LDL.LU R153, [R1+0xe8c] ;  /* 0x000e8c0001997983 */ /* 0x000ea60000300800 */
[----:B------:R-:W-:Y:S01]  /*57f20*/  @P1 LOP3.LUT R22, R22, 0x10000, RZ, 0xfc, !PT ;  /* 0x0001000016161812 */ /* 0x000fe200078efcff */
[----:B------:R-:W2:Y:S01]  /*57f30*/  LDL.LU R151, [R1+0xc3c] ;  /* 0x000c3c0001977983 */ /* 0x000ea20000300800 */
[----:B------:R-:W-:-:S02]  /*57f40*/  LOP3.LUT P1, RZ, R10, 0x200, RZ, 0xc0, !PT ;  /* 0x000002000aff7812 */ /* 0x000fc4000782c0ff */
[----:B------:R-:W-:Y:S01]  /*57f50*/  LOP3.LUT R22, R22, 0xfffdffff, RZ, 0xc0, !PT ;  /* 0xfffdffff16167812 */ /* 0x000fe200078ec0ff */
[----:B------:R-:W2:Y:S04]  /*57f60*/  LDL.LU R149, [R1+0x1084] ;  /* 0x0010840001957983 */ /* 0x000ea80000300800 */
[----:B------:R-:W2:Y:S06]  /*57f70*/  LDL.LU R150, [R1+0xa4c] ;  /* 0x000a4c0001967983 */ /* 0x000eac0000300800 */
[----:B------:R-:W-:-:S02]  /*57f80*/  @P1 LOP3.LUT R22, R22, 0x20000, RZ, 0xfc, !PT ;  /* 0x0002000016161812 */ /* 0x000fc400078efcff */
[----:B------:R-:W-:Y:S02]  /*57f90*/  LOP3.LUT P1, RZ, R10, 0x100, RZ, 0xc0, !PT ;  /* 0x000001000aff7812 */ /* 0x000fe4000782c0ff */
[----:B------:R-:W-:-:S11]  /*57fa0*/  LOP3.LUT R22, R22, 0xfffbffff, RZ, 0xc0, !PT ;  /* 0xfffbffff16167812 */ /* 0x000fd600078ec0ff */
        /* <DEDUP_REMOVED lines=9> */
[C---:B------:R-:W-:Y:S02]  /*58040*/  LOP3.LUT P5, RZ, R10.reuse, 0x1, RZ, 0xc0, !PT ;  /* 0x000000010aff7812 */ /* 0x040fe400078ac0ff */
[----:B------:R-:W-:-:S07]  /*58050*/  LOP3.LUT P6, RZ, R10, 0x2, RZ, 0xc0, !PT ;  /* 0x000000020aff7812 */ /* 0x000fce00078cc0ff */
[----:B------:R-:W-:Y:S02]  /*58060*/  @P1 LOP3.LUT R22, R22, 0x200000, RZ, 0xfc, !PT ;  /* 0x0020000016161812 */ /* 0x000fe400078efcff */
[C---:B------:R-:W-:Y:S02]  /*58070*/  LOP3.LUT P1, RZ, R10.reuse, 0x10, RZ, 0xc0, !PT ;  /* 0x000000100aff7812 */ /* 0x040fe4000782c0ff */
[----:B------:R-:W-:Y:S02]  /*58080*/  LOP3.LUT P0, RZ, R10, 0x4, RZ, 0xc0, !PT ;  /* 0x000000040aff7812 */ /* 0x000fe4000780c0ff */
[----:B------:R-:W-:-:S09]  /*58090*/  LOP3.LUT R22, R22, 0xffbfffff, RZ, 0xc0, !PT ;  /* 0xffbfffff16167812 */ /* 0x000fd200078ec0ff */
[----:B------:R-:W-:Y:S02]  /*580a0*/  @P1 LOP3.LUT R22, R22, 0x400000, RZ, 0xfc, !PT ;  /* 0x0040000016161812 */ /* 0x000fe400078efcff */
[----:B------:R-:W-:Y:S01]  /*580b0*/  LOP3.LUT P1, RZ, R10, 0x8, RZ, 0xc0, !PT ;  /* 0x000000080aff7812 */ /* 0x000fe2000782c0ff */
[----:B---3--:R1:W-:Y:S02]  /*580c0*/  @P4 STG.E desc[UR8][R26.64], R148 ;  /* 0x000000941a004986 */ /* 0x0083e4000c101908 */
[----:B-1----:R-:W-:Y:S02]  /*580d0*/  IMAD.WIDE R26, R18, 0x4, R8 ;  /* 0x00000004121a7825 */ /* 0x002fe400078e0208 */
[----:B------:R-:W3:Y:S04]  /*580e0*/  LDL.LU R18, [R1+0x1088] ;  /* 0x0010880001127983 */ /* 0x000ee80000300800 */
[----:B------:R-:W3:Y:S04]  /*580f0*/  LDL.LU R142, [R1+0x48] ;  /* 0x00004800018e7983 */ /* 0x000ee80000300800 */
[----:B----4-:R1:W-:Y:S04]  /*58100*/  @P5 STG.E desc[UR8][R26.64], R20 ;  /* 0x000000141a005986 */ /* 0x0103e8000c101908 */
[----:B------:R-:W4:Y:S04]  /*58110*/  LDL.LU R148, [R1+0x64c] ;  /* 0x00064c0001947983 */ /* 0x000f280000300800 */
[----:B-1----:R-:W4:Y:S01]  /*58120*/  LDL.LU R20, [R1+0x44c] ;  /* 0x00044c0001147983 */ /* 0x002f220000300800 */
[----:B--2---:R-:W-:-:S05]  /*58130*/  IMAD.WIDE R26, R15, 0x4, R2 ;  /* 0x000000040f1a7825 */ /* 0x004fca00078e0202 */
[----:B------:R1:W-:Y:S02]  /*58140*/  @P6 STG.E desc[UR8][R26.64], R19 ;  /* 0x000000131a006986 */ /* 0x0003e4000c101908 */
[C---:B-1----:R-:W-:Y:S02]  /*58150*/  IMAD.WIDE R26, R15.reuse, 0x4, R4 ;  /* 0x000000040f1a7825 */ /* 0x042fe400078e0204 */
[----:B------:R-:W2:Y:S04]  /*58160*/  LDL.LU R19, [R1+0x24c] ;  /* 0x00024c0001137983 */ /* 0x000ea80000300800 */
[----:B------:R1:W-:Y:S02]  /*58170*/  @P0 STG.E desc[UR8][R26.64], R17 ;  /* 0x000000111a000986 */ /* 0x0003e4000c101908 */
[----:B-1----:R-:W-:-:S05]  /*58180*/  IMAD.WIDE R26, R15, 0x4, R6 ;  /* 0x000000040f1a7825 */ /* 0x002fca00078e0206 */
[----:B------:R1:W-:Y:S02]  /*58190*/  @P1 STG.E desc[UR8][R26.64], R16 ;  /* 0x000000101a001986 */ /* 0x0003e4000c101908 */
[----:B-1----:R-:W-:Y:S02]  /*581a0*/  IMAD.WIDE R26, R15, 0x4, R8 ;  /* 0x000000040f1a7825 */ /* 0x002fe400078e0208 */
[----:B------:R-:W2:Y:S04]  /*581b0*/  LDL.LU R16, [R1+0x4c] ;  /* 0x00004c0001107983 */ /* 0x000ea80000300800 */
[----:B------:R-:W2:Y:S04]  /*581c0*/  LDL.LU R15, [R1+0xea0] ;  /* 0x000ea000010f7983 */ /* 0x000ea80000300800 */
[----:B------:R-:W2:Y:S01]  /*581d0*/  LDL.LU R17, [R1+0x108c] ;  /* 0x00108c0001117983 */ /* 0x000ea20000300800 */
[----:B------:R-:W-:-:S13]  /*581e0*/  LOP3.LUT P1, RZ, R22, 0x400000, RZ, 0xc0, !PT ;  /* 0x0040000016ff7812 */ /* 0x000fda000782c0ff */
        /* <DEDUP_REMOVED lines=11> */
[----:B-1----:R-:W-:Y:S01]  /*582a0*/  IMAD.WIDE R26, R141, 0x4, R8 ;  /* 0x000000048d1a7825 */ /* 0x002fe200078e0208 */
[C---:B------:R-:W-:Y:S02]  /*582b0*/  LOP3.LUT P2, RZ, R10.reuse, 0x1000, RZ, 0xc0, !PT ;  /* 0x000010000aff7812 */ /* 0x040fe4000784c0ff */
[C---:B------:R-:W-:Y:S02]  /*582c0*/  LOP3.LUT P3, RZ, R10.reuse, 0x2000, RZ, 0xc0, !PT ;  /* 0x000020000aff7812 */ /* 0x040fe4000786c0ff */
[C---:B------:R-:W-:Y:S02]  /*582d0*/  LOP3.LUT P4, RZ, R10.reuse, 0x4000, RZ, 0xc0, !PT ;  /* 0x000040000aff7812 */ /* 0x040fe4000788c0ff */
[C---:B------:R-:W-:Y:S02]  /*582e0*/  LOP3.LUT P5, RZ, R10.reuse, 0x8000, RZ, 0xc0, !PT ;  /* 0x000080000aff7812 */ /* 0x040fe400078ac0ff */
[----:B------:R-:W-:-:S02]  /*582f0*/  LOP3.LUT P6, RZ, R10, 0x10000, RZ, 0xc0, !PT ;  /* 0x000100000aff7812 */ /* 0x000fc400078cc0ff */
[----:B------:R-:W-:Y:S01]  /*58300*/  LOP3.LUT P0, RZ, R10, 0x20000, RZ, 0xc0, !PT ;  /* 0x000200000aff7812 */ /* 0x000fe2000780c0ff */
[----:B---3--:R1:W-:Y:S01]  /*58310*/  @P1 STG.E desc[UR8][R26.64], R142 ;  /* 0x0000008e1a001986 */ /* 0x0083e2000c101908 */
[C---:B------:R-:W-:Y:S01]  /*58320*/  LOP3.LUT P1, RZ, R22.reuse, 0x20000, RZ, 0xc0, !PT ;  /* 0x0002000016ff7812 */ /* 0x040fe2000782c0ff */
[C---:B-1----:R-:W-:Y:S02]  /*58330*/  IMAD.WIDE R26, R149.reuse, 0x4, R2 ;  /* 0x00000004951a7825 */ /* 0x042fe400078e0202 */
[----:B------:R-:W3:Y:S10]  /*58340*/  LDL.LU R142, [R1+0x1094] ;  /* 0x00109400018e7983 */ /* 0x000ef40000300800 */
[----:B------:R1:W-:Y:S01]  /*58350*/  @P1 STG.E desc[UR8][R26.64], R143 ;  /* 0x0000008f1a001986 */ /* 0x0003e2000c101908 */
[----:B------:R-:W-:Y:S01]  /*58360*/  LOP3.LUT P1, RZ, R22, 0x10000, RZ, 0xc0, !PT ;  /* 0x0001000016ff7812 */ /* 0x000fe2000782c0ff */
[----:B-1----:R-:W-:-:S12]  /*58370*/  IMAD.WIDE R26, R149, 0x4, R4 ;  /* 0x00000004951a7825 */ /* 0x002fd800078e0204 */
[----:B------:R1:W-:Y:S01]  /*58380*/  @P1 STG.E desc[UR8][R26.64], R153 ;  /* 0x000000991a001986 */ /* 0x0003e2000c101908 */
[----:B------:R-:W-:Y:S01]  /*58390*/  LOP3.LUT P1, RZ, R22, 0x8000, RZ, 0xc0, !PT ;  /* 0x0000800016ff7812 */ /* 0x000fe2000782c0ff */
[----:B-1----:R-:W-:-:S12]  /*583a0*/  IMAD.WIDE R26, R149, 0x4, R6 ;  /* 0x00000004951a7825 */ /* 0x002fd800078e0206 */
[----:B------:R1:W-:Y:S02]  /*583b0*/  @P1 STG.E desc[UR8][R26.64], R151 ;  /* 0x000000971a001986 */ /* 0x0003e4000c101908 */
[----:B-1----:R-:W-:-:S05]  /*583c0*/  IMAD.WIDE R26, R149, 0x4, R8 ;  /* 0x00000004951a7825 */ /* 0x002fca00078e0208 */
[----:B------:R1:W-:Y:S02]  /*583d0*/  @P2 STG.E desc[UR8][R26.64], R150 ;  /* 0x000000961a002986 */ /* 0x0003e4000c101908 */
[----:B-1----:R-:W-:-:S05]  /*583e0*/  IMAD.WIDE R26, R18, 0x4, R2 ;  /* 0x00000004121a7825 */ /* 0x002fca00078e0202 */
[----:B----4-:R1:W-:Y:S02]  /*583f0*/  @P3 STG.E desc[UR8][R26.64], R148 ;  /* 0x000000941a003986 */ /* 0x0103e4000c101908 */
[----:B-1----:R-:W-:-:S05]  /*58400*/  IMAD.WIDE R26, R18, 0x4, R4 ;  /* 0x00000004121a7825 */ /* 0x002fca00078e0204 */
[----:B------:R1:W-:Y:S02]  /*58410*/  @P4 STG.E desc[UR8][R26.64], R20 ;  /* 0x000000141a004986 */ /* 0x0003e4000c101908 */
[----:B-1----:R-:W-:-:S05]  /*58420*/  IMAD.WIDE R26, R18, 0x4, R6 ;  /* 0x00000004121a7825 */ /* 0x002fca00078e0206 */
[----:B--2---:R1:W-:Y:S02]  /*58430*/  @P5 STG.E desc[UR8][R26.64], R19 ;  /* 0x000000131a005986 */ /* 0x0043e4000c101908 */
[----:B-1----:R-:W-:Y:S02]  /*58440*/  IMAD.WIDE R26, R18, 0x4, R8 ;  /* 0x00000004121a7825 */ /* 0x002fe400078e0208 */
[----:B------:R-:W2:Y:S04]  /*58450*/  LDL.LU R19, [R1+0xc40] ;  /* 0x000c400001137983 */ /* 0x000ea80000300800 */
[----:B------:R1:W-:Y:S04]  /*58460*/  @P6 STG.E desc[UR8][R26.64], R16 ;  /* 0x000000101a006986 */ /* 0x0003e8000c101908 */
[----:B------:R-:W4:Y:S01]  /*58470*/  LDL.LU R18, [R1+0xa50] ;  /* 0x000a500001127983 */ /* 0x000f220000300800 */
[----:B-1----:R-:W-:-:S05]  /*58480*/  IMAD.WIDE R26, R17, 0x4, R2 ;  /* 0x00000004111a7825 */ /* 0x002fca00078e0202 */
[----:B------:R1:W-:Y:S04]  /*58490*/  @P0 STG.E desc[UR8][R26.64], R15 ;  /* 0x0000000f1a000986 */ /* 0x0003e8000c101908 */
[----:B-1----:R-:W3:Y:S04]  /*584a0*/  LDL.LU R15, [R1+0x840] ;  /* 0x00084000010f7983 */ /* 0x002ee80000300800 */
[----:B------:R-:W3:Y:S04]  /*584b0*/  LDL.LU R25, [R1+0x650] ;  /* 0x0006500001197983 */ /* 0x000ee80000300800 */
[----:B------:R-:W3:Y:S04]  /*584c0*/  LDL.LU R140, [R1+0x450] ;  /* 0x00045000018c7983 */ /* 0x000ee80000300800 */
[----:B------:R-:W3:Y:S04]  /*584d0*/  LDL.LU R16, [R1+0x1090] ;  /* 0x0010900001107983 */ /* 0x000ee80000300800 */
[----:B------:R-:W3:Y:S01]  /*584e0*/  LDL.LU R252, [R1+0x250] ;  /* 0x0002500001fc7983 */ /* 0x000ee20000300800 */
[----:B------:R-:W-:-:S02]  /*584f0*/  LOP3.LUT P1, RZ, R10, 0x40000000, RZ, 0xc0, !PT ;  /* 0x400000000aff7812 */ /* 0x000fc4000782c0ff */
[----:B------:R-:W-:Y:S01]  /*58500*/  LOP3.LUT R22, R22, 0xffffff7f, RZ, 0xc0, !PT ;  /* 0xffffff7f16167812 */ /* 0x000fe200078ec0ff */
[----:B------:R-:W3:Y:S04]  /*58510*/  LDL.LU R159, [R1+0x50] ;  /* 0x00005000019f7983 */ /* 0x000ee80000300800 */
[----:B------:R-:W3:Y:S04]  /*58520*/  LDL.LU R158, [R1+0xea4] ;  /* 0x000ea400019e7983 */ /* 0x000ee80000300800 */
[----:B------:R-:W3:Y:S02]  /*58530*/  LDL.LU R157, [R1+0xc44] ;  /* 0x000c4400019d7983 */ /* 0x000ee40000300800 */
[----:B------:R-:W-:-:S02]  /*58540*/  @P1 LOP3.LUT R22, R22, 0x80, RZ, 0xfc, !PT ;  /* 0x0000008016161812 */ /* 0x000fc400078efcff */
[----:B------:R-:W-:Y:S01]  /*58550*/  LOP3.LUT P1, RZ, R10, 0x20000000, RZ, 0xc0, !PT ;  /* 0x200000000aff7812 */ /* 0x000fe2000782c0ff */
[----:B------:R-:W3:Y:S01]  /*58560*/  LDL.LU R141, [R1+0xa54] ;  /* 0x000a5400018d7983 */ /* 0x000ee20000300800 */
[----:B------:R-:W-:-:S03]  /*58570*/  LOP3.LUT R22, R22, 0xfffffeff, RZ, 0xc0, !PT ;  /* 0xfffffeff16167812 */ /* 0x000fc600078ec0ff */
[----:B------:R-:W3:Y:S04]  /*58580*/  LDL.LU R143, [R1+0x844] ;  /* 0x00084400018f7983 */ /* 0x000ee80000300800 */
[----:B------:R-:W3:Y:S04]  /*58590*/  LDL.LU R153, [R1+0x654] ;  /* 0x0006540001997983 */ /* 0x000ee80000300800 */
[----:B------:R-:W-:Y:S01]  /*585a0*/  @P1 LOP3.LUT R22, R22, 0x100, RZ, 0xfc, !PT ;  /* 0x0000010016161812 */ /* 0x000fe200078efcff */
[----:B------:R-:W3:Y:S01]  /*585b0*/  LDL.LU R151, [R1+0x454] ;  /* 0x0004540001977983 */ /* 0x000ee20000300800 */
[----:B------:R-:W-:-:S02]  /*585c0*/  LOP3.LUT P1, RZ, R10, 0x10000000, RZ, 0xc0, !PT ;  /* 0x100000000aff7812 */ /* 0x000fc4000782c0ff */
[----:B------:R-:W-:Y:S01]  /*585d0*/  LOP3.LUT R22, R22, 0xfffffdff, RZ, 0xc0, !PT ;  /* 0xfffffdff16167812 */ /* 0x000fe200078ec0ff */
[----:B------:R-:W3:Y:S01]  /*585e0*/  LDL.LU R149, [R1+0x254] ;  /* 0x0002540001957983 */ /* 0x000ee20000300800 */
[----:B------:R-:W-:-:S03]  /*585f0*/  LOP3.LUT P4, RZ, R10, 0x40000, RZ, 0xc0, !PT ;  /* 0x000400000aff7812 */ /* 0x000fc6000788c0ff */
[----:B------:R-:W3:Y:S01]  /*58600*/  LDL.LU R150, [R1+0x1098] ;  /* 0x0010980001967983 */ /* 0x000ee20000300800 */
[C---:B------:R-:W-:Y:S01]  /*58610*/  LOP3.LUT P5, RZ, R10.reuse, 0x80000, RZ, 0xc0, !PT ;  /* 0x000800000aff7812 */ /* 0x040fe200078ac0ff */
[----:B------:R-:W-:Y:S01]  /*58620*/  IMAD.WIDE R26, R17, 0x4, R4 ;  /* 0x00000004111a7825 */ /* 0x000fe200078e0204 */
[----:B------:R-:W-:Y:S01]  /*58630*/  LOP3.LUT P6, RZ, R10, 0x100000, RZ, 0xc0, !PT ;  /* 0x001000000aff7812 */ /* 0x000fe200078cc0ff */
[----:B------:R-:W3:Y:S02]  /*58640*/  LDL.LU R148, [R1+0x54] ;  /* 0x0000540001947983 */ /* 0x000ee40000300800 */
[----:B------:R-:W-:Y:S02]  /*58650*/  @P1 LOP3.LUT R22, R22, 0x200, RZ, 0xfc, !PT ;  /* 0x0000020016161812 */ /* 0x000fe400078efcff */
[----:B------:R-:W-:Y:S01]  /*58660*/  LOP3.LUT P1, RZ, R10, 0x8000000, RZ, 0xc0, !PT ;  /* 0x080000000aff7812 */ /* 0x000fe2000782c0ff */
[----:B------:R-:W3:Y:S01]  /*58670*/  LDL.LU R20, [R1+0xea8] ;  /* 0x000ea80001147983 */ /* 0x000ee20000300800 */
        /* <DEDUP_REMOVED lines=12> */
[----:B------:R-:W-:Y:S02]  /*58740*/  LOP3.LUT P1, RZ, R10, 0x800000, RZ, 0xc0, !PT ;  /* 0x008000000aff7812 */ /* 0x000fe4000782c0ff */
[----:B------:R-:W-:-:S11]  /*58750*/  LOP3.LUT R22, R22, 0xffffbfff, RZ, 0xc0, !PT ;  /* 0xffffbfff16167812 */ /* 0x000fd600078ec0ff */
[----:B------:R-:W-:Y:S02]  /*58760*/  @P1 LOP3.LUT R22, R22, 0x4000, RZ, 0xfc, !PT ;  /* 0x0000400016161812 */ /* 0x000fe400078efcff */
[----:B------:R-:W-:Y:S01]  /*58770*/  LOP3.LUT P1, RZ, R10, 0x400000, RZ, 0xc0, !PT ;  /* 0x004000000aff7812 */ /* 0x000fe2000782c0ff */
[----:B--2---:R1:W-:Y:S02]  /*58780*/  @P4 STG.E desc[UR8][R26.64], R19 ;  /* 0x000000131a004986 */ /* 0x0043e4000c101908 */
[C---:B-1----:R-:W-:Y:S02]  /*58790*/  IMAD.WIDE R26, R17.reuse, 0x4, R6 ;  /* 0x00000004111a7825 */ /* 0x042fe400078e0206 */
[----:B------:R-:W2:Y:S04]  /*587a0*/  LDL.LU R19, [R1+0xc48] ;  /* 0x000c480001137983 */ /* 0x000ea80000300800 */
[----:B----4-:R1:W-:Y:S02]  /*587b0*/  @P5 STG.E desc[UR8][R26.64], R18 ;  /* 0x000000121a005986 */ /* 0x0103e4000c101908 */
[----:B-1----:R-:W-:-:S02]  /*587c0*/  IMAD.WIDE R26, R17, 0x4, R8 ;  /* 0x00000004111a7825 */ /* 0x002fc400078e0208 */
[----:B------:R-:W4:Y:S04]  /*587d0*/  LDL.LU R18, [R1+0xa58] ;  /* 0x000a580001127983 */ /* 0x000f280000300800 */
[----:B---3--:R1:W-:Y:S04]  /*587e0*/  @P6 STG.E desc[UR8][R26.64], R15 ;  /* 0x0000000f1a006986 */ /* 0x0083e8000c101908 */
[----:B------:R-:W3:Y:S01]  /*587f0*/  LDL.LU R17, [R1+0x109c] ;  /* 0x00109c0001117983 */ /* 0x000ee20000300800 */
[----:B-1----:R-:W-:-:S03]  /*58800*/  IMAD.WIDE R26, R16, 0x4, R2 ;  /* 0x00000004101a7825 */ /* 0x002fc600078e0202 */
[----:B------:R-:W4:Y:S04]  /*58810*/  LDL.LU R15, [R1+0x1b3c] ;  /* 0x001b3c00010f7983 */ /* 0x000f280000300800 */
[----:B------:R1:W-:Y:S02]  /*58820*/  @P0 STG.E desc[UR8][R26.64], R25 ;  /* 0x000000191a000986 */ /* 0x0003e4000c101908 */
[----:B-1----:R-:W-:-:S05]  /*58830*/  IMAD.WIDE R26, R16, 0x4, R4 ;  /* 0x00000004101a7825 */ /* 0x002fca00078e0204 */
[----:B------:R1:W-:Y:S01]  /*58840*/  @P1 STG.E desc[UR8][R26.64], R140 ;  /* 0x0000008c1a001986 */ /* 0x0003e2000c101908 */
[----:B------:R-:W-:Y:S01]  /*58850*/  LOP3.LUT P1, RZ, R22, 0x4000, RZ, 0xc0, !PT ;  /* 0x0000400016ff7812 */ /* 0x000fe2000782c0ff */
[----:B-1----:R-:W-:-:S12]  /*58860*/  IMAD.WIDE R26, R16, 0x4, R6 ;  /* 0x00000004101a7825 */ /* 0x002fd800078e0206 */
[----:B------:R1:W-:Y:S02]  /*58870*/  @P1 STG.E desc[UR8][R26.64], R252 ;  /* 0x000000fc1a001986 */ /* 0x0003e4000c101908 */
[----:B-1----:R-:W-:Y:S02]  /*58880*/  IMAD.WIDE R26, R16, 0x4, R8 ;  /* 0x00000004101a7825 */ /* 0x002fe400078e0208 */
[----:B------:R-:W4:Y:S01]  /*58890*/  LDL.LU R16, [R1+0x848] ;  /* 0x0008480001107983 */ /* 0x000f220000300800 */
        /* <DEDUP_REMOVED lines=16> */
[----:B------:R-:W-:Y:S01]  /*589a0*/  LOP3.LUT P2, RZ, R10, 0x80000000, RZ, 0xc0, !PT ;  /* 0x800000000aff7812 */ /* 0x000fe2000784c0ff */
[----:B------:R-:W4:Y:S10]  /*589b0*/  LDL.LU R143, [R1+0x10a8] ;  /* 0x0010a800018f7983 */ /* 0x000f340000300800 */
[----:B------:R1:W-:Y:S01]  /*589c0*/  @P1 STG.E desc[UR8][R26.64], R153 ;  /* 0x000000991a001986 */ /* 0x0003e2000c101908 */
[----:B------:R-:W-:-:S02]  /*589d0*/  LOP3.LUT P1, RZ, R22, 0x80, RZ, 0xc0, !PT ;  /* 0x0000008016ff7812 */ /* 0x000fc4000782c0ff */
[----:B------:R-:W-:Y:S01]  /*589e0*/  LOP3.LUT P3, RZ, R11, 0x1, RZ, 0xc0, !PT ;  /* 0x000000010bff7812 */ /* 0x000fe2000786c0ff */
[----:B-1----:R-:W-:-:S10]  /*589f0*/  IMAD.WIDE R26, R150, 0x4, R4 ;  /* 0x00000004961a7825 */ /* 0x002fd400078e0204 */
[----:B------:R1:W-:Y:S01]  /*58a00*/  @P1 STG.E desc[UR8][R26.64], R151 ;  /* 0x000000971a001986 */ /* 0x0003e2000c101908 */
[----:B------:R-:W-:Y:S01]  /*58a10*/  LOP3.LUT P4, RZ, R11, 0x2, RZ, 0xc0, !PT ;  /* 0x000000020bff7812 */ /* 0x000fe2000788c0ff */
[----:B-1----:R-:W-:-:S05]  /*58a20*/  IMAD.WIDE R26, R150, 0x4, R6 ;  /* 0x00000004961a7825 */ /* 0x002fca00078e0206 */
[----:B------:R1:W-:Y:S01]  /*58a30*/  @P2 STG.E desc[UR8][R26.64], R149 ;  /* 0x000000951a002986 */ /* 0x0003e2000c101908 */
[----:B------:R-:W-:Y:S01]  /*58a40*/  LOP3.LUT P5, RZ, R11, 0x4, RZ, 0xc0, !PT ;  /* 0x000000040bff7812 */ /* 0x000fe200078ac0ff */
[----:B-1----:R-:W-:-:S05]  /*58a50*/  IMAD.WIDE R26, R150, 0x4, R8 ;  /* 0x00000004961a7825 */ /* 0x002fca00078e0208 */
[----:B------:R3:W-:Y:S01]  /*58a60*/  @P3 STG.E desc[UR8][R26.64], R148 ;  /* 0x000000941a003986 */ /* 0x0007e2000c101908 */
[C---:B------:R-:W-:Y:S02]  /*58a70*/  LOP3.LUT P6, RZ, R11.reuse, 0x8, RZ, 0xc0, !PT ;  /* 0x000000080bff7812 */ /* 0x040fe400078cc0ff */
[----:B------:R-:W-:Y:S01]  /*58a80*/  LOP3.LUT P0, RZ, R11, 0x10, RZ, 0xc0, !PT ;  /* 0x000000100bff7812 */ /* 0x000fe2000780c0ff */
[----:B---3--:R-:W-:-:S05]  /*58a90*/  IMAD.WIDE R26, R17, 0x4, R2 ;  /* 0x00000004111a7825 */ /* 0x008fca00078e0202 */
[----:B------:R1:W-:Y:S02]  /*58aa0*/  @P4 STG.E desc[UR8][R26.64], R20 ;  /* 0x000000141a004986 */ /* 0x0003e4000c101908 */
[----:B-1----:R-:W-:-:S05]  /*58ab0*/  IMAD.WIDE R26, R17, 0x4, R4 ;  /* 0x00000004111a7825 */ /* 0x002fca00078e0204 */
[----:B--2---:R1:W-:Y:S02]  /*58ac0*/  @P5 STG.E desc[UR8][R26.64], R19 ;  /* 0x000000131a005986 */ /* 0x0043e4000c101908 */
[----:B-1----:R-:W-:-:S05]  /*58ad0*/  IMAD.WIDE R26, R17, 0x4, R6 ;  /* 0x00000004111a7825 */ /* 0x002fca00078e0206 */
[----:B----4-:R1:W-:Y:S02]  /*58ae0*/  @P6 STG.E desc[UR8][R26.64], R18 ;  /* 0x000000121a006986 */ /* 0x0103e4000c101908 */
[----:B-1----:R-:W-:-:S05]  /*58af0*/  IMAD.WIDE R26, R17, 0x4, R8 ;  /* 0x00000004111a7825 */ /* 0x002fca00078e0208 */
[----:B------:R1:W-:Y:S04]  /*58b00*/  @P0 STG.E desc[UR8][R26.64], R16 ;  /* 0x000000101a000986 */ /* 0x0003e8000c101908 */
[----:B-1----:R-:W2:Y:S04]  /*58b10*/  LDL.LU R16, [R1+0x658] ;  /* 0x0006580001107983 */ /* 0x002ea80000300800 */
[----:B------:R-:W3:Y:S04]  /*58b20*/  LDL.LU R150, [R1+0x458] ;  /* 0x0004580001967983 */ /* 0x000ee80000300800 */
[----:B------:R-:W4:Y:S04]  /*58b30*/  LDL.LU R148, [R1+0x258] ;  /* 0x0002580001947983 */ /* 0x000f280000300800 */
[----:B------:R-:W2:Y:S04]  /*58b40*/  LDL.LU R20, [R1+0x10a0] ;  /* 0x0010a00001147983 */ /* 0x000ea80000300800 */
[----:B------:R-:W4:Y:S04]  /*58b50*/  LDL.LU R19, [R1+0x58] ;  /* 0x0000580001137983 */ /* 0x000f280000300800 */
[----:B------:R-:W4:Y:S04]  /*58b60*/  LDL.LU R18, [R1+0xeac] ;  /* 0x000eac0001127983 */ /* 0x000f280000300800 */
[----:B------:R-:W4:Y:S04]  /*58b70*/  LDL.LU R17, [R1+0xc4c] ;  /* 0x000c4c0001117983 */ /* 0x000f280000300800 */
[----:B------:R-:W4:Y:S01]  /*58b80*/  LDL.LU R159, [R1+0x10a4] ;  /* 0x0010a400019f7983 */ /* 0x000f220000300800 */
[----:B------:R-:W-:-:S02]  /*58b90*/  LOP3.LUT P4, RZ, R11, 0x20, RZ, 0xc0, !PT ;  /* 0x000000200bff7812 */ /* 0x000fc4000788c0ff */
        /* <DEDUP_REMOVED lines=13> */
[----:B------:R-:W-:Y:S01]  /*58c70*/  LOP3.LUT R22, R22, 0xfffffff7, RZ, 0xc0, !PT ;  /* 0xfffffff716167812 */ /* 0x000fe200078ec0ff */
[----:B--2---:R-:W-:-:S05]  /*58c80*/  IMAD.WIDE R26, R20, 0x4, R2 ;  /* 0x00000004141a7825 */ /* 0x004fca00078e0202 */
[----:B------:R1:W-:Y:S04]  /*58c90*/  @P4 STG.E desc[UR8][R26.64], R16 ;  /* 0x000000101a004986 */ /* 0x0003e8000c101908 */
[----:B-1----:R-:W2:Y:S04]  /*58ca0*/  LDL.LU R16, [R1+0xa5c] ;  /* 0x000a5c0001107983 */ /* 0x002ea80000300800 */
[----:B------:R-:W2:Y:S04]  /*58cb0*/  LDL.LU R158, [R1+0x84c] ;  /* 0x00084c00019e7983 */ /* 0x000ea80000300800 */
[----:B------:R-:W2:Y:S01]  /*58cc0*/  LDL.LU R157, [R1+0x65c] ;  /* 0x00065c00019d7983 */ /* 0x000ea20000300800 */
[----:B------:R-:W-:-:S02]  /*58cd0*/  @P1 LOP3.LUT R22, R22, 0x8, RZ, 0xfc, !PT ;  /* 0x0000000816161812 */ /* 0x000fc400078efcff */
[C---:B------:R-:W-:Y:S01]  /*58ce0*/  LOP3.LUT P1, RZ, R11.reuse, 0x1000, RZ, 0xc0, !PT ;  /* 0x000010000bff7812 */ /* 0x040fe2000782c0ff */
[----:B------:R-:W2:Y:S01]  /*58cf0*/  LDL.LU R141, [R1+0x45c] ;  /* 0x00045c00018d7983 */ /* 0x000ea20000300800 */
[----:B------:R-:W-:Y:S02]  /*58d00*/  LOP3.LUT R22, R22, 0xffffffef, RZ, 0xc0, !PT ;  /* 0xffffffef16167812 */ /* 0x000fe400078ec0ff */
[C---:B------:R-:W-:Y:S01]  /*58d10*/  LOP3.LUT P5, RZ, R11.reuse, 0x40, RZ, 0xc0, !PT ;  /* 0x000000400bff7812 */ /* 0x040fe200078ac0ff */
[----:B------:R-:W2:Y:S01]  /*58d20*/  LDL.LU R142, [R1+0x25c] ;  /* 0x00025c00018e7983 */ /* 0x000ea20000300800 */
[----:B------:R-:W-:-:S07]  /*58d30*/  LOP3.LUT P6, RZ, R11, 0x80, RZ, 0xc0, !PT ;  /* 0x000000800bff7812 */ /* 0x000fce00078cc0ff */
[----:B------:R-:W-:Y:S02]  /*58d40*/  @P1 LOP3.LUT R22, R22, 0x10, RZ, 0xfc, !PT ;  /* 0x0000001016161812 */ /* 0x000fe400078efcff */
[----:B------:R-:W-:Y:S01]  /*58d50*/  LOP3.LUT P1, RZ, R11, 0x800, RZ, 0xc0, !PT ;  /* 0x000008000bff7812 */ /* 0x000fe2000782c0ff */
[----:B------:R-:W-:Y:S01]  /*58d60*/  IMAD.WIDE R26, R20, 0x4, R4 ;  /* 0x00000004141a7825 */ /* 0x000fe200078e0204 */
[----:B------:R-:W-:-:S04]  /*58d70*/  LOP3.LUT R22, R22, 0xffffffdf, RZ, 0xc0, !PT ;  /* 0xffffffdf16167812 */ /* 0x000fc800078ec0ff */
[----:B---3--:R1:W-:Y:S07]  /*58d80*/  @P5 STG.E desc[UR8][R26.64], R150 ;  /* 0x000000961a005986 */ /* 0x0083ee000c101908 */
[----:B------:R-:W-:Y:S02]  /*58d90*/  @P1 LOP3.LUT R22, R22, 0x20, RZ, 0xfc, !PT ;  /* 0x0000002016161812 */ /* 0x000fe400078efcff */
[C---:B------:R-:W-:Y:S01]  /*58da0*/  LOP3.LUT P1, RZ, R11.reuse, 0x400, RZ, 0xc0, !PT ;  /* 0x000004000bff7812 */ /* 0x040fe2000782c0ff */
[----:B-1----:R-:W-:Y:S01]  /*58db0*/  IMAD.WIDE R26, R20, 0x4, R6 ;  /* 0x00000004141a7825 */ /* 0x002fe200078e0206 */
[----:B------:R-:W-:-:S04]  /*58dc0*/  LOP3.LUT P0, RZ, R11, 0x100, RZ, 0xc0, !PT ;  /* 0x000001000bff7812 */ /* 0x000fc8000780c0ff */
[----:B----4-:R1:W-:Y:S01]  /*58dd0*/  @P6 STG.E desc[UR8][R26.64], R148 ;  /* 0x000000941a006986 */ /* 0x0103e2000c101908 */
[----:B------:R-:W-:-:S03]  /*58de0*/  LOP3.LUT R22, R22, 0xffffffbf, RZ, 0xc0, !PT ;  /* 0xffffffbf16167812 */ /* 0x000fc600078ec0ff */
[----:B-1----:R-:W3:Y:S04]  /*58df0*/  LDL.LU R148, [R1+0x10ac] ;  /* 0x0010ac0001947983 */ /* 0x002ee80000300800 */
[----:B------:R-:W4:Y:S01]  /*58e00*/  LDL.LU R153, [R1+0x5c] ;  /* 0x00005c0001997983 */ /* 0x000f220000300800 */
[----:B------:R-:W-:Y:S02]  /*58e10*/  @P1 LOP3.LUT R22, R22, 0x40, RZ, 0xfc, !PT ;  /* 0x0000004016161812 */ /* 0x000fe400078efcff */
[----:B------:R-:W-:Y:S01]  /*58e20*/  LOP3.LUT P1, RZ, R11, 0x200, RZ, 0xc0, !PT ;  /* 0x000002000bff7812 */ /* 0x000fe2000782c0ff */
[----:B------:R-:W-:Y:S01]  /*58e30*/  IMAD.WIDE R26, R20, 0x4, R8 ;  /* 0x00000004141a7825 */ /* 0x000fe200078e0208 */
[----:B------:R-:W3:Y:S04]  /*58e40*/  LDL.LU R151, [R1+0xec0] ;  /* 0x000ec00001977983 */ /* 0x000ee80000300800 */
[----:B------:R1:W-:Y:S04]  /*58e50*/  @P0 STG.E desc[UR8][R26.64], R19 ;  /* 0x000000131a000986 */ /* 0x0003e8000c101908 */
[----:B------:R-:W3:Y:S04]  /*58e60*/  LDL.LU R149, [R1+0xeb0] ;  /* 0x000eb00001957983 */ /* 0x000ee80000300800 */
[----:B------:R-:W3:Y:S01]  /*58e70*/  LDL.LU R150, [R1+0xc50] ;  /* 0x000c500001967983 */ /* 0x000ee20000300800 */
[----:B-1----:R-:W-:-:S03]  /*58e80*/  IMAD.WIDE R26, R159, 0x4, R2 ;  /* 0x000000049f1a7825 */ /* 0x002fc600078e0202 */
[----:B------:R-:W3:Y:S04]  /*58e90*/  LDL.LU R20, [R1+0xa60] ;  /* 0x000a600001147983 */ /* 0x000ee80000300800 */
[----:B------:R1:W-:Y:S01]  /*58ea0*/  @P1 STG.E desc[UR8][R26.64], R18 ;  /* 0x000000121a001986 */ /* 0x0003e2000c101908 */
[----:B------:R-:W-:-:S03]  /*58eb0*/  LOP3.LUT P1, RZ, R22, 0x40, RZ, 0xc0, !PT ;  /* 0x0000004016ff7812 */ /* 0x000fc6000782c0ff */
[----:B------:R-:W3:Y:S01]  /*58ec0*/  LDL.LU R19, [R1+0x10b0] ;  /* 0x0010b00001137983 */ /* 0x000ee20000300800 */
[----:B-1----:R-:W-:-:S03]  /*58ed0*/  IMAD.WIDE R26, R159, 0x4, R4 ;  /* 0x000000049f1a7825 */ /* 0x002fc600078e0204 */
[----:B------:R-:W3:Y:S06]  /*58ee0*/  LDL.LU R18, [R1+0x850] ;  /* 0x0008500001127983 */ /* 0x000eec0000300800 */
[----:B------:R1:W-:Y:S01]  /*58ef0*/  @P1 STG.E desc[UR8][R26.64], R17 ;  /* 0x000000111a001986 */ /* 0x0003e2000c101908 */
[----:B------:R-:W-:-:S03]  /*58f00*/  LOP3.LUT P1, RZ, R22, 0x20, RZ, 0xc0, !PT ;  /* 0x0000002016ff7812 */ /* 0x000fc6000782c0ff */
[----:B-1----:R-:W3:Y:S01]  /*58f10*/  LDL.LU R17, [R1+0x660] ;  /* 0x0006600001117983 */ /* 0x002ee20000300800 */
[----:B------:R-:W-:-:S09]  /*58f20*/  IMAD.WIDE R26, R159, 0x4, R6 ;  /* 0x000000049f1a7825 */ /* 0x000fd200078e0206 */
[----:B--2---:R1:W-:Y:S04]  /*58f30*/  @P1 STG.E desc[UR8][R26.64], R16 ;  /* 0x000000101a001986 */ /* 0x0043e8000c101908 */
[----:B-1----:R-:W2:Y:S01]  /*58f40*/  LDL.LU R16, [R1+0x460] ;  /* 0x0004600001107983 */ /* 0x002ea20000300800 */
        /* <DEDUP_REMOVED lines=14> */
[----:B----4-:R3:W-:Y:S01]  /*59030*/  @P1 STG.E desc[UR8][R26.64], R153 ;  /* 0x000000991a001986 */ /* 0x0107e2000c101908 */
[----:B------:R-:W-:Y:S02]  /*59040*/  LOP3.LUT P1, RZ, R10, 0x80000000, RZ, 0xc0, !PT ;  /* 0x800000000aff7812 */ /* 0x000fe4000782c0ff */
[C---:B------:R-:W-:Y:S02]  /*59050*/  LOP3.LUT P2, RZ, R11.reuse, 0x40000, RZ, 0xc0, !PT ;  /* 0x000400000bff7812 */ /* 0x040fe4000784c0ff */
[----:B------:R-:W-:Y:S01]  /*59060*/  LOP3.LUT P3, RZ, R11, 0x80000, RZ, 0xc0, !PT ;  /* 0x000800000bff7812 */ /* 0x000fe2000786c0ff */
[----:B---3--:R-:W-:-:S08]  /*59070*/  IMAD.WIDE R26, R148, 0x4, R2 ;  /* 0x00000004941a7825 */ /* 0x008fd000078e0202 */
[----:B------:R1:W-:Y:S01]  /*59080*/  @P1 STG.E desc[UR8][R26.64], R151 ;  /* 0x000000971a001986 */ /* 0x0003e2000c101908 */
[----:B------:R-:W-:Y:S01]  /*59090*/  LOP3.LUT P4, RZ, R11, 0x100000, RZ, 0xc0, !PT ;  /* 0x001000000bff7812 */ /* 0x000fe2000788c0ff */
[----:B-1----:R-:W-:-:S05]  /*590a0*/  IMAD.WIDE R26, R148, 0x4, R4 ;  /* 0x00000004941a7825 */ /* 0x002fca00078e0204 */
[----:B------:R1:W-:Y:S01]  /*590b0*/  @P2 STG.E desc[UR8][R26.64], R149 ;  /* 0x000000951a002986 */ /* 0x0003e2000c101908 */
[----:B------:R-:W-:Y:S01]  /*590c0*/  LOP3.LUT P5, RZ, R11, 0x200000, RZ, 0xc0, !PT ;  /* 0x002000000bff7812 */ /* 0x000fe200078ac0ff */
[----:B-1----:R-:W-:-:S05]  /*590d0*/  IMAD.WIDE R26, R148, 0x4, R6 ;  /* 0x00000004941a7825 */ /* 0x002fca00078e0206 */
[----:B------:R1:W-:Y:S01]  /*590e0*/  @P3 STG.E desc[UR8][R26.64], R150 ;  /* 0x000000961a003986 */ /* 0x0003e2000c101908 */
[C---:B------:R-:W-:Y:S01]  /*590f0*/  LOP3.LUT P6, RZ, R11.reuse, 0x400000, RZ, 0xc0, !PT ;  /* 0x004000000bff7812 */ /* 0x040fe200078cc0ff */
[----:B-1----:R-:W-:Y:S01]  /*59100*/  IMAD.WIDE R26, R148, 0x4, R8 ;  /* 0x00000004941a7825 */ /* 0x002fe200078e0208 */
[----:B------:R-:W-:Y:S01]  /*59110*/  LOP3.LUT P0, RZ, R11, 0x800000, RZ, 0xc0, !PT ;  /* 0x008000000bff7812 */ /* 0x000fe2000780c0ff */
[----:B------:R-:W3:Y:S04]  /*59120*/  LDL.LU R148, [R1+0x260] ;  /* 0x0002600001947983 */ /* 0x000ee80000300800 */
[----:B------:R1:W-:Y:S02]  /*59130*/  @P4 STG.E desc[UR8][R26.64], R20 ;  /* 0x000000141a004986 */ /* 0x0003e4000c101908 */
[----:B-1----:R-:W-:-:S02]  /*59140*/  IMAD.WIDE R26, R19, 0x4, R2 ;  /* 0x00000004131a7825 */ /* 0x002fc400078e0202 */
[----:B------:R-:W4:Y:S04]  /*59150*/  LDL.LU R20, [R1+0xec4] ;  /* 0x000ec40001147983 */ /* 0x000f280000300800 */
[----:B------:R1:W-:Y:S02]  /*59160*/  @P5 STG.E desc[UR8][R26.64], R18 ;  /* 0x000000121a005986 */ /* 0x0003e4000c101908 */
[C---:B-1----:R-:W-:Y:S02]  /*59170*/  IMAD.WIDE R26, R19.reuse, 0x4, R4 ;  /* 0x00000004131a7825 */ /* 0x042fe400078e0204 */
[----:B------:R-:W4:Y:S04]  /*59180*/  LDL.LU R18, [R1+0xeb4] ;  /* 0x000eb40001127983 */ /* 0x000f280000300800 */
[----:B------:R1:W-:Y:S02]  /*59190*/  @P6 STG.E desc[UR8][R26.64], R17 ;  /* 0x000000111a006986 */ /* 0x0003e4000c101908 */
[----:B-1----:R-:W-:-:S02]  /*591a0*/  IMAD.WIDE R26, R19, 0x4, R6 ;  /* 0x00000004131a7825 */ /* 0x002fc400078e0206 */
[----:B------:R-:W4:Y:S04]  /*591b0*/  LDL.LU R17, [R1+0xc54] ;  /* 0x000c540001117983 */ /* 0x000f280000300800 */
[----:B--2---:R1:W-:Y:S04]  /*591c0*/  @P0 STG.E desc[UR8][R26.64], R16 ;  /* 0x000000101a000986 */ /* 0x0043e8000c101908 */
[----:B-1----:R-:W2:Y:S04]  /*591d0*/  LDL.LU R16, [R1+0x10b4] ;  /* 0x0010b40001107983 */ /* 0x002ea80000300800 */
[----:B------:R-:W4:Y:S01]  /*591e0*/  LDL.LU R25, [R1+0xa64] ;  /* 0x000a640001197983 */ /* 0x000f220000300800 */
[----:B------:R-:W-:-:S03]  /*591f0*/  IMAD.WIDE R26, R19, 0x4, R8 ;  /* 0x00000004131a7825 */ /* 0x000fc600078e0208 */
        /* <DEDUP_REMOVED lines=9> */
[----:B------:R-:W4:Y:S01]  /*59290*/  LDL.LU R143, [R1+0xc58] ;  /* 0x000c5800018f7983 */ /* 0x000f220000300800 */
[----:B------:R-:W-:-:S02]  /*592a0*/  LOP3.LUT P4, RZ, R11, 0x1000000, RZ, 0xc0, !PT ;  /* 0x010000000bff7812 */ /* 0x000fc4000788c0ff */
[C---:B------:R-:W-:Y:S01]  /*592b0*/  LOP3.LUT P5, RZ, R11.reuse, 0x2000000, RZ, 0xc0, !PT ;  /* 0x020000000bff7812 */ /* 0x040fe200078ac0ff */
[----:B------:R-:W4:Y:S01]  /*592c0*/  LDL.LU R151, [R1+0xa68] ;  /* 0x000a680001977983 */ /* 0x000f220000300800 */
[----:B------:R-:W-:-:S03]  /*592d0*/  LOP3.LUT P6, RZ, R11, 0x4000000, RZ, 0xc0, !PT ;  /* 0x040000000bff7812 */ /* 0x000fc600078cc0ff */
[----:B------:R-:W4:Y:S01]  /*592e0*/  LDL.LU R149, [R1+0x858] ;  /* 0x0008580001957983 */ /* 0x000f220000300800 */
[----:B------:R-:W-:Y:S02]  /*592f0*/  LOP3.LUT P0, RZ, R11, 0x8000000, RZ, 0xc0, !PT ;  /* 0x080000000bff7812 */ /* 0x000fe4000780c0ff */
[----:B------:R-:W-:Y:S02]  /*59300*/  LOP3.LUT P1, RZ, R12, 0x10, RZ, 0xc0, !PT ;  /* 0x000000100cff7812 */ /* 0x000fe4000782c0ff */
[----:B------:R-:W-:Y:S01]  /*59310*/  LOP3.LUT R10, R10, 0xff7fffff, RZ, 0xc0, !PT ;  /* 0xff7fffff0a0a7812 */ /* 0x000fe200078ec0ff */
[----:B---3--:R1:W-:Y:S04]  /*59320*/  @P4 STG.E desc[UR8][R26.64], R148 ;  /* 0x000000941a004986 */ /* 0x0083e8000c101908 */
[----:B-1----:R-:W3:Y:S06]  /*59330*/  LDL.LU R148, [R1+0x668] ;  /* 0x0006680001947983 */ /* 0x002eec0000300800 */
        /* <DEDUP_REMOVED lines=10> */
[----:B----4-:R1:W-:Y:S02]  /*593e0*/  @P5 STG.E desc[UR8][R26.64], R20 ;  /* 0x000000141a005986 */ /* 0x0103e4000c101908 */
[C---:B-1----:R-:W-:Y:S02]  /*593f0*/  IMAD.WIDE R26, R16.reuse, 0x4, R4 ;  /* 0x00000004101a7825 */ /* 0x042fe400078e0204 */
[----:B------:R-:W2:Y:S04]  /*59400*/  LDL.LU R20, [R1+0x468] ;  /* 0x0004680001147983 */ /* 0x000ea80000300800 */
[----:B------:R1:W-:Y:S02]  /*59410*/  @P6 STG.E desc[UR8][R26.64], R18 ;  /* 0x000000121a006986 */ /* 0x0003e4000c101908 */
[----:B-1----:R-:W-:-:S02]  /*59420*/  IMAD.WIDE R26, R16, 0x4, R6 ;  /* 0x00000004101a7825 */ /* 0x002fc400078e0206 */
[----:B------:R-:W4:Y:S04]  /*59430*/  LDL.LU R18, [R1+0x268] ;  /* 0x0002680001127983 */ /* 0x000f280000300800 */
[----:B------:R1:W-:Y:S02]  /*59440*/  @P0 STG.E desc[UR8][R26.64], R17 ;  /* 0x000000111a000986 */ /* 0x0003e4000c101908 */
[----:B-1----:R-:W-:Y:S02]  /*59450*/  IMAD.WIDE R26, R16, 0x4, R8 ;  /* 0x00000004101a7825 */ /* 0x002fe400078e0208 */
[----:B------:R-:W4:Y:S04]  /*59460*/  LDL.LU R17, [R1+0xecc] ;  /* 0x000ecc0001117983 */ /* 0x000f280000300800 */
[----:B------:R-:W4:Y:S04]  /*59470*/  LDL.LU R16, [R1+0xebc] ;  /* 0x000ebc0001107983 */ /* 0x000f280000300800 */
[----:B------:R-:W4:Y:S01]  /*59480*/  LDL.LU R150, [R1+0x10c8] ;  /* 0x0010c80001967983 */ /* 0x000f220000300800 */
        /* <DEDUP_REMOVED lines=44> */
[C---:B------:R-:W-:Y:S01]  /*59750*/  LOP3.LUT P5, RZ, R12.reuse, 0x100, RZ, 0xc0, !PT ;  /* 0x000001000cff7812 */ /* 0x040fe200078ac0ff */
[C---:B-1----:R-:W-:Y:S01]  /*59760*/  IMAD.WIDE R26, R19.reuse, 0x4, R4 ;  /* 0x00000004131a7825 */ /* 0x042fe200078e0204 */
[----:B------:R-:W-:Y:S01]  /*59770*/  LOP3.LUT P6, RZ, R12, 0x200, RZ, 0xc0, !PT ;  /* 0x000002000cff7812 */ /* 0x000fe200078cc0ff */
[----:B------:R-:W4:Y:S04]  /*59780*/  LDL.LU R149, [R1+0xc5c] ;  /* 0x000c5c0001957983 */ /* 0x000f280000300800 */
[----:B---3--:R1:W-:Y:S02]  /*59790*/  @P3 STG.E desc[UR8][R26.64], R148 ;  /* 0x000000941a003986 */ /* 0x0083e4000c101908 */
[----:B-1----:R-:W-:-:S02]  /*597a0*/  IMAD.WIDE R26, R19, 0x4, R6 ;  /* 0x00000004131a7825 */ /* 0x002fc400078e0206 */
[----:B------:R-:W3:Y:S04]  /*597b0*/  LDL.LU R148, [R1+0xa6c] ;  /* 0x000a6c0001947983 */ /* 0x000ee80000300800 */
[----:B--2---:R1:W-:Y:S02]  /*597c0*/  @P4 STG.E desc[UR8][R26.64], R20 ;  /* 0x000000141a004986 */ /* 0x0043e4000c101908 */
[----:B-1----:R-:W-:Y:S02]  /*597d0*/  IMAD.WIDE R26, R19, 0x4, R8 ;  /* 0x00000004131a7825 */ /* 0x002fe400078e0208 */
[----:B------:R-:W2:Y:S04]  /*597e0*/  LDL.LU R20, [R1+0x85c] ;  /* 0x00085c0001147983 */ /* 0x000ea80000300800 */
[----:B----4-:R1:W-:Y:S04]  /*597f0*/  @P5 STG.E desc[UR8][R26.64], R18 ;  /* 0x000000121a005986 */ /* 0x0103e8000c101908 */
[----:B------:R-:W4:Y:S04]  /*59800*/  LDL.LU R19, [R1+0x66c] ;  /* 0x00066c0001137983 */ /* 0x000f280000300800 */
[----:B-1----:R-:W4:Y:S01]  /*59810*/  LDL.LU R18, [R1+0x46c] ;  /* 0x00046c0001127983 */ /* 0x002f220000300800 */
[----:B------:R-:W-:-:S05]  /*59820*/  IMAD.WIDE R26, R150, 0x4, R2 ;  /* 0x00000004961a7825 */ /* 0x000fca00078e0202 */
[----:B------:R1:W-:Y:S04]  /*59830*/  @P6 STG.E desc[UR8][R26.64], R17 ;  /* 0x000000111a006986 */ /* 0x0003e8000c101908 */
[----:B-1----:R-:W2:Y:S01]  /*59840*/  LDL.LU R17, [R1+0x10cc] ;  /* 0x0010cc0001117983 */ /* 0x002ea20000300800 */
[----:B------:R-:W-:Y:S01]  /*59850*/  LOP3.LUT P0, RZ, R12, 0x400, RZ, 0xc0, !PT ;  /* 0x000004000cff7812 */ /* 0x000fe2000780c0ff */
[----:B------:R-:W-:-:S12]  /*59860*/  IMAD.WIDE R26, R150, 0x4, R4 ;  /* 0x00000004961a7825 */ /* 0x000fd800078e0204 */
[----:B------:R1:W-:Y:S04]  /*59870*/  @P0 STG.E desc[UR8][R26.64], R16 ;  /* 0x000000101a000986 */ /* 0x0003e8000c101908 */
[----:B-1----:R-:W4:Y:S01]  /*59880*/  LDL.LU R16, [R1+0x26c] ;  /* 0x00026c0001107983 */ /* 0x002f220000300800 */
[----:B------:R-:W-:-:S03]  /*59890*/  LOP3.LUT P1, RZ, R12, 0x800000, RZ, 0xc0, !PT ;  /* 0x008000000cff7812 */ /* 0x000fc6000782c0ff */
[----:B------:R-:W4:Y:S01]  /*598a0*/  LDL.LU R157, [R1+0x10d0] ;  /* 0x0010d000019d7983 */ /* 0x000f220000300800 */
[----:B------:R-:W-:-:S03]  /*598b0*/  LOP3.LUT R10, R10, 0xffff7fff, RZ, 0xc0, !PT ;  /* 0xffff7fff0a0a7812 */ /* 0x000fc600078ec0ff */
[----:B------:R-:W4:Y:S04]  /*598c0*/  LDL.LU R252, [R1+0xed0] ;  /* 0x000ed00001fc7983 */ /* 0x000f280000300800 */
[----:B------:R-:W4:Y:S02]  /*598d0*/  LDL.LU R159, [R1+0xc60] ;  /* 0x000c6000019f7983 */ /* 0x000f240000300800 */
[----:B------:R-:W-:Y:S02]  /*598e0*/  @P1 LOP3.LUT R10, R10, 0x8000, RZ, 0xfc, !PT ;  /* 0x000080000a0a1812 */ /* 0x000fe400078efcff */
[----:B------:R-:W-:Y:S01]  /*598f0*/  LOP3.LUT P1, RZ, R12, 0x400000, RZ, 0xc0, !PT ;  /* 0x004000000cff7812 */ /* 0x000fe2000782c0ff */
[----:B------:R-:W4:Y:S01]  /*59900*/  LDL.LU R158, [R1+0xa70] ;  /* 0x000a7000019e7983 */ /* 0x000f220000300800 */
[----:B------:R-:W-:-:S03]  /*59910*/  LOP3.LUT R10, R10, 0xfffeffff, RZ, 0xc0, !PT ;  /* 0xfffeffff0a0a7812 */ /* 0x000fc600078ec0ff */
[----:B------:R-:W4:Y:S01]  /*59920*/  LDL.LU R141, [R1+0x860] ;  /* 0x00086000018d7983 */ /* 0x000f220000300800 */
[----:B------:R-:W-:-:S03]  /*59930*/  LOP3.LUT P4, RZ, R12, 0x800, RZ, 0xc0, !PT ;  /* 0x000008000cff7812 */ /* 0x000fc6000788c0ff */
[----:B------:R-:W4:Y:S04]  /*59940*/  LDL.LU R151, [R1+0x10d4] ;  /* 0x0010d40001977983 */ /* 0x000f280000300800 */
[----:B------:R-:W-:Y:S01]  /*59950*/  @P1 LOP3.LUT R10, R10, 0x10000, RZ, 0xfc, !PT ;  /* 0x000100000a0a1812 */ /* 0x000fe200078efcff */
[----:B------:R-:W4:Y:S01]  /*59960*/  LDL.LU R142, [R1+0x670] ;  /* 0x00067000018e7983 */ /* 0x000f220000300800 */
[----:B------:R-:W-:Y:S02]  /*59970*/  LOP3.LUT P1, RZ, R12, 0x200000, RZ, 0xc0, !PT ;  /* 0x002000000cff7812 */ /* 0x000fe4000782c0ff */
[----:B------:R-:W-:Y:S02]  /*59980*/  LOP3.LUT R10, R10, 0xfffdffff, RZ, 0xc0, !PT ;  /* 0xfffdffff0a0a7812 */ /* 0x000fe400078ec0ff */
[----:B------:R-:W-:Y:S01]  /*59990*/  LOP3.LUT P5, RZ, R12, 0x1000, RZ, 0xc0, !PT ;  /* 0x000010000cff7812 */ /* 0x000fe200078ac0ff */
[----:B------:R-:W-:Y:S01]  /*599a0*/  IMAD.WIDE R26, R150, 0x4, R6 ;  /* 0x00000004961a7825 */ /* 0x000fe200078e0206 */
[----:B------:R-:W-:Y:S01]  /*599b0*/  LOP3.LUT P6, RZ, R12, 0x2000, RZ, 0xc0, !PT ;  /* 0x000020000cff7812 */ /* 0x000fe200078cc0ff */
[----:B------:R-:W4:Y:S06]  /*599c0*/  LDL.LU R143, [R1+0x470] ;  /* 0x00047000018f7983 */ /* 0x000f2c0000300800 */
        /* <DEDUP_REMOVED lines=14> */
[----:B------:R-:W-:Y:S02]  /*59ab0*/  LOP3.LUT P1, RZ, R12, 0x10000, RZ, 0xc0, !PT ;  /* 0x000100000cff7812 */ /* 0x000fe4000782c0ff */
[----:B------:R-:W-:-:S11]  /*59ac0*/  LOP3.LUT R10, R10, 0xffbfffff, RZ, 0xc0, !PT ;  /* 0xffbfffff0a0a7812 */ /* 0x000fd600078ec0ff */
[----:B------:R-:W-:Y:S02]  /*59ad0*/  @P1 LOP3.LUT R10, R10, 0x400000, RZ, 0xfc, !PT ;  /* 0x004000000a0a1812 */ /* 0x000fe400078efcff */
[----:B------:R-:W-:Y:S01]  /*59ae0*/  LOP3.LUT P1, RZ, R12, 0x8000, RZ, 0xc0, !PT ;  /* 0x000080000cff7812 */ /* 0x000fe2000782c0ff */
[----:B------:R1:W-:Y:S02]  /*59af0*/  @P4 STG.E desc[UR8][R26.64], R149 ;  /* 0x000000951a004986 */ /* 0x0003e4000c101908 */
[----:B-1----:R-:W-:-:S05]  /*59b00*/  IMAD.WIDE R26, R150, 0x4, R8 ;  /* 0x00000004961a7825 */ /* 0x002fca00078e0208 */
[----:B---3--:R2:W-:Y:S02]  /*59b10*/  @P5 STG.E desc[UR8][R26.64], R148 ;  /* 0x000000941a005986 */ /* 0x0085e4000c101908 */
[----:B--2---:R-:W-:-:S05]  /*59b20*/  IMAD.WIDE R26, R17, 0x4, R2 ;  /* 0x00000004111a7825 */ /* 0x004fca00078e0202 */
[----:B------:R1:W-:Y:S02]  /*59b30*/  @P6 STG.E desc[UR8][R26.64], R20 ;  /* 0x000000141a006986 */ /* 0x0003e4000c101908 */
[----:B-1----:R-:W-:-:S05]  /*59b40*/  IMAD.WIDE R26, R17, 0x4, R4 ;  /* 0x00000004111a7825 */ /* 0x002fca00078e0204 */
[----:B----4-:R1:W-:Y:S04]  /*59b50*/  @P0 STG.E desc[UR8][R26.64], R19 ;  /* 0x000000131a000986 */ /* 0x0103e8000c101908 */
[----:B-1----:R-:W2:Y:S04]  /*59b60*/  LDL.LU R19, [R1+0x10d8] ;  /* 0x0010d80001137983 */ /* 0x002ea80000300800 */
[----:B------:R-:W3:Y:S04]  /*59b70*/  LDL.LU R153, [R1+0x270] ;  /* 0x0002700001997983 */ /* 0x000ee80000300800 */
[----:B------:R-:W4:Y:S04]  /*59b80*/  LDL.LU R149, [R1+0x70] ;  /* 0x0000700001957983 */ /* 0x000f280000300800 */
[----:B------:R-:W2:Y:S04]  /*59b90*/  LDL.LU R150, [R1+0xed4] ;  /* 0x000ed40001967983 */ /* 0x000ea80000300800 */
[----:B------:R-:W2:Y:S01]  /*59ba0*/  LDL.LU R148, [R1+0xc64] ;  /* 0x000c640001947983 */ /* 0x000ea20000300800 */
[----:B------:R-:W-:-:S03]  /*59bb0*/  IMAD.WIDE R26, R17, 0x4, R6 ;  /* 0x00000004111a7825 */ /* 0x000fc600078e0206 */
[----:B------:R-:W2:Y:S04]  /*59bc0*/  LDL.LU R20, [R1+0xa74] ;  /* 0x000a740001147983 */ /* 0x000ea80000300800 */
[----:B------:R1:W-:Y:S04]  /*59bd0*/  @P1 STG.E desc[UR8][R26.64], R18 ;  /* 0x000000121a001986 */ /* 0x0003e8000c101908 */
[----:B-1----:R-:W2:Y:S01]  /*59be0*/  LDL.LU R18, [R1+0x864] ;  /* 0x0008640001127983 */ /* 0x002ea20000300800 */
[----:B------:R-:W-:Y:S01]  /*59bf0*/  LOP3.LUT P1, RZ, R10, 0x400000, RZ, 0xc0, !PT ;  /* 0x004000000aff7812 */ /* 0x000fe2000782c0ff */
[----:B------:R-:W-:-:S12]  /*59c00*/  IMAD.WIDE R26, R17, 0x4, R8 ;  /* 0x00000004111a7825 */ /* 0x000fd800078e0208 */
[----:B------:R1:W-:Y:S04]  /*59c10*/  @P1 STG.E desc[UR8][R26.64], R16 ;  /* 0x000000101a001986 */ /* 0x0003e8000c101908 */
        /* <DEDUP_REMOVED lines=20> */
[----:B------:R-:W2:Y:S10]  /*59d60*/  LDL.LU R142, [R1+0x10e4] ;  /* 0x0010e400018e7983 */ /* 0x000eb40000300800 */
[----:B------:R1:W-:Y:S01]  /*59d70*/  @P1 STG.E desc[UR8][R26.64], R143 ;  /* 0x0000008f1a001986 */ /* 0x0003e2000c101908 */
[----:B------:R-:W-:-:S02]  /*59d80*/  LOP3.LUT P1, RZ, R10, 0x8000, RZ, 0xc0, !PT ;  /* 0x000080000aff7812 */ /* 0x000fc4000782c0ff */
[C---:B------:R-:W-:Y:S01]  /*59d90*/  LOP3.LUT P3, RZ, R12.reuse, 0x2000000, RZ, 0xc0, !PT ;  /* 0x020000000cff7812 */ /* 0x040fe2000786c0ff */
[----:B-1----:R-:W-:Y:S01]  /*59da0*/  IMAD.WIDE R26, R151, 0x4, R6 ;  /* 0x00000004971a7825 */ /* 0x002fe200078e0206 */
[C---:B------:R-:W-:Y:S02]  /*59db0*/  LOP3.LUT P4, RZ, R12.reuse, 0x4000000, RZ, 0xc0, !PT ;  /* 0x040000000cff7812 */ /* 0x040fe4000788c0ff */
[C---:B------:R-:W-:Y:S02]  /*59dc0*/  LOP3.LUT P5, RZ, R12.reuse, 0x8000000, RZ, 0xc0, !PT ;  /* 0x080000000cff7812 */ /* 0x040fe400078ac0ff */
[----:B------:R-:W-:-:S05]  /*59dd0*/  LOP3.LUT P6, RZ, R12, 0x10000000, RZ, 0xc0, !PT ;  /* 0x100000000cff7812 */ /* 0x000fca00078cc0ff */
[----:B---3--:R1:W-:Y:S02]  /*59de0*/  @P1 STG.E desc[UR8][R26.64], R153 ;  /* 0x000000991a001986 */ /* 0x0083e4000c101908 */
[----:B-1----:R-:W-:-:S05]  /*59df0*/  IMAD.WIDE R26, R151, 0x4, R8 ;  /* 0x00000004971a7825 */ /* 0x002fca00078e0208 */
[----:B----4-:R2:W-:Y:S02]  /*59e00*/  @P2 STG.E desc[UR8][R26.64], R149 ;  /* 0x000000951a002986 */ /* 0x0105e4000c101908 */
[----:B--2---:R-:W-:-:S05]  /*59e10*/  IMAD.WIDE R26, R19, 0x4, R2 ;  /* 0x00000004131a7825 */ /* 0x004fca00078e0202 */
[----:B------:R1:W-:Y:S02]  /*59e20*/  @P3 STG.E desc[UR8][R26.64], R150 ;  /* 0x000000961a003986 */ /* 0x0003e4000c101908 */
[----:B-1----:R-:W-:-:S05]  /*59e30*/  IMAD.WIDE R26, R19, 0x4, R4 ;  /* 0x00000004131a7825 */ /* 0x002fca00078e0204 */
[----:B------:R1:W-:Y:S02]  /*59e40*/  @P4 STG.E desc[UR8][R26.64], R148 ;  /* 0x000000941a004986 */ /* 0x0003e4000c101908 */
[----:B-1----:R-:W-:-:S05]  /*59e50*/  IMAD.WIDE R26, R19, 0x4, R6 ;  /* 0x00000004131a7825 */ /* 0x002fca00078e0206 */
[----:B------:R1:W-:Y:S02]  /*59e60*/  @P5 STG.E desc[UR8][R26.64], R20 ;  /* 0x000000141a005986 */ /* 0x0003e4000c101908 */
[----:B-1----:R-:W-:Y:S02]  /*59e70*/  IMAD.WIDE R26, R19, 0x4, R8 ;  /* 0x00000004131a7825 */ /* 0x002fe400078e0208 */
[----:B------:R-:W2:Y:S04]  /*59e80*/  LDL.LU R19, [R1+0x474] ;  /* 0x0004740001137983 */ /* 0x000ea80000300800 */
[----:B------:R1:W-:Y:S04]  /*59e90*/  @P6 STG.E desc[UR8][R26.64], R18 ;  /* 0x000000121a006986 */ /* 0x0003e8000c101908 */
[----:B-1----:R-:W3:Y:S01]  /*59ea0*/  LDL.LU R18, [R1+0x274] ;  /* 0x0002740001127983 */ /* 0x002ee20000300800 */
[----:B------:R-:W-:Y:S01]  /*59eb0*/  LOP3.LUT P0, RZ, R12, 0x20000000, RZ, 0xc0, !PT ;  /* 0x200000000cff7812 */ /* 0x000fe2000780c0ff */
[----:B------:R-:W-:-:S02]  /*59ec0*/  IMAD.WIDE R26, R17, 0x4, R2 ;  /* 0x00000004111a7825 */ /* 0x000fc400078e0202 */
[----:B------:R-:W4:Y:S04]  /*59ed0*/  LDL.LU R22, [R1+0x74] ;  /* 0x0000740001167983 */ /* 0x000f280000300800 */
[----:B------:R-:W4:Y:S04]  /*59ee0*/  LDL.LU R25, [R1+0xed8] ;  /* 0x000ed80001197983 */ /* 0x000f280000300800 */
[----:B------:R-:W4:Y:S04]  /*59ef0*/  LDL.LU R140, [R1+0xc68] ;  /* 0x000c6800018c7983 */ /* 0x000f280000300800 */
[----:B------:R1:W-:Y:S04]  /*59f00*/  @P0 STG.E desc[UR8][R26.64], R16 ;  /* 0x000000101a000986 */ /* 0x0003e8000c101908 */
[----:B-1----:R-:W4:Y:S04]  /*59f10*/  LDL.LU R16, [R1+0x10e0] ;  /* 0x0010e00001107983 */ /* 0x002f280000300800 */
        /* <DEDUP_REMOVED lines=11> */
[----:B------:R-:W-:Y:S01]  /*59fd0*/  LOP3.LUT P5, RZ, R12, 0x80000000, RZ, 0xc0, !PT ;  /* 0x800000000cff7812 */ /* 0x000fe200078ac0ff */
[----:B------:R-:W-:Y:S01]  /*59fe0*/  IMAD.WIDE R26, R17, 0x4, R4 ;  /* 0x00000004111a7825 */ /* 0x000fe200078e0204 */
[----:B------:R-:W4:Y:S04]  /*59ff0*/  LDL.LU R148, [R1+0x86c] ;  /* 0x00086c0001947983 */ /* 0x000f280000300800 */
[----:B------:R-:W4:Y:S01]  /*5a000*/  LDL.LU R20, [R1+0x67c] ;  /* 0x00067c0001147983 */ /* 0x000f220000300800 */
        /* <DEDUP_REMOVED lines=19> */
[----:B---3--:R1:W-:Y:S02]  /*5a140*/  @P5 STG.E desc[UR8][R26.64], R18 ;  /* 0x000000121a005986 */ /* 0x0083e4000c101908 */
[----:B-1----:R-:W-:-:S02]  /*5a150*/  IMAD.WIDE R26, R17, 0x4, R8 ;  /* 0x00000004111a7825 */ /* 0x002fc400078e0208 */
[----:B------:R-:W3:Y:S04]  /*5a160*/  LDL.LU R18, [R1+0x27c] ;  /* 0x00027c0001127983 */ /* 0x000ee80000300800 */
[----:B------:R-:W2:Y:S01]  /*5a170*/  LDL.LU R17, [R1+0x10ec] ;  /* 0x0010ec0001117983 */ /* 0x000ea20000300800 */
[----:B------:R-:W-:-:S04]  /*5a180*/  LOP3.LUT R10, R10, 0xffffefff, RZ, 0xc0, !PT ;  /* 0xffffefff0a0a7812 */ /* 0x000fc800078ec0ff */
[----:B------:R-:W-:Y:S02]  /*5a190*/  @P1 LOP3.LUT R10, R10, 0x1000, RZ, 0xfc, !PT ;  /* 0x000010000a0a1812 */ /* 0x000fe400078efcff */
[C---:B------:R-:W-:Y:S02]  /*5a1a0*/  LOP3.LUT P1, RZ, R13.reuse, 0x10, RZ, 0xc0, !PT ;  /* 0x000000100dff7812 */ /* 0x040fe4000782c0ff */
[----:B------:R-:W-:Y:S02]  /*5a1b0*/  LOP3.LUT R10, R10, 0xffffdfff, RZ, 0xc0, !PT ;  /* 0xffffdfff0a0a7812 */ /* 0x000fe400078ec0ff */
[----:B------:R-:W-:-:S09]  /*5a1c0*/  LOP3.LUT P6, RZ, R13, 0x1, RZ, 0xc0, !PT ;  /* 0x000000010dff7812 */ /* 0x000fd200078cc0ff */
[----:B------:R-:W-:Y:S02]  /*5a1d0*/  @P1 LOP3.LUT R10, R10, 0x2000, RZ, 0xfc, !PT ;  /* 0x000020000a0a1812 */ /* 0x000fe400078efcff */
[C---:B------:R-:W-:Y:S02]  /*5a1e0*/  LOP3.LUT P1, RZ, R13.reuse, 0x8, RZ, 0xc0, !PT ;  /* 0x000000080dff7812 */ /* 0x040fe4000782c0ff */
[----:B------:R-:W-:Y:S02]  /*5a1f0*/  LOP3.LUT P0, RZ, R13, 0x2, RZ, 0xc0, !PT ;  /* 0x000000020dff7812 */ /* 0x000fe4000780c0ff */
[----:B------:R-:W-:Y:S01]  /*5a200*/  LOP3.LUT R10, R10, 0xffffbfff, RZ, 0xc0, !PT ;  /* 0xffffbfff0a0a7812 */ /* 0x000fe200078ec0ff */
[----:B----4-:R1:W-:Y:S08]  /*5a210*/  @P6 STG.E desc[UR8][R26.64], R22 ;  /* 0x000000161a006986 */ /* 0x0103f0000c101908 */
[----:B------:R-:W-:-:S02]  /*5a220*/  @P1 LOP3.LUT R10, R10, 0x4000, RZ, 0xfc, !PT ;  /* 0x000040000a0a1812 */ /* 0x000fc400078efcff */
[----:B------:R-:W-:Y:S01]  /*5a230*/  LOP3.LUT P1, RZ, R13, 0x4, RZ, 0xc0, !PT ;  /* 0x000000040dff7812 */ /* 0x000fe2000782c0ff */
[----:B-1----:R-:W-:-:S05]  /*5a240*/  IMAD.WIDE R26, R16, 0x4, R2 ;  /* 0x00000004101a7825 */ /* 0x002fca00078e0202 */
[----:B------:R1:W-:Y:S02]  /*5a250*/  @P0 STG.E desc[UR8][R26.64], R25 ;  /* 0x000000191a000986 */ /* 0x0003e4000c101908 */
[----:B-1----:R-:W-:-:S05]  /*5a260*/  IMAD.WIDE R26, R16, 0x4, R4 ;  /* 0x00000004101a7825 */ /* 0x002fca00078e0204 */
        /* <DEDUP_REMOVED lines=35> */
[----:B--2---:R-:W-:-:S05]  /*5a4a0*/  IMAD.WIDE R26, R17, 0x4, R2 ;  /* 0x00000004111a7825 */ /* 0x004fca00078e0202 */
[----:B------:R1:W-:Y:S02]  /*5a4b0*/  @P4 STG.E desc[UR8][R26.64], R20 ;  /* 0x000000141a004986 */ /* 0x0003e4000c101908 */
[----:B-1----:R-:W-:-:S05]  /*5a4c0*/  IMAD.WIDE R26, R17, 0x4, R4 ;  /* 0x00000004111a7825 */ /* 0x002fca00078e0204 */
[----:B------:R1:W-:Y:S02]  /*5a4d0*/  @P5 STG.E desc[UR8][R26.64], R19 ;  /* 0x000000131a005986 */ /* 0x0003e4000c101908 */
[----:B-1----:R-:W-:-:S05]  /*5a4e0*/  IMAD.WIDE R26, R17, 0x4, R6 ;  /* 0x00000004111a7825 */ /* 0x002fca00078e0206 */
[----:B---3--:R1:W-:Y:S04]  /*5a4f0*/  @P6 STG.E desc[UR8][R26.64], R18 ;  /* 0x000000121a006986 */ /* 0x0083e8000c101908 */
[----:B-1----:R-:W2:Y:S04]  /*5a500*/  LDL.LU R18, [R1+0xee0] ;  /* 0x000ee00001127983 */ /* 0x002ea80000300800 */
[----:B------:R-:W3:Y:S04]  /*5a510*/  LDL.LU R148, [R1+0xc70] ;  /* 0x000c700001947983 */ /* 0x000ee80000300800 */
[----:B------:R-:W3:Y:S04]  /*5a520*/  LDL.LU R20, [R1+0xa80] ;  /* 0x000a800001147983 */ /* 0x000ee80000300800 */
[----:B------:R-:W2:Y:S01]  /*5a530*/  LDL.LU R19, [R1+0x10f0] ;  /* 0x0010f00001137983 */ /* 0x000ea20000300800 */
[----:B------:R-:W-:Y:S01]  /*5a540*/  LOP3.LUT P0, RZ, R13, 0x10000, RZ, 0xc0, !PT ;  /* 0x000100000dff7812 */ /* 0x000fe2000780c0ff */
[----:B------:R-:W-:Y:S01]  /*5a550*/  IMAD.WIDE R26, R17, 0x4, R8 ;  /* 0x00000004111a7825 */ /* 0x000fe200078e0208 */
[----:B------:R-:W-:-:S11]  /*5a560*/  LOP3.LUT P4, RZ, R13, 0x20000, RZ, 0xc0, !PT ;  /* 0x000200000dff7812 */ /* 0x000fd6000788c0ff */
[----:B----4-:R1:W-:Y:S04]  /*5a570*/  @P0 STG.E desc[UR8][R26.64], R16 ;  /* 0x000000101a000986 */ /* 0x0103e8000c101908 */
[----:B-1----:R-:W4:Y:S04]  /*5a580*/  LDL.LU R16, [R1+0x870] ;  /* 0x0008700001107983 */ /* 0x002f280000300800 */
[----:B------:R-:W4:Y:S04]  /*5a590*/  LDL.LU R17, [R1+0x680] ;  /* 0x0006800001117983 */ /* 0x000f280000300800 */
[----:B------:R-:W4:Y:S04]  /*5a5a0*/  LDL.LU R25, [R1+0x10f4] ;  /* 0x0010f40001197983 */ /* 0x000f280000300800 */
[----:B------:R-:W4:Y:S01]  /*5a5b0*/  LDL.LU R157, [R1+0x10f8] ;  /* 0x0010f800019d7983 */ /* 0x000f220000300800 */
[----:B------:R-:W-:-:S02]  /*5a5c0*/  LOP3.LUT P5, RZ, R13, 0x40000, RZ, 0xc0, !PT ;  /* 0x000400000dff7812 */ /* 0x000fc400078ac0ff */
[C---:B------:R-:W-:Y:S02]  /*5a5d0*/  LOP3.LUT P6, RZ, R13.reuse, 0x80000, RZ, 0xc0, !PT ;  /* 0x000800000dff7812 */ /* 0x040fe400078cc0ff */
        /* <DEDUP_REMOVED lines=20> */
[----:B------:R-:W2:Y:S01]  /*5a720*/  LDL.LU R151, [R1+0x10fc] ;  /* 0x0010fc0001977983 */ /* 0x000ea20000300800 */
[----:B------:R-:W-:-:S03]  /*5a730*/  IMAD.WIDE R26, R19, 0x4, R4 ;  /* 0x00000004131a7825 */ /* 0x000fc600078e0204 */
[----:B------:R-:W2:Y:S04]  /*5a740*/  LDL.LU R150, [R1+0x84] ;  /* 0x0000840001967983 */ /* 0x000ea80000300800 */
[----:B---3--:R1:W-:Y:S02]  /*5a750*/  @P5 STG.E desc[UR8][R26.64], R148 ;  /* 0x000000941a005986 */ /* 0x0083e4000c101908 */
[C---:B-1----:R-:W-:Y:S02]  /*5a760*/  IMAD.WIDE R26, R19.reuse, 0x4, R6 ;  /* 0x00000004131a7825 */ /* 0x042fe400078e0206 */
[----:B------:R-:W3:Y:S04]  /*5a770*/  LDL.LU R148, [R1+0xee8] ;  /* 0x000ee80001947983 */ /* 0x000ee80000300800 */
[----:B------:R1:W-:Y:S02]  /*5a780*/  @P6 STG.E desc[UR8][R26.64], R20 ;  /* 0x000000141a006986 */ /* 0x0003e4000c101908 */
[----:B-1----:R-:W-:-:S02]  /*5a790*/  IMAD.WIDE R26, R19, 0x4, R8 ;  /* 0x00000004131a7825 */ /* 0x002fc400078e0208 */
[----:B------:R-:W3:Y:S04]  /*5a7a0*/  LDL.LU R20, [R1+0xc78] ;  /* 0x000c780001147983 */ /* 0x000ee80000300800 */
[----:B------:R-:W3:Y:S04]  /*5a7b0*/  LDL.LU R19, [R1+0xa88] ;  /* 0x000a880001137983 */ /* 0x000ee80000300800 */
[----:B------:R-:W3:Y:S01]  /*5a7c0*/  LDL.LU R149, [R1+0x1100] ;  /* 0x0011000001957983 */ /* 0x000ee20000300800 */
[----:B------:R-:W-:Y:S02]  /*5a7d0*/  @P1 LOP3.LUT R10, R10, 0x2, RZ, 0xfc, !PT ;  /* 0x000000020a0a1812 */ /* 0x000fe400078efcff */
[----:B------:R-:W-:-:S02]  /*5a7e0*/  LOP3.LUT P1, RZ, R13, 0x4000000, RZ, 0xc0, !PT ;  /* 0x040000000dff7812 */ /* 0x000fc4000782c0ff */
        /* <DEDUP_REMOVED lines=8> */
[C---:B------:R-:W-:Y:S02]  /*5a870*/  LOP3.LUT P1, RZ, R13.reuse, 0x800000, RZ, 0xc0, !PT ;  /* 0x008000000dff7812 */ /* 0x040fe4000782c0ff */
[----:B------:R-:W-:Y:S02]  /*5a880*/  LOP3.LUT R10, R10, 0xffffffdf, RZ, 0xc0, !PT ;  /* 0xffffffdf0a0a7812 */ /* 0x000fe400078ec0ff */
[----:B------:R-:W-:-:S09]  /*5a890*/  LOP3.LUT P0, RZ, R13, 0x100000, RZ, 0xc0, !PT ;  /* 0x001000000dff7812 */ /* 0x000fd2000780c0ff */
[----:B------:R-:W-:Y:S02]  /*5a8a0*/  @P1 LOP3.LUT R10, R10, 0x20, RZ, 0xfc, !PT ;  /* 0x000000200a0a1812 */ /* 0x000fe400078efcff */
[----:B------:R-:W-:Y:S02]  /*5a8b0*/  LOP3.LUT P1, RZ, R13, 0x400000, RZ, 0xc0, !PT ;  /* 0x004000000dff7812 */ /* 0x000fe4000782c0ff */
[----:B------:R-:W-:Y:S01]  /*5a8c0*/  LOP3.LUT R10, R10, 0xffffffbf, RZ, 0xc0, !PT ;  /* 0xffffffbf0a0a7812 */ /* 0x000fe200078ec0ff */
[----:B----4-:R1:W-:Y:S10]  /*5a8d0*/  @P0 STG.E desc[UR8][R26.64], R16 ;  /* 0x000000101a000986 */ /* 0x0103f4000c101908 */
[----:B------:R-:W-:-:S02]  /*5a8e0*/  @P1 LOP3.LUT R10, R10, 0x40, RZ, 0xfc, !PT ;  /* 0x000000400a0a1812 */ /* 0x000fc400078efcff */
[----:B------:R-:W-:Y:S01]  /*5a8f0*/  LOP3.LUT P1, RZ, R13, 0x200000, RZ, 0xc0, !PT ;  /* 0x002000000dff7812 */ /* 0x000fe2000782c0ff */
[----:B-1----:R-:W-:Y:S01]  /*5a900*/  IMAD.WIDE R26, R25, 0x4, R2 ;  /* 0x00000004191a7825 */ /* 0x002fe200078e0202 */
[----:B------:R-:W-:Y:S01]  /*5a910*/  LOP3.LUT P2, RZ, R13, 0x40000000, RZ, 0xc0, !PT ;  /* 0x400000000dff7812 */ /* 0x000fe2000784c0ff */
[----:B------:R-:W4:Y:S10]  /*5a920*/  LDL.LU R16, [R1+0x1b38] ;  /* 0x001b380001107983 */ /* 0x000f340000300800 */
[----:B------:R1:W-:Y:S01]  /*5a930*/  @P1 STG.E desc[UR8][R26.64], R17 ;  /* 0x000000111a001986 */ /* 0x0003e2000c101908 */
[----:B------:R-:W-:Y:S01]  /*5a940*/  LOP3.LUT P1, RZ, R10, 0x40, RZ, 0xc0, !PT ;  /* 0x000000400aff7812 */ /* 0x000fe2000782c0ff */
[----:B-1----:R-:W-:Y:S01]  /*5a950*/  IMAD.WIDE R26, R25, 0x4, R4 ;  /* 0x00000004191a7825 */ /* 0x002fe200078e0204 */
[----:B------:R-:W-:Y:S01]  /*5a960*/  LOP3.LUT P3, RZ, R13, 0x80000000, RZ, 0xc0, !PT ;  /* 0x800000000dff7812 */ /* 0x000fe2000786c0ff */
[----:B------:R-:W4:Y:S01]  /*5a970*/  LDL.LU R17, [R1+0x1b34] ;  /* 0x001b340001117983 */ /* 0x000f220000300800 */
[----:B------:R-:W-:-:S09]  /*5a980*/  LOP3.LUT P4, RZ, R14, 0x1, RZ, 0xc0, !PT ;  /* 0x000000010eff7812 */ /* 0x000fd2000788c0ff */
[----:B--2---:R1:W-:Y:S01]  /*5a990*/  @P1 STG.E desc[UR8][R26.64], R18 ;  /* 0x000000121a001986 */ /* 0x0043e2000c101908 */
        /* <DEDUP_REMOVED lines=9> */
[C---:B-1----:R-:W-:Y:S01]  /*5aa30*/  IMAD.WIDE R26, R157.reuse, 0x4, R2 ;  /* 0x000000049d1a7825 */ /* 0x042fe200078e0202 */
        /* <DEDUP_REMOVED lines=18> */
[----:B------:R1:W-:Y:S01]  /*5ab60*/  @P3 STG.E desc[UR8][R26.64], R153 ;  /* 0x000000991a003986 */ /* 0x0003e2000c101908 */
[----:B------:R-:W-:Y:S01]  /*5ab70*/  LOP3.LUT P0, RZ, R14, 0x8, RZ, 0xc0, !PT ;  /* 0x000000080eff7812 */ /* 0x000fe2000780c0ff */
[----:B-1----:R-:W-:-:S05]  /*5ab80*/  IMAD.WIDE R26, R151, 0x4, R8 ;  /* 0x00000004971a7825 */ /* 0x002fca00078e0208 */
[----:B------:R3:W-:Y:S02]  /*5ab90*/  @P4 STG.E desc[UR8][R26.64], R150 ;  /* 0x000000961a004986 */ /* 0x0007e4000c101908 */
[----:B---3--:R-:W-:-:S05]  /*5aba0*/  IMAD.WIDE R26, R149, 0x4, R2 ;  /* 0x00000004951a7825 */ /* 0x008fca00078e0202 */
[----:B------:R1:W-:Y:S02]  /*5abb0*/  @P5 STG.E desc[UR8][R26.64], R148 ;  /* 0x000000941a005986 */ /* 0x0003e4000c101908 */
[----:B-1----:R-:W-:-:S05]  /*5abc0*/  IMAD.WIDE R26, R149, 0x4, R4 ;  /* 0x00000004951a7825 */ /* 0x002fca00078e0204 */
[----:B------:R1:W-:Y:S02]  /*5abd0*/  @P6 STG.E desc[UR8][R26.64], R20 ;  /* 0x000000141a006986 */ /* 0x0003e4000c101908 */
[----:B-1----:R-:W-:-:S05]  /*5abe0*/  IMAD.WIDE R26, R149, 0x4, R6 ;  /* 0x00000004951a7825 */ /* 0x002fca00078e0206 */
[----:B------:R1:W-:Y:S04]  /*5abf0*/  @P0 STG.E desc[UR8][R26.64], R19 ;  /* 0x000000131a000986 */ /* 0x0003e8000c101908 */
[----:B-1----:R-:W3:Y:S04]  /*5ac00*/  LDL.LU R19, [R1+0x878] ;  /* 0x0008780001137983 */ /* 0x002ee80000300800 */
[----:B------:R-:W2:Y:S04]  /*5ac10*/  LDL.LU R143, [R1+0x688] ;  /* 0x00068800018f7983 */ /* 0x000ea80000300800 */
[----:B------:R-:W4:Y:S04]  /*5ac20*/  LDL.LU R153, [R1+0x488] ;  /* 0x0004880001997983 */ /* 0x000f280000300800 */
[----:B------:R-:W4:Y:S04]  /*5ac30*/  LDL.LU R151, [R1+0x288] ;  /* 0x0002880001977983 */ /* 0x000f280000300800 */
[----:B------:R-:W2:Y:S04]  /*5ac40*/  LDL.LU R150, [R1+0x1104] ;  /* 0x0011040001967983 */ /* 0x000ea80000300800 */
[----:B------:R-:W4:Y:S01]  /*5ac50*/  LDL.LU R148, [R1+0x88] ;  /* 0x0000880001947983 */ /* 0x000f220000300800 */
[----:B------:R-:W-:-:S03]  /*5ac60*/  LOP3.LUT P4, RZ, R14, 0x10, RZ, 0xc0, !PT ;  /* 0x000000100eff7812 */ /* 0x000fc6000788c0ff */
[----:B------:R-:W4:Y:S01]  /*5ac70*/  LDL.LU R20, [R1+0xeec] ;  /* 0x000eec0001147983 */ /* 0x000f220000300800 */
[----:B------:R-:W-:-:S03]  /*5ac80*/  IMAD.WIDE R26, R149, 0x4, R8 ;  /* 0x00000004951a7825 */ /* 0x000fc600078e0208 */
        /* <DEDUP_REMOVED lines=15> */
[----:B---3--:R1:W-:Y:S04]  /*5ad80*/  @P4 STG.E desc[UR8][R26.64], R19 ;  /* 0x000000131a004986 */ /* 0x0083e8000c101908 */
[----:B-1----:R-:W3:Y:S04]  /*5ad90*/  LDL.LU R19, [R1+0xc7c] ;  /* 0x000c7c0001137983 */ /* 0x002ee80000300800 */
[----:B------:R-:W3:Y:S04]  /*5ada0*/  LDL.LU R25, [R1+0xa8c] ;  /* 0x000a8c0001197983 */ /* 0x000ee80000300800 */
[----:B------:R-:W3:Y:S04]  /*5adb0*/  LDL.LU R252, [R1+0x87c] ;  /* 0x00087c0001fc7983 */ /* 0x000ee80000300800 */
[----:B------:R-:W3:Y:S04]  /*5adc0*/  LDL.LU R159, [R1+0x68c] ;  /* 0x00068c00019f7983 */ /* 0x000ee80000300800 */
[----:B------:R-:W3:Y:S01]  /*5add0*/  LDL.LU R158, [R1+0x48c] ;  /* 0x00048c00019e7983 */ /* 0x000ee20000300800 */
[----:B------:R-:W-:-:S03]  /*5ade0*/  LOP3.LUT R11, R11, 0xf7ffffff, RZ, 0xc0, !PT ;  /* 0xf7ffffff0b0b7812 */ /* 0x000fc600078ec0ff */
[----:B------:R-:W3:Y:S01]  /*5adf0*/  LDL.LU R157, [R1+0x28c] ;  /* 0x00028c00019d7983 */ /* 0x000ee20000300800 */
[----:B------:R-:W-:Y:S02]  /*5ae00*/  @P1 LOP3.LUT R11, R11, 0x8000000, RZ, 0xfc, !PT ;  /* 0x080000000b0b1812 */ /* 0x000fe400078efcff */
[C---:B------:R-:W-:Y:S02]  /*5ae10*/  LOP3.LUT P1, RZ, R14.reuse, 0x800, RZ, 0xc0, !PT ;  /* 0x000008000eff7812 */ /* 0x040fe4000782c0ff */
[C---:B------:R-:W-:Y:S02]  /*5ae20*/  LOP3.LUT P5, RZ, R14.reuse, 0x20, RZ, 0xc0, !PT ;  /* 0x000000200eff7812 */ /* 0x040fe400078ac0ff */
[----:B------:R-:W-:Y:S01]  /*5ae30*/  LOP3.LUT P6, RZ, R14, 0x40, RZ, 0xc0, !PT ;  /* 0x000000400eff7812 */ /* 0x000fe200078cc0ff */
[----:B--2---:R-:W-:Y:S01]  /*5ae40*/  IMAD.WIDE R26, R150, 0x4, R2 ;  /* 0x00000004961a7825 */ /* 0x004fe200078e0202 */
[----:B------:R-:W-:Y:S01]  /*5ae50*/  LOP3.LUT R11, R11, 0xefffffff, RZ, 0xc0, !PT ;  /* 0xefffffff0b0b7812 */ /* 0x000fe200078ec0ff */
[----:B------:R-:W2:Y:S06]  /*5ae60*/  LDL.LU R142, [R1+0x8c] ;  /* 0x00008c00018e7983 */ /* 0x000eac0000300800 */
[----:B------:R-:W-:-:S02]  /*5ae70*/  @P1 LOP3.LUT R11, R11, 0x10000000, RZ, 0xfc, !PT ;  /* 0x100000000b0b1812 */ /* 0x000fc400078efcff */
[----:B------:R-:W-:Y:S01]  /*5ae80*/  LOP3.LUT P1, RZ, R14, 0x400, RZ, 0xc0, !PT ;  /* 0x000004000eff7812 */ /* 0x000fe2000782c0ff */
[----:B------:R1:W-:Y:S01]  /*5ae90*/  @P5 STG.E desc[UR8][R26.64], R143 ;  /* 0x0000008f1a005986 */ /* 0x0003e2000c101908 */
[----:B------:R-:W-:Y:S01]  /*5aea0*/  LOP3.LUT R11, R11, 0xdfffffff, RZ, 0xc0, !PT ;  /* 0xdfffffff0b0b7812 */ /* 0x000fe200078ec0ff */
[----:B-1----:R-:W-:Y:S02]  /*5aeb0*/  IMAD.WIDE R26, R150, 0x4, R4 ;  /* 0x00000004961a7825 */ /* 0x002fe400078e0204 */
[----:B------:R-:W2:Y:S08]  /*5aec0*/  LDL.LU R143, [R1+0xef0] ;  /* 0x000ef000018f7983 */ /* 0x000eb00000300800 */
[----:B------:R-:W-:-:S02]  /*5aed0*/  @P1 LOP3.LUT R11, R11, 0x20000000, RZ, 0xfc, !PT ;  /* 0x200000000b0b1812 */ /* 0x000fc400078efcff */
[C---:B------:R-:W-:Y:S01]  /*5aee0*/  LOP3.LUT P1, RZ, R14.reuse, 0x200, RZ, 0xc0, !PT ;  /* 0x000002000eff7812 */ /* 0x040fe2000782c0ff */
[----:B----4-:R1:W-:Y:S01]  /*5aef0*/  @P6 STG.E desc[UR8][R26.64], R153 ;  /* 0x000000991a006986 */ /* 0x0103e2000c101908 */
[----:B------:R-:W-:Y:S02]  /*5af00*/  LOP3.LUT P0, RZ, R14, 0x80, RZ, 0xc0, !PT ;  /* 0x000000800eff7812 */ /* 0x000fe4000780c0ff */
[----:B------:R-:W-:Y:S01]  /*5af10*/  LOP3.LUT R11, R11, 0xbfffffff, RZ, 0xc0, !PT ;  /* 0xbfffffff0b0b7812 */ /* 0x000fe200078ec0ff */
[----:B-1----:R-:W4:Y:S08]  /*5af20*/  LDL.LU R153, [R1+0xc80] ;  /* 0x000c800001997983 */ /* 0x002f300000300800 */
[----:B------:R-:W-:-:S02]  /*5af30*/  @P1 LOP3.LUT R11, R11, 0x40000000, RZ, 0xfc, !PT ;  /* 0x400000000b0b1812 */ /* 0x000fc400078efcff */
[----:B------:R-:W-:Y:S01]  /*5af40*/  LOP3.LUT P1, RZ, R14, 0x100, RZ, 0xc0, !PT ;  /* 0x000001000eff7812 */ /* 0x000fe2000782c0ff */
[----:B------:R-:W-:-:S05]  /*5af50*/  IMAD.WIDE R26, R150, 0x4, R6 ;  /* 0x00000004961a7825 */ /* 0x000fca00078e0206 */
[----:B------:R1:W-:Y:S02]  /*5af60*/  @P0 STG.E desc[UR8][R26.64], R151 ;  /* 0x000000971a000986 */ /* 0x0003e4000c101908 */
[----:B-1----:R-:W-:Y:S02]  /*5af70*/  IMAD.WIDE R26, R150, 0x4, R8 ;  /* 0x00000004961a7825 */ /* 0x002fe400078e0208 */
[----:B------:R-:W4:Y:S04]  /*5af80*/  LDL.LU R151, [R1+0xa90] ;  /* 0x000a900001977983 */ /* 0x000f280000300800 */
[----:B------:R1:W-:Y:S01]  /*5af90*/  @P1 STG.E desc[UR8][R26.64], R148 ;  /* 0x000000941a001986 */ /* 0x0003e2000c101908 */
[----:B------:R-:W-:-:S03]  /*5afa0*/  LOP3.LUT P1, RZ, R11, 0x40000000, RZ, 0xc0, !PT ;  /* 0x400000000bff7812 */ /* 0x000fc6000782c0ff */
[----:B------:R-:W4:Y:S01]  /*5afb0*/  LDL.LU R150, [R1+0x880] ;  /* 0x0008800001967983 */ /* 0x000f220000300800 */
[----:B-1----:R-:W-:-:S09]  /*5afc0*/  IMAD.WIDE R26, R140, 0x4, R2 ;  /* 0x000000048c1a7825 */ /* 0x002fd200078e0202 */
[----:B------:R1:W-:Y:S01]  /*5afd0*/  @P1 STG.E desc[UR8][R26.64], R20 ;  /* 0x000000141a001986 */ /* 0x0003e2000c101908 */
[----:B------:R-:W-:-:S03]  /*5afe0*/  LOP3.LUT P1, RZ, R11, 0x20000000, RZ, 0xc0, !PT ;  /* 0x200000000bff7812 */ /* 0x000fc6000782c0ff */
[----:B-1----:R-:W4:Y:S04]  /*5aff0*/  LDL.LU R20, [R1+0x690] ;  /* 0x0006900001147983 */ /* 0x002f280000300800 */
[----:B------:R-:W4:Y:S01]  /*5b000*/  LDL.LU R148, [R1+0x1114] ;  /* 0x0011140001947983 */ /* 0x000f220000300800 */
[----:B------:R-:W-:-:S05]  /*5b010*/  IMAD.WIDE R26, R140, 0x4, R4 ;  /* 0x000000048c1a7825 */ /* 0x000fca00078e0204 */
[----:B---3--:R1:W-:Y:S04]  /*5b020*/  @P1 STG.E desc[UR8][R26.64], R19 ;  /* 0x000000131a001986 */ /* 0x0083e8000c101908 */
[----:B-1----:R-:W3:Y:S01]  /*5b030*/  LDL.LU R19, [R1+0x490] ;  /* 0x0004900001137983 */ /* 0x002ee20000300800 */
[----:B------:R-:W-:Y:S01]  /*5b040*/  LOP3.LUT P1, RZ, R11, 0x10000000, RZ, 0xc0, !PT ;  /* 0x100000000bff7812 */ /* 0x000fe2000782c0ff */
[----:B------:R-:W-:-:S12]  /*5b050*/  IMAD.WIDE R26, R140, 0x4, R6 ;  /* 0x000000048c1a7825 */ /* 0x000fd800078e0206 */
[----:B------:R1:W-:Y:S01]  /*5b060*/  @P1 STG.E desc[UR8][R26.64], R25 ;  /* 0x000000191a001986 */ /* 0x0003e2000c101908 */
[----:B------:R-:W-:Y:S01]  /*5b070*/  LOP3.LUT P1, RZ, R11, 0x8000000, RZ, 0xc0, !PT ;  /* 0x080000000bff7812 */ /* 0x000fe2000782c0ff */
[----:B-1----:R-:W-:-:S12]  /*5b080*/  IMAD.WIDE R26, R140, 0x4, R8 ;  /* 0x000000048c1a7825 */ /* 0x002fd800078e0208 */
[----:B------:R1:W-:Y:S01]  /*5b090*/  @P1 STG.E desc[UR8][R26.64], R252 ;  /* 0x000000fc1a001986 */ /* 0x0003e2000c101908 */
[----:B------:R-:W-:Y:S01]  /*5b0a0*/  LOP3.LUT P1, RZ, R11, 0x4000000, RZ, 0xc0, !PT ;  /* 0x040000000bff7812 */ /* 0x000fe2000782c0ff */
[----:B-1----:R-:W-:Y:S01]  /*5b0b0*/  IMAD.WIDE R26, R141, 0x4, R2 ;  /* 0x000000048d1a7825 */ /* 0x002fe200078e0202 */
[----:B------:R-:W-:Y:S01]  /*5b0c0*/  LOP3.LUT P2, RZ, R14, 0x20000, RZ, 0xc0, !PT ;  /* 0x000200000eff7812 */ /* 0x000fe2000784c0ff */
[----:B------:R-:W3:Y:S10]  /*5b0d0*/  LDL.LU R252, [R1+0x111c] ;  /* 0x00111c0001fc7983 */ /* 0x000ef40000300800 */
        /* <DEDUP_REMOVED lines=10> */
[----:B--2---:R1:W-:Y:S02]  /*5b180*/  @P1 STG.E desc[UR8][R26.64], R142 ;  /* 0x0000008e1a001986 */ /* 0x0043e4000c101908 */
[----:B-1----:R-:W-:-:S05]  /*5b190*/  IMAD.WIDE R26, R149, 0x4, R2 ;  /* 0x00000004951a7825 */ /* 0x002fca00078e0202 */
[----:B------:R1:W-:Y:S02]  /*5b1a0*/  @P2 STG.E desc[UR8][R26.64], R143 ;  /* 0x0000008f1a002986 */ /* 0x0003e4000c101908 */
[----:B-1----:R-:W-:-:S05]  /*5b1b0*/  IMAD.WIDE R26, R149, 0x4, R4 ;  /* 0x00000004951a7825 */ /* 0x002fca00078e0204 */
[----:B----4-:R1:W-:Y:S04]  /*5b1c0*/  @P3 STG.E desc[UR8][R26.64], R153 ;  /* 0x000000991a003986 */ /* 0x0103e8000c101908 */
[----:B-1----:R-:W2:Y:S01]  /*5b1d0*/  LDL.LU R153, [R1+0x290] ;  /* 0x0002900001997983 */ /* 0x002ea20000300800 */
[C---:B------:R-:W-:Y:S02]  /*5b1e0*/  LOP3.LUT P4, RZ, R14.reuse, 0x80000, RZ, 0xc0, !PT ;  /* 0x000800000eff7812 */ /* 0x040fe4000788c0ff */
[C---:B------:R-:W-:Y:S01]  /*5b1f0*/  LOP3.LUT P5, RZ, R14.reuse, 0x100000, RZ, 0xc0, !PT ;  /* 0x001000000eff7812 */ /* 0x040fe200078ac0ff */
[----:B------:R-:W-:Y:S01]  /*5b200*/  IMAD.WIDE R26, R149, 0x4, R6 ;  /* 0x00000004951a7825 */ /* 0x000fe200078e0206 */
[C---:B------:R-:W-:Y:S02]  /*5b210*/  LOP3.LUT P6, RZ, R14.reuse, 0x200000, RZ, 0xc0, !PT ;  /* 0x002000000eff7812 */ /* 0x040fe400078cc0ff */
[----:B------:R-:W-:-:S07]  /*5b220*/  LOP3.LUT P0, RZ, R14, 0x400000, RZ, 0xc0, !PT ;  /* 0x004000000eff7812 */ /* 0x000fce000780c0ff */
[----:B------:R1:W-:Y:S02]  /*5b230*/  @P4 STG.E desc[UR8][R26.64], R151 ;  /* 0x000000971a004986 */ /* 0x0003e4000c101908 */
[----:B-1----:R-:W-:Y:S02]  /*5b240*/  IMAD.WIDE R26, R149, 0x4, R8 ;  /* 0x00000004951a7825 */ /* 0x002fe400078e0208 */
[----:B------:R-:W4:Y:S04]  /*5b250*/  LDL.LU R151, [R1+0x90] ;  /* 0x0000900001977983 */ /* 0x000f280000300800 */
[----:B------:R1:W-:Y:S04]  /*5b260*/  @P5 STG.E desc[UR8][R26.64], R150 ;  /* 0x000000961a005986 */ /* 0x0003e8000c101908 */
[----:B------:R-:W4:Y:S01]  /*5b270*/  LDL.LU R149, [R1+0xef4] ;  /* 0x000ef40001957983 */ /* 0x000f220000300800 */
[----:B-1----:R-:W-:-:S03]  /*5b280*/  IMAD.WIDE R26, R148, 0x4, R2 ;  /* 0x00000004941a7825 */ /* 0x002fc600078e0202 */
[----:B------:R-:W4:Y:S04]  /*5b290*/  LDL.LU R150, [R1+0xc84] ;  /* 0x000c840001967983 */ /* 0x000f280000300800 */
[----:B------:R1:W-:Y:S02]  /*5b2a0*/  @P6 STG.E desc[UR8][R26.64], R20 ;  /* 0x000000141a006986 */ /* 0x0003e4000c101908 */
[----:B-1----:R-:W-:Y:S02]  /*5b2b0*/  IMAD.WIDE R26, R148, 0x4, R4 ;  /* 0x00000004941a7825 */ /* 0x002fe400078e0204 */
[----:B------:R-:W4:Y:S04]  /*5b2c0*/  LDL.LU R20, [R1+0xa94] ;  /* 0x000a940001147983 */ /* 0x000f280000300800 */
[----:B---3--:R1:W-:Y:S04]  /*5b2d0*/  @P0 STG.E desc[UR8][R26.64], R19 ;  /* 0x000000131a000986 */ /* 0x0083e8000c101908 */
[----:B-1----:R-:W3:Y:S01]  /*5b2e0*/  LDL.LU R19, [R1+0x1118] ;  /* 0x0011180001137983 */ /* 0x002ee20000300800 */
[----:B------:R-:W-:-:S03]  /*5b2f0*/  LOP3.LUT P1, RZ, R15, 0x8, RZ, 0xc0, !PT ;  /* 0x000000080fff7812 */ /* 0x000fc6000782c0ff */
[----:B------:R-:W3:Y:S01]  /*5b300*/  LDL.LU R10, [R1+0x884] ;  /* 0x00088400010a7983 */ /* 0x000ee20000300800 */
[----:B------:R-:W-:-:S03]  /*5b310*/  LOP3.LUT R11, R11, 0xffff7fff, RZ, 0xc0, !PT ;  /* 0xffff7fff0b0b7812 */ /* 0x000fc600078ec0ff */
[----:B------:R-:W3:Y:S04]  /*5b320*/  LDL.LU R22, [R1+0x694] ;  /* 0x0006940001167983 */ /* 0x000ee80000300800 */
[----:B------:R-:W3:Y:S02]  /*5b330*/  LDL.LU R25, [R1+0x494] ;  /* 0x0004940001197983 */ /* 0x000ee40000300800 */
[----:B------:R-:W-:Y:S02]  /*5b340*/  @P1 LOP3.LUT R11, R11, 0x8000, RZ, 0xfc, !PT ;  /* 0x000080000b0b1812 */ /* 0x000fe400078efcff */
[----:B------:R-:W-:Y:S01]  /*5b350*/  LOP3.LUT P1, RZ, R15, 0x4, RZ, 0xc0, !PT ;  /* 0x000000040fff7812 */ /* 0x000fe2000782c0ff */
[----:B------:R-:W3:Y:S01]  /*5b360*/  LDL.LU R140, [R1+0x294] ;  /* 0x00029400018c7983 */ /* 0x000ee20000300800 */
[----:B------:R-:W-:-:S02]  /*5b370*/  LOP3.LUT R11, R11, 0xfffeffff, RZ, 0xc0, !PT ;  /* 0xfffeffff0b0b7812 */ /* 0x000fc400078ec0ff */
[----:B------:R-:W-:Y:S01]  /*5b380*/  LOP3.LUT P4, RZ, R14, 0x800000, RZ, 0xc0, !PT ;  /* 0x008000000eff7812 */ /* 0x000fe2000788c0ff */
[----:B------:R-:W-:Y:S01]  /*5b390*/  IMAD.WIDE R26, R148, 0x4, R6 ;  /* 0x00000004941a7825 */ /* 0x000fe200078e0206 */
[----:B------:R-:W3:Y:S04]  /*5b3a0*/  LDL.LU R158, [R1+0xef8] ;  /* 0x000ef800019e7983 */ /* 0x000ee80000300800 */
[----:B------:R-:W3:Y:S03]  /*5b3b0*/  LDL.LU R157, [R1+0xc88] ;  /* 0x000c8800019d7983 */ /* 0x000ee60000300800 */
[----:B------:R-:W-:Y:S01]  /*5b3c0*/  @P1 LOP3.LUT R11, R11, 0x10000, RZ, 0xfc, !PT ;  /* 0x000100000b0b1812 */ /* 0x000fe200078efcff */
[----:B------:R-:W3:Y:S01]  /*5b3d0*/  LDL.LU R141, [R1+0xa98] ;  /* 0x000a9800018d7983 */ /* 0x000ee20000300800 */
[----:B------:R-:W-:-:S02]  /*5b3e0*/  LOP3.LUT P1, RZ, R15, 0x2, RZ, 0xc0, !PT ;  /* 0x000000020fff7812 */ /* 0x000fc4000782c0ff */
[----:B------:R-:W-:Y:S01]  /*5b3f0*/  LOP3.LUT R11, R11, 0xfffdffff, RZ, 0xc0, !PT ;  /* 0xfffdffff0b0b7812 */ /* 0x000fe200078ec0ff */
[----:B------:R-:W3:Y:S04]  /*5b400*/  LDL.LU R142, [R1+0x1120] ;  /* 0x00112000018e7983 */ /* 0x000ee80000300800 */
[----:B------:R-:W3:Y:S06]  /*5b410*/  LDL.LU R143, [R1+0x888] ;  /* 0x00088800018f7983 */ /* 0x000eec0000300800 */
        /* <DEDUP_REMOVED lines=12> */
[----:B--2---:R1:W-:Y:S02]  /*5b4e0*/  @P4 STG.E desc[UR8][R26.64], R153 ;  /* 0x000000991a004986 */ /* 0x0043e4000c101908 */
[----:B-1----:R-:W-:Y:S02]  /*5b4f0*/  IMAD.WIDE R26, R148, 0x4, R8 ;  /* 0x00000004941a7825 */ /* 0x002fe400078e0208 */
[----:B------:R-:W2:Y:S04]  /*5b500*/  LDL.LU R148, [R1+0x1124] ;  /* 0x0011240001947983 */ /* 0x000ea80000300800 */
[----:B------:R-:W2:Y:S01]  /*5b510*/  LDL.LU R159, [R1+0x94] ;  /* 0x00009400019f7983 */ /* 0x000ea20000300800 */
[----:B------:R-:W-:-:S02]  /*5b520*/  LOP3.LUT P5, RZ, R14, 0x1000000, RZ, 0xc0, !PT ;  /* 0x010000000eff7812 */ /* 0x000fc400078ac0ff */
[----:B------:R-:W-:Y:S01]  /*5b530*/  @P1 LOP3.LUT R11, R11, 0x200000, RZ, 0xfc, !PT ;  /* 0x002000000b0b1812 */ /* 0x000fe200078efcff */
[----:B------:R-:W2:Y:S01]  /*5b540*/  LDL.LU R153, [R1+0x698] ;  /* 0x0006980001997983 */ /* 0x000ea20000300800 */
[C---:B------:R-:W-:Y:S02]  /*5b550*/  LOP3.LUT P1, RZ, R14.reuse, 0x10000000, RZ, 0xc0, !PT ;  /* 0x100000000eff7812 */ /* 0x040fe4000782c0ff */
[C---:B------:R-:W-:Y:S02]  /*5b560*/  LOP3.LUT P6, RZ, R14.reuse, 0x2000000, RZ, 0xc0, !PT ;  /* 0x020000000eff7812 */ /* 0x040fe400078cc0ff */
[----:B------:R-:W-:Y:S02]  /*5b570*/  LOP3.LUT P0, RZ, R14, 0x4000000, RZ, 0xc0, !PT ;  /* 0x040000000eff7812 */ /* 0x000fe4000780c0ff */
[----:B------:R-:W-:-:S03]  /*5b580*/  LOP3.LUT R11, R11, 0xffbfffff, RZ, 0xc0, !PT ;  /* 0xffbfffff0b0b7812 */ /* 0x000fc600078ec0ff */
[----:B----4-:R3:W-:Y:S04]  /*5b590*/  @P5 STG.E desc[UR8][R26.64], R151 ;  /* 0x000000971a005986 */ /* 0x0107e8000c101908 */
[----:B------:R-:W-:Y:S02]  /*5b5a0*/  @P1 LOP3.LUT R11, R11, 0x400000, RZ, 0xfc, !PT ;  /* 0x004000000b0b1812 */ /* 0x000fe400078efcff */
[----:B------:R-:W-:Y:S01]  /*5b5b0*/  LOP3.LUT P1, RZ, R14, 0x8000000, RZ, 0xc0, !PT ;  /* 0x080000000eff7812 */ /* 0x000fe2000782c0ff */
[----:B---3--:R-:W-:-:S05]  /*5b5c0*/  IMAD.WIDE R26, R19, 0x4, R2 ;  /* 0x00000004131a7825 */ /* 0x008fca00078e0202 */
[----:B------:R1:W-:Y:S02]  /*5b5d0*/  @P6 STG.E desc[UR8][R26.64], R149 ;  /* 0x000000951a006986 */ /* 0x0003e4000c101908 */
[C---:B-1----:R-:W-:Y:S02]  /*5b5e0*/  IMAD.WIDE R26, R19.reuse, 0x4, R4 ;  /* 0x00000004131a7825 */ /* 0x042fe400078e0204 */
[----:B------:R-:W3:Y:S04]  /*5b5f0*/  LDL.LU R149, [R1+0x498] ;  /* 0x0004980001957983 */ /* 0x000ee80000300800 */
        /* <DEDUP_REMOVED lines=21> */
[----:B--2---:R1:W-:Y:S01]  /*5b750*/  @P1 STG.E desc[UR8][R26.64], R159 ;  /* 0x0000009f1a001986 */ /* 0x0043e2000c101908 */
        /* <DEDUP_REMOVED lines=19> */
[----:B------:R-:W-:-:S04]  /*5b890*/  LOP3.LUT P0, RZ, R15, 0x200, RZ, 0xc0, !PT ;  /* 0x000002000fff7812 */ /* 0x000fc8000780c0ff */
[----:B---3--:R1:W-:Y:S02]  /*5b8a0*/  @P4 STG.E desc[UR8][R26.64], R149 ;  /* 0x000000951a004986 */ /* 0x0083e4000c101908 */
[----:B-1----:R-:W-:-:S05]  /*5b8b0*/  IMAD.WIDE R26, R148, 0x4, R6 ;  /* 0x00000004941a7825 */ /* 0x002fca00078e0206 */
[----:B----4-:R1:W-:Y:S02]  /*5b8c0*/  @P5 STG.E desc[UR8][R26.64], R150 ;  /* 0x000000961a005986 */ /* 0x0103e4000c101908 */
[----:B-1----:R-:W-:-:S05]  /*5b8d0*/  IMAD.WIDE R26, R148, 0x4, R8 ;  /* 0x00000004941a7825 */ /* 0x002fca00078e0208 */
[----:B------:R1:W-:Y:S02]  /*5b8e0*/  @P6 STG.E desc[UR8][R26.64], R20 ;  /* 0x000000141a006986 */ /* 0x0003e4000c101908 */
[----:B-1----:R-:W-:-:S05]  /*5b8f0*/  IMAD.WIDE R26, R151, 0x4, R2 ;  /* 0x00000004971a7825 */ /* 0x002fca00078e0202 */
[----:B------:R1:W-:Y:S04]  /*5b900*/  @P0 STG.E desc[UR8][R26.64], R19 ;  /* 0x000000131a000986 */ /* 0x0003e8000c101908 */
[----:B-1----:R-:W2:Y:S04]  /*5b910*/  LDL.LU R19, [R1+0xc8c] ;  /* 0x000c8c0001137983 */ /* 0x002ea80000300800 */
[----:B------:R-:W3:Y:S04]  /*5b920*/  LDL.LU R153, [R1+0xa9c] ;  /* 0x000a9c0001997983 */ /* 0x000ee80000300800 */
[----:B------:R-:W4:Y:S04]  /*5b930*/  LDL.LU R149, [R1+0x88c] ;  /* 0x00088c0001957983 */ /* 0x000f280000300800 */
[----:B------:R-:W4:Y:S04]  /*5b940*/  LDL.LU R20, [R1+0x69c] ;  /* 0x00069c0001147983 */ /* 0x000f280000300800 */
[----:B------:R-:W4:Y:S04]  /*5b950*/  LDL.LU R150, [R1+0x49c] ;  /* 0x00049c0001967983 */ /* 0x000f280000300800 */
[----:B------:R-:W4:Y:S04]  /*5b960*/  LDL.LU R148, [R1+0x29c] ;  /* 0x00029c0001947983 */ /* 0x000f280000300800 */
[----:B------:R-:W4:Y:S01]  /*5b970*/  LDL.LU R25, [R1+0x112c] ;  /* 0x00112c0001197983 */ /* 0x000f220000300800 */
[----:B------:R-:W-:Y:S01]  /*5b980*/  LOP3.LUT P4, RZ, R15, 0x400, RZ, 0xc0, !PT ;  /* 0x000004000fff7812 */ /* 0x000fe2000788c0ff */
[----:B------:R-:W-:Y:S01]  /*5b990*/  IMAD.WIDE R26, R151, 0x4, R4 ;  /* 0x00000004971a7825 */ /* 0x000fe200078e0204 */
        /* <DEDUP_REMOVED lines=24> */
[----:B------:R-:W-:Y:S02]  /*5bb20*/  LOP3.LUT P1, RZ, R15, 0x8000, RZ, 0xc0, !PT ;  /* 0x000080000fff7812 */ /* 0x000fe4000782c0ff */
[----:B------:R-:W-:-:S11]  /*5bb30*/  LOP3.LUT R11, R11, 0xffffbfff, RZ, 0xc0, !PT ;  /* 0xffffbfff0b0b7812 */ /* 0x000fd600078ec0ff */
[----:B------:R-:W-:Y:S02]  /*5bb40*/  @P1 LOP3.LUT R11, R11, 0x4000, RZ, 0xfc, !PT ;  /* 0x000040000b0b1812 */ /* 0x000fe400078efcff */
[----:B------:R-:W-:Y:S01]  /*5bb50*/  LOP3.LUT P1, RZ, R15, 0x4000, RZ, 0xc0, !PT ;  /* 0x000040000fff7812 */ /* 0x000fe2000782c0ff */
[----:B--2---:R1:W-:Y:S04]  /*5bb60*/  @P4 STG.E desc[UR8][R26.64], R19 ;  /* 0x000000131a004986 */ /* 0x0043e8000c101908 */
[----:B-1----:R-:W2:Y:S04]  /*5bb70*/  LDL.LU R19, [R1+0x9c] ;  /* 0x00009c0001137983 */ /* 0x002ea80000300800 */
[----:B------:R-:W2:Y:S04]  /*5bb80*/  LDL.LU R158, [R1+0x1130] ;  /* 0x00113000019e7983 */ /* 0x000ea80000300800 */
[----:B------:R-:W2:Y:S04]  /*5bb90*/  LDL.LU R140, [R1+0xf00] ;  /* 0x000f0000018c7983 */ /* 0x000ea80000300800 */
[----:B------:R-:W2:Y:S04]  /*5bba0*/  LDL.LU R252, [R1+0xc90] ;  /* 0x000c900001fc7983 */ /* 0x000ea80000300800 */
[----:B------:R-:W2:Y:S01]  /*5bbb0*/  LDL.LU R159, [R1+0xaa0] ;  /* 0x000aa000019f7983 */ /* 0x000ea20000300800 */
[----:B------:R-:W-:-:S03]  /*5bbc0*/  IMAD.WIDE R26, R151, 0x4, R6 ;  /* 0x00000004971a7825 */ /* 0x000fc600078e0206 */
[----:B------:R-:W2:Y:S04]  /*5bbd0*/  LDL.LU R157, [R1+0x890] ;  /* 0x00089000019d7983 */ /* 0x000ea80000300800 */
[----:B---3--:R1:W-:Y:S04]  /*5bbe0*/  @P5 STG.E desc[UR8][R26.64], R153 ;  /* 0x000000991a005986 */ /* 0x0083e8000c101908 */
[----:B-1----:R-:W3:Y:S04]  /*5bbf0*/  LDL.LU R153, [R1+0x1134] ;  /* 0x0011340001997983 */ /* 0x002ee80000300800 */
[----:B------:R-:W3:Y:S01]  /*5bc00*/  LDL.LU R141, [R1+0x6a0] ;  /* 0x0006a000018d7983 */ /* 0x000ee20000300800 */
[----:B------:R-:W-:-:S03]  /*5bc10*/  IMAD.WIDE R26, R151, 0x4, R8 ;  /* 0x00000004971a7825 */ /* 0x000fc600078e0208 */
[----:B------:R-:W3:Y:S04]  /*5bc20*/  LDL.LU R142, [R1+0x4a0] ;  /* 0x0004a000018e7983 */ /* 0x000ee80000300800 */
[----:B----4-:R1:W-:Y:S02]  /*5bc30*/  @P6 STG.E desc[UR8][R26.64], R149 ;  /* 0x000000951a006986 */ /* 0x0103e4000c101908 */
[----:B-1----:R-:W-:-:S05]  /*5bc40*/  IMAD.WIDE R26, R25, 0x4, R2 ;  /* 0x00000004191a7825 */ /* 0x002fca00078e0202 */
[----:B------:R1:W-:Y:S04]  /*5bc50*/  @P0 STG.E desc[UR8][R26.64], R20 ;  /* 0x000000141a000986 */ /* 0x0003e8000c101908 */
[----:B-1----:R-:W4:Y:S04]  /*5bc60*/  LDL.LU R20, [R1+0x1138] ;  /* 0x0011380001147983 */ /* 0x002f280000300800 */
[----:B------:R-:W4:Y:S01]  /*5bc70*/  LDL.LU R143, [R1+0x2a0] ;  /* 0x0002a000018f7983 */ /* 0x000f220000300800 */
[----:B------:R-:W-:-:S03]  /*5bc80*/  IMAD.WIDE R26, R25, 0x4, R4 ;  /* 0x00000004191a7825 */ /* 0x000fc600078e0204 */
[----:B------:R-:W4:Y:S04]  /*5bc90*/  LDL.LU R151, [R1+0xa0] ;  /* 0x0000a00001977983 */ /* 0x000f280000300800 */
[----:B------:R1:W-:Y:S01]  /*5bca0*/  @P1 STG.E desc[UR8][R26.64], R150 ;  /* 0x000000961a001986 */ /* 0x0003e2000c101908 */
[----:B------:R-:W-:-:S03]  /*5bcb0*/  LOP3.LUT P1, RZ, R11, 0x4000, RZ, 0xc0, !PT ;  /* 0x000040000bff7812 */ /* 0x000fc6000782c0ff */
[----:B------:R-:W4:Y:S01]  /*5bcc0*/  LDL.LU R149, [R1+0xf04] ;  /* 0x000f040001957983 */ /* 0x000f220000300800 */
[----:B-1----:R-:W-:-:S03]  /*5bcd0*/  IMAD.WIDE R26, R25, 0x4, R6 ;  /* 0x00000004191a7825 */ /* 0x002fc600078e0206 */
[----:B------:R-:W4:Y:S06]  /*5bce0*/  LDL.LU R150, [R1+0xc94] ;  /* 0x000c940001967983 */ /* 0x000f2c0000300800 */
[----:B------:R1:W-:Y:S04]  /*5bcf0*/  @P1 STG.E desc[UR8][R26.64], R148 ;  /* 0x000000941a001986 */ /* 0x0003e8000c101908 */
[----:B-1----:R-:W4:Y:S01]  /*5bd00*/  LDL.LU R148, [R1+0xaa4] ;  /* 0x000aa40001947983 */ /* 0x002f220000300800 */
[----:B------:R-:W-:Y:S01]  /*5bd10*/  LOP3.LUT P1, RZ, R11, 0x2000, RZ, 0xc0, !PT ;  /* 0x000020000bff7812 */ /* 0x000fe2000782c0ff */
[----:B------:R-:W-:Y:S01]  /*5bd20*/  IMAD.WIDE R26, R25, 0x4, R8 ;  /* 0x00000004191a7825 */ /* 0x000fe200078e0208 */
[----:B------:R-:W-:-:S02]  /*5bd30*/  LOP3.LUT P2, RZ, R15, 0x800000, RZ, 0xc0, !PT ;  /* 0x008000000fff7812 */ /* 0x000fc4000784c0ff */
[C---:B------:R-:W-:Y:S02]  /*5bd40*/  LOP3.LUT P3, RZ, R15.reuse, 0x1000000, RZ, 0xc0, !PT ;  /* 0x010000000fff7812 */ /* 0x040fe4000786c0ff */
[C---:B------:R-:W-:Y:S02]  /*5bd50*/  LOP3.LUT P4, RZ, R15.reuse, 0x2000000, RZ, 0xc0, !PT ;  /* 0x020000000fff7812 */ /* 0x040fe4000788c0ff */
[C---:B------:R-:W-:Y:S02]  /*5bd60*/  LOP3.LUT P5, RZ, R15.reuse, 0x4000000, RZ, 0xc0, !PT ;  /* 0x040000000fff7812 */ /* 0x040fe400078ac0ff */
[----:B------:R-:W-:-:S03]  /*5bd70*/  LOP3.LUT P6, RZ, R15, 0x8000000, RZ, 0xc0, !PT ;  /* 0x080000000fff7812 */ /* 0x000fc600078cc0ff */
        /* <DEDUP_REMOVED lines=11> */
[C---:B------:R-:W-:Y:S01]  /*5be30*/  LOP3.LUT P1, RZ, R11.reuse, 0x200, RZ, 0xc0, !PT ;  /* 0x000002000bff7812 */ /* 0x040fe2000782c0ff */
[----:B-1----:R-:W-:Y:S02]  /*5be40*/  IMAD.WIDE R26, R158, 0x4, R8 ;  /* 0x000000049e1a7825 */ /* 0x002fe400078e0208 */
[----:B------:R-:W2:Y:S10]  /*5be50*/  LDL.LU R159, [R1+0x1144] ;  /* 0x00114400019f7983 */ /* 0x000eb40000300800 */
[----:B------:R3:W-:Y:S01]  /*5be60*/  @P1 STG.E desc[UR8][R26.64], R157 ;  /* 0x0000009d1a001986 */ /* 0x0007e2000c101908 */
[----:B------:R-:W-:Y:S01]  /*5be70*/  LOP3.LUT P1, RZ, R11, 0x100, RZ, 0xc0, !PT ;  /* 0x000001000bff7812 */ /* 0x000fe2000782c0ff */
[----:B---3--:R-:W-:-:S12]  /*5be80*/  IMAD.WIDE R26, R153, 0x4, R2 ;  /* 0x00000004991a7825 */ /* 0x008fd800078e0202 */
[----:B------:R1:W-:Y:S01]  /*5be90*/  @P1 STG.E desc[UR8][R26.64], R141 ;  /* 0x0000008d1a001986 */ /* 0x0003e2000c101908 */
[----:B------:R-:W-:Y:S01]  /*5bea0*/  LOP3.LUT P1, RZ, R11, 0x80, RZ, 0xc0, !PT ;  /* 0x000000800bff7812 */ /* 0x000fe2000782c0ff */
[----:B-1----:R-:W-:-:S12]  /*5beb0*/  IMAD.WIDE R26, R153, 0x4, R4 ;  /* 0x00000004991a7825 */ /* 0x002fd800078e0204 */
[----:B------:R1:W-:Y:S02]  /*5bec0*/  @P1 STG.E desc[UR8][R26.64], R142 ;  /* 0x0000008e1a001986 */ /* 0x0003e4000c101908 */
[----:B-1----:R-:W-:-:S05]  /*5bed0*/  IMAD.WIDE R26, R153, 0x4, R6 ;  /* 0x00000004991a7825 */ /* 0x002fca00078e0206 */
[----:B----4-:R1:W-:Y:S02]  /*5bee0*/  @P2 STG.E desc[UR8][R26.64], R143 ;  /* 0x0000008f1a002986 */ /* 0x0103e4000c101908 */
[----:B-1----:R-:W-:-:S05]  /*5bef0*/  IMAD.WIDE R26, R153, 0x4, R8 ;  /* 0x00000004991a7825 */ /* 0x002fca00078e0208 */
[----:B------:R1:W-:Y:S02]  /*5bf00*/  @P3 STG.E desc[UR8][R26.64], R151 ;  /* 0x000000971a003986 */ /* 0x0003e4000c101908 */
[C---:B-1----:R-:W-:Y:S02]  /*5bf10*/  IMAD.WIDE R26, R20.reuse, 0x4, R2 ;  /* 0x00000004141a7825 */ /* 0x042fe400078e0202 */
[----:B------:R-:W3:Y:S04]  /*5bf20*/  LDL.LU R151, [R1+0x6a4] ;  /* 0x0006a40001977983 */ /* 0x000ee80000300800 */
[----:B------:R1:W-:Y:S02]  /*5bf30*/  @P4 STG.E desc[UR8][R26.64], R149 ;  /* 0x000000951a004986 */ /* 0x0003e4000c101908 */
[----:B-1----:R-:W-:-:S02]  /*5bf40*/  IMAD.WIDE R26, R20, 0x4, R4 ;  /* 0x00000004141a7825 */ /* 0x002fc400078e0204 */
[----:B------:R-:W4:Y:S04]  /*5bf50*/  LDL.LU R149, [R1+0x4a4] ;  /* 0x0004a40001957983 */ /* 0x000f280000300800 */
[----:B------:R1:W-:Y:S02]  /*5bf60*/  @P5 STG.E desc[UR8][R26.64], R150 ;  /* 0x000000961a005986 */ /* 0x0003e4000c101908 */
[C---:B-1----:R-:W-:Y:S02]  /*5bf70*/  IMAD.WIDE R26, R20.reuse, 0x4, R6 ;  /* 0x00000004141a7825 */ /* 0x042fe400078e0206 */
[----:B------:R-:W4:Y:S04]  /*5bf80*/  LDL.LU R150, [R1+0x2a4] ;  /* 0x0002a40001967983 */ /* 0x000f280000300800 */
[----:B------:R1:W-:Y:S04]  /*5bf90*/  @P6 STG.E desc[UR8][R26.64], R148 ;  /* 0x000000941a006986 */ /* 0x0003e8000c101908 */
[----:B-1----:R-:W3:Y:S01]  /*5bfa0*/  LDL.LU R148, [R1+0x113c] ;  /* 0x00113c0001947983 */ /* 0x002ee20000300800 */
[----:B------:R-:W-:Y:S01]  /*5bfb0*/  LOP3.LUT P0, RZ, R15, 0x10000000, RZ, 0xc0, !PT ;  /* 0x100000000fff7812 */ /* 0x000fe2000780c0ff */
[----:B------:R-:W-:-:S12]  /*5bfc0*/  IMAD.WIDE R26, R20, 0x4, R8 ;  /* 0x00000004141a7825 */ /* 0x000fd800078e0208 */
[----:B--2---:R1:W-:Y:S04]  /*5bfd0*/  @P0 STG.E desc[UR8][R26.64], R19 ;  /* 0x000000131a000986 */ /* 0x0043e8000c101908 */
        /* <DEDUP_REMOVED lines=14> */
[----:B------:R-:W-:-:S02]  /*5c0c0*/  LOP3.LUT P4, RZ, R15, 0x20000000, RZ, 0xc0, !PT ;  /* 0x200000000fff7812 */ /* 0x000fc4000788c0ff */
[C---:B------:R-:W-:Y:S02]  /*5c0d0*/  LOP3.LUT P5, RZ, R15.reuse, 0x40000000, RZ, 0xc0, !PT ;  /* 0x400000000fff7812 */ /* 0x040fe400078ac0ff */
[----:B------:R-:W-:Y:S02]  /*5c0e0*/  LOP3.LUT P6, RZ, R15, 0x80000000, RZ, 0xc0, !PT ;  /* 0x800000000fff7812 */ /* 0x000fe400078cc0ff */
        /* <DEDUP_REMOVED lines=11> */
[----:B------:R-:W-:Y:S01]  /*5c1a0*/  @P1 LOP3.LUT R11, R11, 0x4, RZ, 0xfc, !PT ;  /* 0x000000040b0b1812 */ /* 0x000fe200078efcff */
[----:B---3--:R-:W-:-:S05]  /*5c1b0*/  IMAD.WIDE R14, R148, 0x4, R2 ;  /* 0x00000004940e7825 */ /* 0x008fca00078e0202 */
[----:B------:R1:W-:Y:S02]  /*5c1c0*/  @P4 STG.E desc[UR8][R14.64], R151 ;  /* 0x000000970e004986 */ /* 0x0003e4000c101908 */
[C---:B-1----:R-:W-:Y:S02]  /*5c1d0*/  IMAD.WIDE R14, R148.reuse, 0x4, R4 ;  /* 0x00000004940e7825 */ /* 0x042fe400078e0204 */
[----:B------:R-:W3:Y:S04]  /*5c1e0*/  LDL.LU R151, [R1+0x89c] ;  /* 0x00089c0001977983 */ /* 0x000ee80000300800 */
[----:B----4-:R1:W-:Y:S02]  /*5c1f0*/  @P5 STG.E desc[UR8][R14.64], R149 ;  /* 0x000000950e005986 */ /* 0x0103e4000c101908 */
[----:B-1----:R-:W-:-:S02]  /*5c200*/  IMAD.WIDE R14, R148, 0x4, R6 ;  /* 0x00000004940e7825 */ /* 0x002fc400078e0206 */
[----:B------:R-:W4:Y:S04]  /*5c210*/  LDL.LU R149, [R1+0x6ac] ;  /* 0x0006ac0001957983 */ /* 0x000f280000300800 */
[----:B------:R1:W-:Y:S02]  /*5c220*/  @P6 STG.E desc[UR8][R14.64], R150 ;  /* 0x000000960e006986 */ /* 0x0003e4000c101908 */
[----:B-1----:R-:W-:Y:S02]  /*5c230*/  IMAD.WIDE R14, R148, 0x4, R8 ;  /* 0x00000004940e7825 */ /* 0x002fe400078e0208 */
[----:B------:R-:W4:Y:S04]  /*5c240*/  LDL.LU R150, [R1+0x4ac] ;  /* 0x0004ac0001967983 */ /* 0x000f280000300800 */
[----:B------:R-:W4:Y:S04]  /*5c250*/  LDL.LU R148, [R1+0x2ac] ;  /* 0x0002ac0001947983 */ /* 0x000f280000300800 */
[----:B------:R-:W4:Y:S01]  /*5c260*/  LDL.LU R143, [R1+0x114c] ;  /* 0x00114c00018f7983 */ /* 0x000f220000300800 */
[----:B------:R-:W-:-:S02]  /*5c270*/  LOP3.LUT P1, RZ, R16, 0x20, RZ, 0xc0, !PT ;  /* 0x0000002010ff7812 */ /* 0x000fc4000782c0ff */
        /* <DEDUP_REMOVED lines=14> */
[----:B-1----:R-:W-:Y:S01]  /*5c360*/  IMAD.WIDE R14, R10, 0x4, R2 ;  /* 0x000000040a0e7825 */ /* 0x002fe200078e0202 */
[----:B------:R-:W-:Y:S01]  /*5c370*/  LOP3.LUT P2, RZ, R16, 0x400, RZ, 0xc0, !PT ;  /* 0x0000040010ff7812 */ /* 0x000fe2000784c0ff */
[----:B------:R-:W2:Y:S08]  /*5c380*/  LDL.LU R19, [R1+0x1b2c] ;  /* 0x001b2c0001137983 */ /* 0x000eb00000300800 */
[----:B------:R1:W-:Y:S01]  /*5c390*/  @P1 STG.E desc[UR8][R14.64], R20 ;  /* 0x000000140e001986 */ /* 0x0003e2000c101908 */
[C---:B------:R-:W-:Y:S01]  /*5c3a0*/  LOP3.LUT P1, RZ, R11.reuse, 0x40, RZ, 0xc0, !PT ;  /* 0x000000400bff7812 */ /* 0x040fe2000782c0ff */
[----:B-1----:R-:W-:Y:S01]  /*5c3b0*/  IMAD.WIDE R14, R10, 0x4, R4 ;  /* 0x000000040a0e7825 */ /* 0x002fe200078e0204 */
        /* <DEDUP_REMOVED lines=17> */
[----:B------:R-:W-:Y:S01]  /*5c4d0*/  @P1 STG.E desc[UR8][R14.64], R252 ;  /* 0x000000fc0e001986 */ /* 0x000fe2000c101908 */
[----:B------:R-:W-:Y:S01]  /*5c4e0*/  LOP3.LUT P1, RZ, R11, 0x1, RZ, 0xc0, !PT ;  /* 0x000000010bff7812 */ /* 0x000fe2000782c0ff */
[----:B------:R-:W-:-:S12]  /*5c4f0*/  IMAD.WIDE R10, R159, 0x4, R8 ;  /* 0x000000049f0a7825 */ /* 0x000fd800078e0208 */
[----:B------:R1:W-:Y:S01]  /*5c500*/  @P1 STG.E desc[UR8][R10.64], R158 ;  /* 0x0000009e0a001986 */ /* 0x0003e2000c101908 */
[----:B------:R-:W-:Y:S01]  /*5c510*/  LOP3.LUT P1, RZ, R12, 0x80000000, RZ, 0xc0, !PT ;  /* 0x800000000cff7812 */ /* 0x000fe2000782c0ff */
[----:B-1----:R-:W-:-:S12]  /*5c520*/  IMAD.WIDE R10, R153, 0x4, R2 ;  /* 0x00000004990a7825 */ /* 0x002fd800078e0202 */
[----:B------:R1:W-:Y:S02]  /*5c530*/  @P1 STG.E desc[UR8][R10.64], R157 ;  /* 0x0000009d0a001986 */ /* 0x0003e4000c101908 */
[----:B-1----:R-:W-:-:S05]  /*5c540*/  IMAD.WIDE R10, R153, 0x4, R4 ;  /* 0x00000004990a7825 */ /* 0x002fca00078e0204 */
[----:B------:R1:W-:Y:S02]  /*5c550*/  @P2 STG.E desc[UR8][R10.64], R141 ;  /* 0x0000008d0a002986 */ /* 0x0003e4000c101908 */
[----:B-1----:R-:W-:-:S05]  /*5c560*/  IMAD.WIDE R10, R153, 0x4, R6 ;  /* 0x00000004990a7825 */ /* 0x002fca00078e0206 */
[----:B------:R1:W-:Y:S02]  /*5c570*/  @P3 STG.E desc[UR8][R10.64], R142 ;  /* 0x0000008e0a003986 */ /* 0x0003e4000c101908 */
[----:B-1----:R-:W-:Y:S02]  /*5c580*/  IMAD.WIDE R10, R153, 0x4, R8 ;  /* 0x00000004990a7825 */ /* 0x002fe400078e0208 */
[----:B------:R-:W2:Y:S01]  /*5c590*/  LDL.LU R153, [R1+0xac] ;  /* 0x0000ac0001997983 */ /* 0x000ea20000300800 */
[C---:B------:R-:W-:Y:S02]  /*5c5a0*/  LOP3.LUT P4, RZ, R16.reuse, 0x1000, RZ, 0xc0, !PT ;  /* 0x0000100010ff7812 */ /* 0x040fe4000788c0ff */
[C---:B------:R-:W-:Y:S02]  /*5c5b0*/  LOP3.LUT P5, RZ, R16.reuse, 0x2000, RZ, 0xc0, !PT ;  /* 0x0000200010ff7812 */ /* 0x040fe400078ac0ff */
[C---:B------:R-:W-:Y:S02]  /*5c5c0*/  LOP3.LUT P6, RZ, R16.reuse, 0x4000, RZ, 0xc0, !PT ;  /* 0x0000400010ff7812 */ /* 0x040fe400078cc0ff */
[----:B------:R-:W-:-:S07]  /*5c5d0*/  LOP3.LUT P0, RZ, R16, 0x8000, RZ, 0xc0, !PT ;  /* 0x0000800010ff7812 */ /* 0x000fce000780c0ff */
[----:B---3--:R1:W-:Y:S04]  /*5c5e0*/  @P4 STG.E desc[UR8][R10.64], R151 ;  /* 0x000000970a004986 */ /* 0x0083e8000c101908 */
[----:B-1----:R-:W3:Y:S01]  /*5c5f0*/  LDL.LU R151, [R1+0xf10] ;  /* 0x000f100001977983 */ /* 0x002ee20000300800 */
[----:B----4-:R-:W-:-:S05]  /*5c600*/  IMAD.WIDE R10, R143, 0x4, R2 ;  /* 0x000000048f0a7825 */ /* 0x010fca00078e0202 */
[----:B------:R1:W-:Y:S02]  /*5c610*/  @P5 STG.E desc[UR8][R10.64], R149 ;  /* 0x000000950a005986 */ /* 0x0003e4000c101908 */
[C---:B-1----:R-:W-:Y:S02]  /*5c620*/  IMAD.WIDE R10, R143.reuse, 0x4, R4 ;  /* 0x000000048f0a7825 */ /* 0x042fe400078e0204 */
[----:B------:R-:W4:Y:S04]  /*5c630*/  LDL.LU R149, [R1+0xca0] ;  /* 0x000ca00001957983 */ /* 0x000f280000300800 */
[----:B------:R1:W-:Y:S02]  /*5c640*/  @P6 STG.E desc[UR8][R10.64], R150 ;  /* 0x000000960a006986 */ /* 0x0003e4000c101908 */
[----:B-1----:R-:W-:-:S02]  /*5c650*/  IMAD.WIDE R10, R143, 0x4, R6 ;  /* 0x000000048f0a7825 */ /* 0x002fc400078e0206 */
[----:B------:R-:W4:Y:S04]  /*5c660*/  LDL.LU R150, [R1+0xab0] ;  /* 0x000ab00001967983 */ /* 0x000f280000300800 */
[----:B------:R1:W-:Y:S04]  /*5c670*/  @P0 STG.E desc[UR8][R10.64], R148 ;  /* 0x000000940a000986 */ /* 0x0003e8000c101908 */
[----:B-1----:R-:W3:Y:S04]  /*5c680*/  LDL.LU R148, [R1+0x1150] ;  /* 0x0011500001947983 */ /* 0x002ee80000300800 */
[----:B------:R-:W4:Y:S04]  /*5c690*/  LDL.LU R22, [R1+0x1154] ;  /* 0x0011540001167983 */ /* 0x000f280000300800 */
[----:B------:R-:W4:Y:S04]  /*5c6a0*/  LDL.LU R14, [R1+0x8a0] ;  /* 0x0008a000010e7983 */ /* 0x000f280000300800 */
[----:B------:R-:W4:Y:S01]  /*5c6b0*/  LDL.LU R15, [R1+0x6b0] ;  /* 0x0006b000010f7983 */ /* 0x000f220000300800 */
[----:B------:R-:W-:-:S03]  /*5c6c0*/  LOP3.LUT P4, RZ, R16, 0x10000, RZ, 0xc0, !PT ;  /* 0x0001000010ff7812 */ /* 0x000fc6000788c0ff */
[----:B------:R-:W4:Y:S01]  /*5c6d0*/  LDL.LU R26, [R1+0x4b0] ;  /* 0x0004b000011a7983 */ /* 0x000f220000300800 */
[----:B------:R-:W-:-:S03]  /*5c6e0*/  IMAD.WIDE R10, R143, 0x4, R8 ;  /* 0x000000048f0a7825 */ /* 0x000fc600078e0208 */
[----:B------:R-:W4:Y:S01]  /*5c6f0*/  LDL.LU R158, [R1+0x1158] ;  /* 0x00115800019e7983 */ /* 0x000f220000300800 */
[C---:B------:R-:W-:Y:S02]  /*5c700*/  LOP3.LUT P5, RZ, R16.reuse, 0x20000, RZ, 0xc0, !PT ;  /* 0x0002000010ff7812 */ /* 0x040fe400078ac0ff */
[C---:B------:R-:W-:Y:S02]  /*5c710*/  LOP3.LUT P6, RZ, R16.reuse, 0x40000, RZ, 0xc0, !PT ;  /* 0x0004000010ff7812 */ /* 0x040fe400078cc0ff */
[C---:B------:R-:W-:Y:S02]  /*5c720*/  LOP3.LUT P0, RZ, R16.reuse, 0x80000, RZ, 0xc0, !PT ;  /* 0x0008000010ff7812 */ /* 0x040fe4000780c0ff */
[----:B------:R-:W-:Y:S02]  /*5c730*/  LOP3.LUT P1, RZ, R16, 0x10000000, RZ, 0xc0, !PT ;  /* 0x1000000010ff7812 */ /* 0x000fe4000782c0ff */
[----:B------:R-:W-:-:S11]  /*5c740*/  LOP3.LUT R12, R12, 0xff7fffff, RZ, 0xc0, !PT ;  /* 0xff7fffff0c0c7812 */ /* 0x000fd600078ec0ff */
[----:B------:R-:W-:Y:S02]  /*5c750*/  @P1 LOP3.LUT R12, R12, 0x800000, RZ, 0xfc, !PT ;  /* 0x008000000c0c1812 */ /* 0x000fe400078efcff */
[----:B------:R-:W-:Y:S02]  /*5c760*/  LOP3.LUT P1, RZ, R16, 0x8000000, RZ, 0xc0, !PT ;  /* 0x0800000010ff7812 */ /* 0x000fe4000782c0ff */
[----:B------:R-:W-:Y:S01]  /*5c770*/  LOP3.LUT R12, R12, 0xfeffffff, RZ, 0xc0, !PT ;  /* 0xfeffffff0c0c7812 */ /* 0x000fe200078ec0ff */
        /* <DEDUP_REMOVED lines=11> */
[----:B---3--:R-:W-:-:S05]  /*5c830*/  IMAD.WIDE R10, R148, 0x4, R2 ;  /* 0x00000004940a7825 */ /* 0x008fca00078e0202 */
[----:B------:R1:W-:Y:S02]  /*5c840*/  @P5 STG.E desc[UR8][R10.64], R151 ;  /* 0x000000970a005986 */ /* 0x0003e4000c101908 */
[----:B-1----:R-:W-:-:S05]  /*5c850*/  IMAD.WIDE R10, R148, 0x4, R4 ;  /* 0x00000004940a7825 */ /* 0x002fca00078e0204 */
[----:B----4-:R1:W-:Y:S02]  /*5c860*/  @P6 STG.E desc[UR8][R10.64], R149 ;  /* 0x000000950a006986 */ /* 0x0103e4000c101908 */
[C---:B-1----:R-:W-:Y:S02]  /*5c870*/  IMAD.WIDE R10, R148.reuse, 0x4, R6 ;  /* 0x00000004940a7825 */ /* 0x042fe400078e0206 */
[----:B------:R-:W3:Y:S04]  /*5c880*/  LDL.LU R149, [R1+0xb4] ;  /* 0x0000b40001957983 */ /* 0x000ee80000300800 */
[----:B------:R1:W-:Y:S02]  /*5c890*/  @P0 STG.E desc[UR8][R10.64], R150 ;  /* 0x000000960a000986 */ /* 0x0003e4000c101908 */
[----:B-1----:R-:W-:-:S02]  /*5c8a0*/  IMAD.WIDE R10, R148, 0x4, R8 ;  /* 0x00000004940a7825 */ /* 0x002fc400078e0208 */
[----:B------:R-:W4:Y:S04]  /*5c8b0*/  LDL.LU R150, [R1+0xf18] ;  /* 0x000f180001967983 */ /* 0x000f280000300800 */
[----:B------:R-:W4:Y:S04]  /*5c8c0*/  LDL.LU R148, [R1+0xca8] ;  /* 0x000ca80001947983 */ /* 0x000f280000300800 */
[----:B------:R-:W4:Y:S01]  /*5c8d0*/  LDL.LU R151, [R1+0x1160] ;  /* 0x0011600001977983 */ /* 0x000f220000300800 */
        /* <DEDUP_REMOVED lines=59> */
[----:B---3--:R4:W-:Y:S02]  /*5cc90*/  @P5 STG.E desc[UR8][R10.64], R149 ;  /* 0x000000950a005986 */ /* 0x0089e4000c101908 */
[----:B----4-:R-:W-:-:S05]  /*5cca0*/  IMAD.WIDE R10, R151, 0x4, R2 ;  /* 0x00000004970a7825 */ /* 0x010fca00078e0202 */
[----:B------:R1:W-:Y:S02]  /*5ccb0*/  @P6 STG.E desc[UR8][R10.64], R150 ;  /* 0x000000960a006986 */ /* 0x0003e4000c101908 */
[----:B-1----:R-:W-:-:S05]  /*5ccc0*/  IMAD.WIDE R10, R151, 0x4, R4 ;  /* 0x00000004970a7825 */ /* 0x002fca00078e0204 */
[----:B------:R1:W-:Y:S04]  /*5ccd0*/  @P0 STG.E desc[UR8][R10.64], R148 ;  /* 0x000000940a000986 */ /* 0x0003e8000c101908 */
[----:B-1----:R-:W3:Y:S04]  /*5cce0*/  LDL.LU R148, [R1+0xab8] ;  /* 0x000ab80001947983 */ /* 0x002ee80000300800 */
[----:B------:R-:W4:Y:S04]  /*5ccf0*/  LDL.LU R140, [R1+0x8a8] ;  /* 0x0008a800018c7983 */ /* 0x000f280000300800 */
[----:B------:R-:W2:Y:S04]  /*5cd00*/  LDL.LU R142, [R1+0x6b8] ;  /* 0x0006b800018e7983 */ /* 0x000ea80000300800 */
[----:B------:R-:W2:Y:S04]  /*5cd10*/  LDL.LU R143, [R1+0x4b8] ;  /* 0x0004b800018f7983 */ /* 0x000ea80000300800 */
[----:B------:R-:W2:Y:S04]  /*5cd20*/  LDL.LU R153, [R1+0x2b8] ;  /* 0x0002b80001997983 */ /* 0x000ea80000300800 */
[----:B------:R-:W2:Y:S01]  /*5cd30*/  LDL.LU R149, [R1+0x1164] ;  /* 0x0011640001957983 */ /* 0x000ea20000300800 */
[----:B------:R-:W-:-:S03]  /*5cd40*/  LOP3.LUT P4, RZ, R17, 0x8, RZ, 0xc0, !PT ;  /* 0x0000000811ff7812 */ /* 0x000fc6000788c0ff */
[----:B------:R-:W2:Y:S01]  /*5cd50*/  LDL.LU R150, [R1+0xb8] ;  /* 0x0000b80001967983 */ /* 0x000ea20000300800 */
[----:B------:R-:W-:Y:S01]  /*5cd60*/  IMAD.WIDE R10, R151, 0x4, R6 ;  /* 0x00000004970a7825 */ /* 0x000fe200078e0206 */
        /* <DEDUP_REMOVED lines=15> */
[----:B------:R-:W3:Y:S01]  /*5ce60*/  LDL.LU R27, [R1+0xcac] ;  /* 0x000cac00011b7983 */ /* 0x000ee20000300800 */
[----:B------:R-:W-:-:S02]  /*5ce70*/  LOP3.LUT R12, R12, 0xfff7ffff, RZ, 0xc0, !PT ;  /* 0xfff7ffff0c0c7812 */ /* 0x000fc400078ec0ff */
[C---:B------:R-:W-:Y:S01]  /*5ce80*/  LOP3.LUT P5, RZ, R17.reuse, 0x10, RZ, 0xc0, !PT ;  /* 0x0000001011ff7812 */ /* 0x040fe200078ac0ff */
[----:B------:R-:W3:Y:S01]  /*5ce90*/  LDL.LU R22, [R1+0xabc] ;  /* 0x000abc0001167983 */ /* 0x000ee20000300800 */
[----:B------:R-:W-:Y:S02]  /*5cea0*/  @P1 LOP3.LUT R12, R12, 0x80000, RZ, 0xfc, !PT ;  /* 0x000800000c0c1812 */ /* 0x000fe400078efcff */
[----:B------:R-:W-:Y:S01]  /*5ceb0*/  LOP3.LUT P1, RZ, R17, 0x400, RZ, 0xc0, !PT ;  /* 0x0000040011ff7812 */ /* 0x000fe2000782c0ff */
[----:B------:R-:W-:Y:S01]  /*5cec0*/  IMAD.WIDE R10, R151, 0x4, R8 ;  /* 0x00000004970a7825 */ /* 0x000fe200078e0208 */
[----:B------:R-:W3:Y:S04]  /*5ced0*/  LDL.LU R252, [R1+0x6bc] ;  /* 0x0006bc0001fc7983 */ /* 0x000ee80000300800 */
[----:B------:R-:W3:Y:S01]  /*5cee0*/  LDL.LU R159, [R1+0x4bc] ;  /* 0x0004bc00019f7983 */ /* 0x000ee20000300800 */
[----:B------:R-:W-:-:S03]  /*5cef0*/  LOP3.LUT R12, R12, 0xffefffff, RZ, 0xc0, !PT ;  /* 0xffefffff0c0c7812 */ /* 0x000fc600078ec0ff */
[----:B------:R-:W3:Y:S04]  /*5cf00*/  LDL.LU R158, [R1+0x2bc] ;  /* 0x0002bc00019e7983 */ /* 0x000ee80000300800 */
[----:B------:R-:W3:Y:S04]  /*5cf10*/  LDL.LU R157, [R1+0x116c] ;  /* 0x00116c00019d7983 */ /* 0x000ee80000300800 */
[----:B------:R-:W3:Y:S04]  /*5cf20*/  LDL.LU R141, [R1+0xbc] ;  /* 0x0000bc00018d7983 */ /* 0x000ee80000300800 */
[----:B------:R-:W3:Y:S04]  /*5cf30*/  LDL.LU R151, [R1+0x1170] ;  /* 0x0011700001977983 */ /* 0x000ee80000300800 */
[----:B----4-:R1:W-:Y:S01]  /*5cf40*/  @P5 STG.E desc[UR8][R10.64], R140 ;  /* 0x0000008c0a005986 */ /* 0x0103e2000c101908 */
[----:B------:R-:W-:-:S02]  /*5cf50*/  @P1 LOP3.LUT R12, R12, 0x100000, RZ, 0xfc, !PT ;  /* 0x001000000c0c1812 */ /* 0x000fc400078efcff */
[----:B------:R-:W-:Y:S01]  /*5cf60*/  LOP3.LUT P1, RZ, R17, 0x200, RZ, 0xc0, !PT ;  /* 0x0000020011ff7812 */ /* 0x000fe2000782c0ff */
[----:B-1----:R-:W4:Y:S01]  /*5cf70*/  LDL.LU R140, [R1+0x8ac] ;  /* 0x0008ac00018c7983 */ /* 0x002f220000300800 */
[----:B------:R-:W-:-:S11]  /*5cf80*/  LOP3.LUT R12, R12, 0xffdfffff, RZ, 0xc0, !PT ;  /* 0xffdfffff0c0c7812 */ /* 0x000fd600078ec0ff */
[----:B------:R-:W-:Y:S02]  /*5cf90*/  @P1 LOP3.LUT R12, R12, 0x200000, RZ, 0xfc, !PT ;  /* 0x002000000c0c1812 */ /* 0x000fe400078efcff */
[C---:B------:R-:W-:Y:S02]  /*5cfa0*/  LOP3.LUT P1, RZ, R17.reuse, 0x100, RZ, 0xc0, !PT ;  /* 0x0000010011ff7812 */ /* 0x040fe4000782c0ff */
[C---:B------:R-:W-:Y:S02]  /*5cfb0*/  LOP3.LUT P6, RZ, R17.reuse, 0x20, RZ, 0xc0, !PT ;  /* 0x0000002011ff7812 */ /* 0x040fe400078cc0ff */
[----:B------:R-:W-:Y:S01]  /*5cfc0*/  LOP3.LUT P0, RZ, R17, 0x40, RZ, 0xc0, !PT ;  /* 0x0000004011ff7812 */ /* 0x000fe2000780c0ff */
[----:B--2---:R-:W-:Y:S01]  /*5cfd0*/  IMAD.WIDE R10, R149, 0x4, R2 ;  /* 0x00000004950a7825 */ /* 0x004fe200078e0202 */
[----:B------:R-:W-:-:S07]  /*5cfe0*/  LOP3.LUT R12, R12, 0xffbfffff, RZ, 0xc0, !PT ;  /* 0xffbfffff0c0c7812 */ /* 0x000fce00078ec0ff */
[----:B------:R-:W-:Y:S02]  /*5cff0*/  @P1 LOP3.LUT R12, R12, 0x400000, RZ, 0xfc, !PT ;  /* 0x004000000c0c1812 */ /* 0x000fe400078efcff */
[----:B------:R-:W-:Y:S01]  /*5d000*/  LOP3.LUT P1, RZ, R17, 0x80, RZ, 0xc0, !PT ;  /* 0x0000008011ff7812 */ /* 0x000fe2000782c0ff */
[----:B------:R1:W-:Y:S02]  /*5d010*/  @P6 STG.E desc[UR8][R10.64], R142 ;  /* 0x0000008e0a006986 */ /* 0x0003e4000c101908 */
[C---:B-1----:R-:W-:Y:S02]  /*5d020*/  IMAD.WIDE R10, R149.reuse, 0x4, R4 ;  /* 0x00000004950a7825 */ /* 0x042fe400078e0204 */
[----:B------:R-:W2:Y:S04]  /*5d030*/  LDL.LU R142, [R1+0xf20] ;  /* 0x000f2000018e7983 */ /* 0x000ea80000300800 */
[----:B------:R1:W-:Y:S02]  /*5d040*/  @P0 STG.E desc[UR8][R10.64], R143 ;  /* 0x0000008f0a000986 */ /* 0x0003e4000c101908 */
[----:B-1----:R-:W-:-:S02]  /*5d050*/  IMAD.WIDE R10, R149, 0x4, R6 ;  /* 0x00000004950a7825 */ /* 0x002fc400078e0206 */
[----:B------:R-:W2:Y:S04]  /*5d060*/  LDL.LU R143, [R1+0xcb0] ;  /* 0x000cb000018f7983 */ /* 0x000ea80000300800 */
[----:B------:R1:W-:Y:S01]  /*5d070*/  @P1 STG.E desc[UR8][R10.64], R153 ;  /* 0x000000990a001986 */ /* 0x0003e2000c101908 */
[C---:B------:R-:W-:Y:S01]  /*5d080*/  LOP3.LUT P1, RZ, R12.reuse, 0x400000, RZ, 0xc0, !PT ;  /* 0x004000000cff7812 */ /* 0x040fe2000782c0ff */
[----:B-1----:R-:W-:Y:S02]  /*5d090*/  IMAD.WIDE R10, R149, 0x4, R8 ;  /* 0x00000004950a7825 */ /* 0x002fe400078e0208 */
[----:B------:R-:W2:Y:S10]  /*5d0a0*/  LDL.LU R153, [R1+0xac0] ;  /* 0x000ac00001997983 */ /* 0x000eb40000300800 */
[----:B------:R1:W-:Y:S01]  /*5d0b0*/  @P1 STG.E desc[UR8][R10.64], R150 ;  /* 0x000000960a001986 */ /* 0x0003e2000c101908 */
[----:B------:R-:W-:-:S03]  /*5d0c0*/  LOP3.LUT P1, RZ, R12, 0x200000, RZ, 0xc0, !PT ;  /* 0x002000000cff7812 */ /* 0x000fc6000782c0ff */
[----:B------:R-:W2:Y:S01]  /*5d0d0*/  LDL.LU R149, [R1+0x8b0] ;  /* 0x0008b00001957983 */ /* 0x000ea20000300800 */
[----:B-1----:R-:W-:-:S09]  /*5d0e0*/  IMAD.WIDE R10, R25, 0x4, R2 ;  /* 0x00000004190a7825 */ /* 0x002fd200078e0202 */
[----:B---3--:R1:W-:Y:S04]  /*5d0f0*/  @P1 STG.E desc[UR8][R10.64], R148 ;  /* 0x000000940a001986 */ /* 0x0083e8000c101908 */
[----:B-1----:R-:W3:Y:S04]  /*5d100*/  LDL.LU R148, [R1+0x6c0] ;  /* 0x0006c00001947983 */ /* 0x002ee80000300800 */
[----:B------:R-:W3:Y:S01]  /*5d110*/  LDL.LU R150, [R1+0x1174] ;  /* 0x0011740001967983 */ /* 0x000ee20000300800 */
        /* <DEDUP_REMOVED lines=8> */
[----:B----4-:R1:W-:Y:S01]  /*5d1a0*/  @P1 STG.E desc[UR8][R10.64], R140 ;  /* 0x0000008c0a001986 */ /* 0x0103e2000c101908 */
[----:B------:R-:W-:Y:S01]  /*5d1b0*/  LOP3.LUT P1, RZ, R12, 0x20000, RZ, 0xc0, !PT ;  /* 0x000200000cff7812 */ /* 0x000fe2000782c0ff */
[----:B-1----:R-:W-:-:S12]  /*5d1c0*/  IMAD.WIDE R10, R157, 0x4, R2 ;  /* 0x000000049d0a7825 */ /* 0x002fd800078e0202 */
[----:B------:R1:W-:Y:S01]  /*5d1d0*/  @P1 STG.E desc[UR8][R10.64], R252 ;  /* 0x000000fc0a001986 */ /* 0x0003e2000c101908 */
[C---:B------:R-:W-:Y:S01]  /*5d1e0*/  LOP3.LUT P1, RZ, R12.reuse, 0x10000, RZ, 0xc0, !PT ;  /* 0x000100000cff7812 */ /* 0x040fe2000782c0ff */
        /* <DEDUP_REMOVED lines=13> */
[----:B--2---:R1:W-:Y:S01]  /*5d2c0*/  @P3 STG.E desc[UR8][R10.64], R142 ;  /* 0x0000008e0a003986 */ /* 0x0043e2000c101908 */
[----:B------:R-:W-:Y:S01]  /*5d2d0*/  LOP3.LUT P6, RZ, R17, 0x100000, RZ, 0xc0, !PT ;  /* 0x0010000011ff7812 */ /* 0x000fe200078cc0ff */
[----:B-1----:R-:W-:-:S05]  /*5d2e0*/  IMAD.WIDE R10, R151, 0x4, R4 ;  /* 0x00000004970a7825 */ /* 0x002fca00078e0204 */
[----:B------:R1:W-:Y:S01]  /*5d2f0*/  @P4 STG.E desc[UR8][R10.64], R143 ;  /* 0x0000008f0a004986 */ /* 0x0003e2000c101908 */
[----:B------:R-:W-:Y:S01]  /*5d300*/  LOP3.LUT P0, RZ, R17, 0x200000, RZ, 0xc0, !PT ;  /* 0x0020000011ff7812 */ /* 0x000fe2000780c0ff */
[----:B-1----:R-:W-:-:S05]  /*5d310*/  IMAD.WIDE R10, R151, 0x4, R6 ;  /* 0x00000004970a7825 */ /* 0x002fca00078e0206 */
[----:B------:R1:W-:Y:S02]  /*5d320*/  @P5 STG.E desc[UR8][R10.64], R153 ;  /* 0x000000990a005986 */ /* 0x0003e4000c101908 */
[----:B-1----:R-:W-:Y:S02]  /*5d330*/  IMAD.WIDE R10, R151, 0x4, R8 ;  /* 0x00000004970a7825 */ /* 0x002fe400078e0208 */
[----:B------:R-:W2:Y:S04]  /*5d340*/  LDL.LU R151, [R1+0x4c0] ;  /* 0x0004c00001977983 */ /* 0x000ea80000300800 */
[----:B------:R1:W-:Y:S04]  /*5d350*/  @P6 STG.E desc[UR8][R10.64], R149 ;  /* 0x000000950a006986 */ /* 0x0003e8000c101908 */
[----:B-1----:R-:W4:Y:S04]  /*5d360*/  LDL.LU R149, [R1+0x2c0] ;  /* 0x0002c00001957983 */ /* 0x002f280000300800 */
[----:B------:R-:W4:Y:S04]  /*5d370*/  LDL.LU R16, [R1+0xc0] ;  /* 0x0000c00001107983 */ /* 0x000f280000300800 */
[----:B------:R-:W4:Y:S04]  /*5d380*/  LDL.LU R14, [R1+0xf24] ;  /* 0x000f2400010e7983 */ /* 0x000f280000300800 */
[----:B------:R-:W4:Y:S01]  /*5d390*/  LDL.LU R15, [R1+0xcb4] ;  /* 0x000cb400010f7983 */ /* 0x000f220000300800 */
[----:B---3--:R-:W-:-:S05]  /*5d3a0*/  IMAD.WIDE R10, R150, 0x4, R2 ;  /* 0x00000004960a7825 */ /* 0x008fca00078e0202 */
[----:B------:R1:W-:Y:S04]  /*5d3b0*/  @P0 STG.E desc[UR8][R10.64], R148 ;  /* 0x000000940a000986 */ /* 0x0003e8000c101908 */
[----:B-1----:R-:W3:Y:S04]  /*5d3c0*/  LDL.LU R148, [R1+0x117c] ;  /* 0x00117c0001947983 */ /* 0x002ee80000300800 */
[----:B------:R-:W3:Y:S01]  /*5d3d0*/  LDL.LU R26, [R1+0xac4] ;  /* 0x000ac400011a7983 */ /* 0x000ee20000300800 */
[----:B------:R-:W-:Y:S02]  /*5d3e0*/  LOP3.LUT P1, RZ, R18, 0x4, RZ, 0xc0, !PT ;  /* 0x0000000412ff7812 */ /* 0x000fe4000782c0ff */
        /* <DEDUP_REMOVED lines=19> */
[C---:B------:R-:W-:Y:S01]  /*5d520*/  LOP3.LUT P6, RZ, R17.reuse, 0x1000000, RZ, 0xc0, !PT ;  /* 0x0100000011ff7812 */ /* 0x040fe200078cc0ff */
        /* <DEDUP_REMOVED lines=26> */
[----:B------:R3:W-:Y:S04]  /*5d6d0*/  @P6 STG.E desc[UR8][R10.64], R16 ;  /* 0x000000100a006986 */ /* 0x0007e8000c101908 */
[----:B------:R-:W2:Y:S01]  /*5d6e0*/  LDL.LU R150, [R1+0x1188] ;  /* 0x0011880001967983 */ /* 0x000ea20000300800 */
[----:B---3--:R-:W-:-:S05]  /*5d6f0*/  IMAD.WIDE R10, R148, 0x4, R2 ;  /* 0x00000004940a7825 */ /* 0x008fca00078e0202 */
[----:B------:R1:W-:Y:S02]  /*5d700*/  @P0 STG.E desc[UR8][R10.64], R14 ;  /* 0x0000000e0a000986 */ /* 0x0003e4000c101908 */
[----:B-1----:R-:W-:-:S05]  /*5d710*/  IMAD.WIDE R10, R148, 0x4, R4 ;  /* 0x00000004940a7825 */ /* 0x002fca00078e0204 */
[----:B------:R1:W-:Y:S01]  /*5d720*/  @P1 STG.E desc[UR8][R10.64], R15 ;  /* 0x0000000f0a001986 */ /* 0x0003e2000c101908 */
[----:B------:R-:W-:Y:S01]  /*5d730*/  LOP3.LUT P1, RZ, R12, 0x4000, RZ, 0xc0, !PT ;  /* 0x000040000cff7812 */ /* 0x000fe2000782c0ff */
[----:B-1----:R-:W-:-:S12]  /*5d740*/  IMAD.WIDE R10, R148, 0x4, R6 ;  /* 0x00000004940a7825 */ /* 0x002fd800078e0206 */
[----:B------:R1:W-:Y:S02]  /*5d750*/  @P1 STG.E desc[UR8][R10.64], R26 ;  /* 0x0000001a0a001986 */ /* 0x0003e4000c101908 */
[----:B-1----:R-:W-:Y:S02]  /*5d760*/  IMAD.WIDE R10, R148, 0x4, R8 ;  /* 0x00000004940a7825 */ /* 0x002fe400078e0208 */
[----:B------:R-:W3:Y:S01]  /*5d770*/  LDL.LU R148, [R1+0xc8] ;  /* 0x0000c80001947983 */ /* 0x000ee20000300800 */
        /* <DEDUP_REMOVED lines=30> */
[----:B------:R1:W-:Y:S01]  /*5d960*/  @P4 STG.E desc[UR8][R10.64], R153 ;  /* 0x000000990a004986 */ /* 0x0003e2000c101908 */
[----:B------:R-:W-:Y:S01]  /*5d970*/  LOP3.LUT P0, RZ, R18, 0x100, RZ, 0xc0, !PT ;  /* 0x0000010012ff7812 */ /* 0x000fe2000780c0ff */
[----:B-1----:R-:W-:-:S05]  /*5d980*/  IMAD.WIDE R10, R150, 0x4, R4 ;  /* 0x00000004960a7825 */ /* 0x002fca00078e0204 */
[----:B------:R1:W-:Y:S02]  /*5d990*/  @P5 STG.E desc[UR8][R10.64], R151 ;  /* 0x000000970a005986 */ /* 0x0003e4000c101908 */
[----:B-1----:R-:W-:-:S05]  /*5d9a0*/  IMAD.WIDE R10, R150, 0x4, R6 ;  /* 0x00000004960a7825 */ /* 0x002fca00078e0206 */
[----:B----4-:R1:W-:Y:S02]  /*5d9b0*/  @P6 STG.E desc[UR8][R10.64], R149 ;  /* 0x000000950a006986 */ /* 0x0103e4000c101908 */
[----:B-1----:R-:W-:-:S05]  /*5d9c0*/  IMAD.WIDE R10, R150, 0x4, R8 ;  /* 0x00000004960a7825 */ /* 0x002fca00078e0208 */
[----:B---3--:R1:W-:Y:S04]  /*5d9d0*/  @P0 STG.E desc[UR8][R10.64], R148 ;  /* 0x000000940a000986 */ /* 0x0083e8000c101908 */
        /* <DEDUP_REMOVED lines=28> */
[----:B------:R-:W2:Y:S01]  /*5dba0*/  LDL.LU R159, [R1+0x1194] ;  /* 0x00119400019f7983 */ /* 0x000ea20000300800 */
[----:B------:R-:W-:-:S02]  /*5dbb0*/  @P1 LOP3.LUT R12, R12, 0x8, RZ, 0xfc, !PT ;  /* 0x000000080c0c1812 */ /* 0x000fc400078efcff */
[----:B------:R-:W-:Y:S01]  /*5dbc0*/  LOP3.LUT P1, RZ, R18, 0x10000, RZ, 0xc0, !PT ;  /* 0x0001000012ff7812 */ /* 0x000fe2000782c0ff */
[----:B------:R-:W2:Y:S01]  /*5dbd0*/  LDL.LU R140, [R1+0xcc0] ;  /* 0x000cc000018c7983 */ /* 0x000ea20000300800 */
[----:B------:R-:W-:-:S03]  /*5dbe0*/  LOP3.LUT R12, R12, 0xffffffef, RZ, 0xc0, !PT ;  /* 0xffffffef0c0c7812 */ /* 0x000fc600078ec0ff */
[----:B------:R-:W2:Y:S01]  /*5dbf0*/  LDL.LU R252, [R1+0xad0] ;  /* 0x000ad00001fc7983 */ /* 0x000ea20000300800 */
[C---:B------:R-:W-:Y:S02]  /*5dc00*/  LOP3.LUT P5, RZ, R18.reuse, 0x400, RZ, 0xc0, !PT ;  /* 0x0000040012ff7812 */ /* 0x040fe400078ac0ff */
[----:B------:R-:W-:Y:S01]  /*5dc10*/  LOP3.LUT P6, RZ, R18, 0x800, RZ, 0xc0, !PT ;  /* 0x0000080012ff7812 */ /* 0x000fe200078cc0ff */
[----:B------:R-:W-:Y:S01]  /*5dc20*/  IMAD.WIDE R10, R153, 0x4, R4 ;  /* 0x00000004990a7825 */ /* 0x000fe200078e0204 */
[----:B------:R-:W2:Y:S03]  /*5dc30*/  LDL.LU R158, [R1+0x8c0] ;  /* 0x0008c000019e7983 */ /* 0x000ea60000300800 */
[----:B------:R-:W-:Y:S02]  /*5dc40*/  @P1 LOP3.LUT R12, R12, 0x10, RZ, 0xfc, !PT ;  /* 0x000000100c0c1812 */ /* 0x000fe400078efcff */
[----:B------:R-:W-:-:S02]  /*5dc50*/  LOP3.LUT P1, RZ, R18, 0x8000, RZ, 0xc0, !PT ;  /* 0x0000800012ff7812 */ /* 0x000fc4000782c0ff */
[----:B------:R-:W-:Y:S02]  /*5dc60*/  LOP3.LUT R12, R12, 0xffffffdf, RZ, 0xc0, !PT ;  /* 0xffffffdf0c0c7812 */ /* 0x000fe400078ec0ff */
[----:B------:R-:W-:-:S09]  /*5dc70*/  LOP3.LUT P0, RZ, R18, 0x1000, RZ, 0xc0, !PT ;  /* 0x0000100012ff7812 */ /* 0x000fd2000780c0ff */
[----:B------:R-:W-:Y:S02]  /*5dc80*/  @P1 LOP3.LUT R12, R12, 0x20, RZ, 0xfc, !PT ;  /* 0x000000200c0c1812 */ /* 0x000fe400078efcff */
[----:B------:R-:W-:Y:S01]  /*5dc90*/  LOP3.LUT P1, RZ, R18, 0x4000, RZ, 0xc0, !PT ;  /* 0x0000400012ff7812 */ /* 0x000fe2000782c0ff */
[----:B---3--:R1:W-:Y:S01]  /*5dca0*/  @P5 STG.E desc[UR8][R10.64], R142 ;  /* 0x0000008e0a005986 */ /* 0x0083e2000c101908 */
[----:B------:R-:W-:Y:S01]  /*5dcb0*/  LOP3.LUT R12, R12, 0xffffffbf, RZ, 0xc0, !PT ;  /* 0xffffffbf0c0c7812 */ /* 0x000fe200078ec0ff */
[----:B-1----:R-:W-:-:S10]  /*5dcc0*/  IMAD.WIDE R10, R153, 0x4, R6 ;  /* 0x00000004990a7825 */ /* 0x002fd400078e0206 */
[----:B------:R-:W-:Y:S02]  /*5dcd0*/  @P1 LOP3.LUT R12, R12, 0x40, RZ, 0xfc, !PT ;  /* 0x000000400c0c1812 */ /* 0x000fe400078efcff */
[----:B------:R-:W-:Y:S01]  /*5dce0*/  LOP3.LUT P1, RZ, R18, 0x2000, RZ, 0xc0, !PT ;  /* 0x0000200012ff7812 */ /* 0x000fe2000782c0ff */
[----:B----4-:R1:W-:Y:S04]  /*5dcf0*/  @P6 STG.E desc[UR8][R10.64], R143 ;  /* 0x0000008f0a006986 */ /* 0x0103e8000c101908 */
[----:B-1----:R-:W3:Y:S01]  /*5dd00*/  LDL.LU R143, [R1+0x1198] ;  /* 0x00119800018f7983 */ /* 0x002ee20000300800 */
[----:B------:R-:W-:-:S03]  /*5dd10*/  IMAD.WIDE R10, R153, 0x4, R8 ;  /* 0x00000004990a7825 */ /* 0x000fc600078e0208 */
[----:B------:R-:W4:Y:S04]  /*5dd20*/  LDL.LU R157, [R1+0x6d0] ;  /* 0x0006d000019d7983 */ /* 0x000f280000300800 */
[----:B------:R1:W-:Y:S04]  /*5dd30*/  @P0 STG.E desc[UR8][R10.64], R151 ;  /* 0x000000970a000986 */ /* 0x0003e8000c101908 */
[----:B------:R-:W4:Y:S04]  /*5dd40*/  LDL.LU R141, [R1+0x4d0] ;  /* 0x0004d000018d7983 */ /* 0x000f280000300800 */
[----:B------:R-:W4:Y:S01]  /*5dd50*/  LDL.LU R142, [R1+0x2d0] ;  /* 0x0002d000018e7983 */ /* 0x000f220000300800 */
[----:B-1----:R-:W-:-:S03]  /*5dd60*/  IMAD.WIDE R10, R27, 0x4, R2 ;  /* 0x000000041b0a7825 */ /* 0x002fc600078e0202 */
[----:B------:R-:W4:Y:S04]  /*5dd70*/  LDL.LU R153, [R1+0xd0] ;  /* 0x0000d00001997983 */ /* 0x000f280000300800 */
[----:B------:R1:W-:Y:S01]  /*5dd80*/  @P1 STG.E desc[UR8][R10.64], R149 ;  /* 0x000000950a001986 */ /* 0x0003e2000c101908 */
[----:B------:R-:W-:-:S03]  /*5dd90*/  LOP3.LUT P1, RZ, R12, 0x40, RZ, 0xc0, !PT ;  /* 0x000000400cff7812 */ /* 0x000fc6000782c0ff */
[----:B------:R-:W4:Y:S01]  /*5dda0*/  LDL.LU R151, [R1+0x119c] ;  /* 0x00119c0001977983 */ /* 0x000f220000300800 */
[----:B-1----:R-:W-:-:S03]  /*5ddb0*/  IMAD.WIDE R10, R27, 0x4, R4 ;  /* 0x000000041b0a7825 */ /* 0x002fc600078e0204 */
[----:B------:R-:W4:Y:S06]  /*5ddc0*/  LDL.LU R149, [R1+0xf34] ;  /* 0x000f340001957983 */ /* 0x000f2c0000300800 */
[----:B------:R1:W-:Y:S01]  /*5ddd0*/  @P1 STG.E desc[UR8][R10.64], R150 ;  /* 0x000000960a001986 */ /* 0x0003e2000c101908 */
[----:B------:R-:W-:-:S03]  /*5dde0*/  LOP3.LUT P1, RZ, R12, 0x20, RZ, 0xc0, !PT ;  /* 0x000000200cff7812 */ /* 0x000fc6000782c0ff */
[----:B-1----:R-:W4:Y:S01]  /*5ddf0*/  LDL.LU R150, [R1+0xcc4] ;  /* 0x000cc40001967983 */ /* 0x002f220000300800 */
        /* <DEDUP_REMOVED lines=21> */
[----:B---3--:R-:W-:-:S08]  /*5df50*/  IMAD.WIDE R10, R143, 0x4, R2 ;  /* 0x000000048f0a7825 */ /* 0x008fd000078e0202 */
[----:B----4-:R1:W-:Y:S01]  /*5df60*/  @P1 STG.E desc[UR8][R10.64], R157 ;  /* 0x0000009d0a001986 */ /* 0x0103e2000c101908 */
        /* <DEDUP_REMOVED lines=38> */
[----:B------:R-:W-:-:S03]  /*5e1d0*/  LOP3.LUT P0, RZ, R18, 0x80000000, RZ, 0xc0, !PT ;  /* 0x8000000012ff7812 */ /* 0x000fc6000780c0ff */
[----:B------:R-:W4:Y:S01]  /*5e1e0*/  LDL.LU R142, [R1+0xccc] ;  /* 0x000ccc00018e7983 */ /* 0x000f220000300800 */
[----:B------:R-:W-:Y:S02]  /*5e1f0*/  LOP3.LUT P1, RZ, R19, 0x100, RZ, 0xc0, !PT ;  /* 0x0000010013ff7812 */ /* 0x000fe4000782c0ff */
[----:B------:R-:W-:Y:S01]  /*5e200*/  LOP3.LUT R13, R13, 0xff7fffff, RZ, 0xc0, !PT ;  /* 0xff7fffff0d0d7812 */ /* 0x000fe200078ec0ff */
[----:B---3--:R2:W-:Y:S10]  /*5e210*/  @P4 STG.E desc[UR8][R10.64], R143 ;  /* 0x0000008f0a004986 */ /* 0x0085f4000c101908 */
        /* <DEDUP_REMOVED lines=11> */
[----:B--2---:R-:W-:-:S05]  /*5e2d0*/  IMAD.WIDE R10, R148, 0x4, R2 ;  /* 0x00000004940a7825 */ /* 0x004fca00078e0202 */
[----:B----4-:R1:W-:Y:S02]  /*5e2e0*/  @P5 STG.E desc[UR8][R10.64], R153 ;  /* 0x000000990a005986 */ /* 0x0103e4000c101908 */
[C---:B-1----:R-:W-:Y:S02]  /*5e2f0*/  IMAD.WIDE R10, R148.reuse, 0x4, R4 ;  /* 0x00000004940a7825 */ /* 0x042fe400078e0204 */
[----:B------:R-:W2:Y:S04]  /*5e300*/  LDL.LU R153, [R1+0xadc] ;  /* 0x000adc0001997983 */ /* 0x000ea80000300800 */
[----:B------:R1:W-:Y:S02]  /*5e310*/  @P6 STG.E desc[UR8][R10.64], R149 ;  /* 0x000000950a006986 */ /* 0x0003e4000c101908 */
[----:B-1----:R-:W-:-:S02]  /*5e320*/  IMAD.WIDE R10, R148, 0x4, R6 ;  /* 0x00000004940a7825 */ /* 0x002fc400078e0206 */
[----:B------:R-:W3:Y:S04]  /*5e330*/  LDL.LU R149, [R1+0x8cc] ;  /* 0x0008cc0001957983 */ /* 0x000ee80000300800 */
[----:B------:R1:W-:Y:S02]  /*5e340*/  @P0 STG.E desc[UR8][R10.64], R150 ;  /* 0x000000960a000986 */ /* 0x0003e4000c101908 */
[----:B-1----:R-:W-:Y:S02]  /*5e350*/  IMAD.WIDE R10, R148, 0x4, R8 ;  /* 0x00000004940a7825 */ /* 0x002fe400078e0208 */
[----:B------:R-:W4:Y:S04]  /*5e360*/  LDL.LU R150, [R1+0x6dc] ;  /* 0x0006dc0001967983 */ /* 0x000f280000300800 */
[----:B------:R-:W4:Y:S04]  /*5e370*/  LDL.LU R148, [R1+0x4dc] ;  /* 0x0004dc0001947983 */ /* 0x000f280000300800 */
[----:B------:R-:W4:Y:S01]  /*5e380*/  LDL.LU R143, [R1+0x11b0] ;  /* 0x0011b000018f7983 */ /* 0x000f220000300800 */
[----:B------:R-:W-:-:S04]  /*5e390*/  LOP3.LUT R13, R13, 0xf7ffffff, RZ, 0xc0, !PT ;  /* 0xf7ffffff0d0d7812 */ /* 0x000fc800078ec0ff */
        /* <DEDUP_REMOVED lines=45> */
[----:B-1----:R-:W-:Y:S02]  /*5e670*/  IMAD.WIDE R10, R151, 0x4, R6 ;  /* 0x00000004970a7825 */ /* 0x002fe400078e0206 */
[----:B------:R-:W4:Y:S01]  /*5e680*/  LDL.LU R142, [R1+0x2dc] ;  /* 0x0002dc00018e7983 */ /* 0x000f220000300800 */
[----:B------:R-:W-:-:S03]  /*5e690*/  LOP3.LUT P0, RZ, R19, 0x4000, RZ, 0xc0, !PT ;  /* 0x0000400013ff7812 */ /* 0x000fc6000780c0ff */
[----:B--2---:R1:W-:Y:S02]  /*5e6a0*/  @P4 STG.E desc[UR8][R10.64], R153 ;  /* 0x000000990a004986 */ /* 0x0043e4000c101908 */
[----:B-1----:R-:W-:Y:S02]  /*5e6b0*/  IMAD.WIDE R10, R151, 0x4, R8 ;  /* 0x00000004970a7825 */ /* 0x002fe400078e0208 */
[----:B------:R-:W2:Y:S04]  /*5e6c0*/  LDL.LU R151, [R1+0xdc] ;  /* 0x0000dc0001977983 */ /* 0x000ea80000300800 */
[----:B---3--:R1:W-:Y:S04]  /*5e6d0*/  @P5 STG.E desc[UR8][R10.64], R149 ;  /* 0x000000950a005986 */ /* 0x0083e8000c101908 */
[----:B------:R-:W3:Y:S04]  /*5e6e0*/  LDL.LU R153, [R1+0xf40] ;  /* 0x000f400001997983 */ /* 0x000ee80000300800 */
[----:B-1----:R-:W3:Y:S01]  /*5e6f0*/  LDL.LU R149, [R1+0xcd0] ;  /* 0x000cd00001957983 */ /* 0x002ee20000300800 */
[----:B----4-:R-:W-:-:S05]  /*5e700*/  IMAD.WIDE R10, R143, 0x4, R2 ;  /* 0x000000048f0a7825 */ /* 0x010fca00078e0202 */
[----:B------:R1:W-:Y:S02]  /*5e710*/  @P6 STG.E desc[UR8][R10.64], R150 ;  /* 0x000000960a006986 */ /* 0x0003e4000c101908 */
[----:B-1----:R-:W-:Y:S02]  /*5e720*/  IMAD.WIDE R10, R143, 0x4, R4 ;  /* 0x000000048f0a7825 */ /* 0x002fe400078e0204 */
[----:B------:R-:W4:Y:S04]  /*5e730*/  LDL.LU R150, [R1+0xae0] ;  /* 0x000ae00001967983 */ /* 0x000f280000300800 */
[----:B------:R1:W-:Y:S04]  /*5e740*/  @P0 STG.E desc[UR8][R10.64], R148 ;  /* 0x000000940a000986 */ /* 0x0003e8000c101908 */
[----:B-1----:R-:W3:Y:S04]  /*5e750*/  LDL.LU R148, [R1+0x11b4] ;  /* 0x0011b40001947983 */ /* 0x002ee80000300800 */
[----:B------:R-:W4:Y:S01]  /*5e760*/  LDL.LU R15, [R1+0x8d0] ;  /* 0x0008d000010f7983 */ /* 0x000f220000300800 */
        /* <DEDUP_REMOVED lines=9> */
[----:B------:R-:W4:Y:S04]  /*5e800*/  LDL.LU R140, [R1+0xe0] ;  /* 0x0000e000018c7983 */ /* 0x000f280000300800 */
[----:B------:R-:W4:Y:S04]  /*5e810*/  LDL.LU R252, [R1+0xf44] ;  /* 0x000f440001fc7983 */ /* 0x000f280000300800 */
[----:B------:R-:W-:Y:S01]  /*5e820*/  @P1 LOP3.LUT R13, R13, 0x10000, RZ, 0xfc, !PT ;  /* 0x000100000d0d1812 */ /* 0x000fe200078efcff */
[----:B------:R-:W4:Y:S01]  /*5e830*/  LDL.LU R159, [R1+0xcd4] ;  /* 0x000cd400019f7983 */ /* 0x000f220000300800 */
[----:B------:R-:W-:-:S02]  /*5e840*/  LOP3.LUT P1, RZ, R19, 0x2000000, RZ, 0xc0, !PT ;  /* 0x0200000013ff7812 */ /* 0x000fc4000782c0ff */
[----:B------:R-:W-:Y:S01]  /*5e850*/  LOP3.LUT R13, R13, 0xfffdffff, RZ, 0xc0, !PT ;  /* 0xfffdffff0d0d7812 */ /* 0x000fe200078ec0ff */
[----:B------:R-:W4:Y:S04]  /*5e860*/  LDL.LU R158, [R1+0xae4] ;  /* 0x000ae400019e7983 */ /* 0x000f280000300800 */
[----:B------:R-:W4:Y:S01]  /*5e870*/  LDL.LU R157, [R1+0x11bc] ;  /* 0x0011bc00019d7983 */ /* 0x000f220000300800 */
[C---:B------:R-:W-:Y:S02]  /*5e880*/  LOP3.LUT P4, RZ, R19.reuse, 0x8000, RZ, 0xc0, !PT ;  /* 0x0000800013ff7812 */ /* 0x040fe4000788c0ff */
[----:B------:R-:W-:Y:S01]  /*5e890*/  LOP3.LUT P5, RZ, R19, 0x10000, RZ, 0xc0, !PT ;  /* 0x0001000013ff7812 */ /* 0x000fe200078ac0ff */
[----:B------:R-:W-:Y:S01]  /*5e8a0*/  IMAD.WIDE R10, R143, 0x4, R6 ;  /* 0x000000048f0a7825 */ /* 0x000fe200078e0206 */
        /* <DEDUP_REMOVED lines=20> */
[----:B------:R1:W-:Y:S02]  /*5e9f0*/  @P4 STG.E desc[UR8][R10.64], R142 ;  /* 0x0000008e0a004986 */ /* 0x0003e4000c101908 */
[----:B-1----:R-:W-:-:S05]  /*5ea00*/  IMAD.WIDE R10, R143, 0x4, R8 ;  /* 0x000000048f0a7825 */ /* 0x002fca00078e0208 */
[----:B--2---:R1:W-:Y:S04]  /*5ea10*/  @P5 STG.E desc[UR8][R10.64], R151 ;  /* 0x000000970a005986 */ /* 0x0043e8000c101908 */
[----:B-1----:R-:W2:Y:S04]  /*5ea20*/  LDL.LU R151, [R1+0x11c0] ;  /* 0x0011c00001977983 */ /* 0x002ea80000300800 */
[----:B------:R-:W2:Y:S04]  /*5ea30*/  LDL.LU R142, [R1+0x6e4] ;  /* 0x0006e400018e7983 */ /* 0x000ea80000300800 */
[----:B------:R-:W2:Y:S01]  /*5ea40*/  LDL.LU R143, [R1+0x4e4] ;  /* 0x0004e400018f7983 */ /* 0x000ea20000300800 */
[----:B---3--:R-:W-:-:S05]  /*5ea50*/  IMAD.WIDE R10, R148, 0x4, R2 ;  /* 0x00000004940a7825 */ /* 0x008fca00078e0202 */
[----:B------:R1:W-:Y:S02]  /*5ea60*/  @P6 STG.E desc[UR8][R10.64], R153 ;  /* 0x000000990a006986 */ /* 0x0003e4000c101908 */
[C---:B-1----:R-:W-:Y:S02]  /*5ea70*/  IMAD.WIDE R10, R148.reuse, 0x4, R4 ;  /* 0x00000004940a7825 */ /* 0x042fe400078e0204 */
[----:B------:R-:W3:Y:S04]  /*5ea80*/  LDL.LU R153, [R1+0x2e4] ;  /* 0x0002e40001997983 */ /* 0x000ee80000300800 */
[----:B------:R1:W-:Y:S02]  /*5ea90*/  @P0 STG.E desc[UR8][R10.64], R149 ;  /* 0x000000950a000986 */ /* 0x0003e4000c101908 */
[----:B-1----:R-:W-:-:S02]  /*5eaa0*/  IMAD.WIDE R10, R148, 0x4, R6 ;  /* 0x00000004940a7825 */ /* 0x002fc400078e0206 */
[----:B------:R-:W3:Y:S04]  /*5eab0*/  LDL.LU R149, [R1+0xe4] ;  /* 0x0000e40001957983 */ /* 0x000ee80000300800 */
[----:B----4-:R1:W-:Y:S02]  /*5eac0*/  @P1 STG.E desc[UR8][R10.64], R150 ;  /* 0x000000960a001986 */ /* 0x0103e4000c101908 */
[----:B-1----:R-:W-:Y:S02]  /*5ead0*/  IMAD.WIDE R10, R148, 0x4, R8 ;  /* 0x00000004940a7825 */ /* 0x002fe400078e0208 */
        /* <DEDUP_REMOVED lines=31> */
[----:B------:R-:W-:Y:S02]  /*5ecd0*/  LOP3.LUT P5, RZ, R19, 0x80000000, RZ, 0xc0, !PT ;  /* 0x8000000013ff7812 */ /* 0x000fe400078ac0ff */
[C---:B------:R-:W-:Y:S02]  /*5ece0*/  LOP3.LUT P6, RZ, R20.reuse, 0x1, RZ, 0xc0, !PT ;  /* 0x0000000114ff7812 */ /* 0x040fe400078cc0ff */
[----:B------:R-:W-:Y:S01]  /*5ecf0*/  LOP3.LUT P0, RZ, R20, 0x2, RZ, 0xc0, !PT ;  /* 0x0000000214ff7812 */ /* 0x000fe2000780c0ff */
[----:B--2---:R-:W-:-:S05]  /*5ed00*/  IMAD.WIDE R10, R151, 0x4, R2 ;  /* 0x00000004970a7825 */ /* 0x004fca00078e0202 */
[----:B------:R1:W-:Y:S02]  /*5ed10*/  @P3 STG.E desc[UR8][R10.64], R142 ;  /* 0x0000008e0a003986 */ /* 0x0003e4000c101908 */
[----:B-1----:R-:W-:-:S05]  /*5ed20*/  IMAD.WIDE R10, R151, 0x4, R4 ;  /* 0x00000004970a7825 */ /* 0x002fca00078e0204 */
[----:B------:R1:W-:Y:S02]  /*5ed30*/  @P4 STG.E desc[UR8][R10.64], R143 ;  /* 0x0000008f0a004986 */ /* 0x0003e4000c101908 */
[----:B-1----:R-:W-:-:S05]  /*5ed40*/  IMAD.WIDE R10, R151, 0x4, R6 ;  /* 0x00000004970a7825 */ /* 0x002fca00078e0206 */
[----:B---3--:R1:W-:Y:S04]  /*5ed50*/  @P5 STG.E desc[UR8][R10.64], R153 ;  /* 0x000000990a005986 */ /* 0x0083e8000c101908 */
[----:B-1----:R-:W2:Y:S01]  /*5ed60*/  LDL.LU R153, [R1+0xcd8] ;  /* 0x000cd80001997983 */ /* 0x002ea20000300800 */
[----:B------:R-:W-:-:S03]  /*5ed70*/  IMAD.WIDE R10, R151, 0x4, R8 ;  /* 0x00000004970a7825 */ /* 0x000fc600078e0208 */
[----:B------:R-:W3:Y:S04]  /*5ed80*/  LDL.LU R151, [R1+0xae8] ;  /* 0x000ae80001977983 */ /* 0x000ee80000300800 */
[----:B------:R1:W-:Y:S04]  /*5ed90*/  @P6 STG.E desc[UR8][R10.64], R149 ;  /* 0x000000950a006986 */ /* 0x0003e8000c101908 */
[----:B------:R-:W3:Y:S04]  /*5eda0*/  LDL.LU R14, [R1+0x8d8] ;  /* 0x0008d800010e7983 */ /* 0x000ee80000300800 */
[----:B------:R-:W3:Y:S04]  /*5edb0*/  LDL.LU R15, [R1+0x6e8] ;  /* 0x0006e800010f7983 */ /* 0x000ee80000300800 */
[----:B------:R-:W3:Y:S04]  /*5edc0*/  LDL.LU R26, [R1+0x4e8] ;  /* 0x0004e800011a7983 */ /* 0x000ee80000300800 */
[----:B-1----:R-:W3:Y:S01]  /*5edd0*/  LDL.LU R149, [R1+0x2e8] ;  /* 0x0002e80001957983 */ /* 0x002ee20000300800 */
[----:B----4-:R-:W-:-:S05]  /*5ede0*/  IMAD.WIDE R10, R150, 0x4, R2 ;  /* 0x00000004960a7825 */ /* 0x010fca00078e0202 */
        /* <DEDUP_REMOVED lines=22> */
[----:B------:R-:W-:Y:S01]  /*5ef50*/  LOP3.LUT P6, RZ, R20, 0x10, RZ, 0xc0, !PT ;  /* 0x0000001014ff7812 */ /* 0x000fe200078cc0ff */
        /* <DEDUP_REMOVED lines=25> */
[----:B------:R-:W2:Y:S04]  /*5f0f0*/  LDL.LU R150, [R1+0x11d4] ;  /* 0x0011d40001967983 */ /* 0x000ea80000300800 */
[----:B------:R4:W-:Y:S02]  /*5f100*/  @P6 STG.E desc[UR8][R10.64], R14 ;  /* 0x0000000e0a006986 */ /* 0x0009e4000c101908 */
[----:B----4-:R-:W-:-:S05]  /*5f110*/  IMAD.WIDE R10, R148, 0x4, R2 ;  /* 0x00000004940a7825 */ /* 0x010fca00078e0202 */
[----:B------:R1:W-:Y:S02]  /*5f120*/  @P0 STG.E desc[UR8][R10.64], R15 ;  /* 0x0000000f0a000986 */ /* 0x0003e4000c101908 */
[----:B-1----:R-:W-:-:S05]  /*5f130*/  IMAD.WIDE R10, R148, 0x4, R4 ;  /* 0x00000004940a7825 */ /* 0x002fca00078e0204 */
[----:B------:R1:W-:Y:S01]  /*5f140*/  @P1 STG.E desc[UR8][R10.64], R26 ;  /* 0x0000001a0a001986 */ /* 0x0003e2000c101908 */
[----:B------:R-:W-:Y:S01]  /*5f150*/  LOP3.LUT P1, RZ, R13, 0x4000, RZ, 0xc0, !PT ;  /* 0x000040000dff7812 */ /* 0x000fe2000782c0ff */
[----:B-1----:R-:W-:-:S12]  /*5f160*/  IMAD.WIDE R10, R148, 0x4, R6 ;  /* 0x00000004940a7825 */ /* 0x002fd800078e0206 */
[----:B------:R1:W-:Y:S04]  /*5f170*/  @P1 STG.E desc[UR8][R10.64], R149 ;  /* 0x000000950a001986 */ /* 0x0003e8000c101908 */
[----:B-1----:R-:W4:Y:S01]  /*5f180*/  LDL.LU R149, [R1+0xaf0] ;  /* 0x000af00001957983 */ /* 0x002f220000300800 */
[----:B------:R-:W-:-:S03]  /*5f190*/  IMAD.WIDE R10, R148, 0x4, R8 ;  /* 0x00000004940a7825 */ /* 0x000fc600078e0208 */
        /* <DEDUP_REMOVED lines=28> */
[----:B-1----:R-:W-:Y:S02]  /*5f360*/  IMAD.WIDE R10, R142, 0x4, R8 ;  /* 0x000000048e0a7825 */ /* 0x002fe400078e0208 */
[----:B------:R-:W4:Y:S04]  /*5f370*/  LDL.LU R142, [R1+0x6f0] ;  /* 0x0006f000018e7983 */ /* 0x000f280000300800 */
[----:B------:R1:W-:Y:S04]  /*5f380*/  @P3 STG.E desc[UR8][R10.64], R143 ;  /* 0x0000008f0a003986 */ /* 0x0003e8000c101908 */
[----:B-1----:R-:W4:Y:S01]  /*5f390*/  LDL.LU R143, [R1+0x4f0] ;  /* 0x0004f000018f7983 */ /* 0x002f220000300800 */
[----:B------:R-:W-:-:S02]  /*5f3a0*/  LOP3.LUT P6, RZ, R20, 0x80000, RZ, 0xc0, !PT ;  /* 0x0008000014ff7812 */ /* 0x000fc400078cc0ff */
[----:B------:R-:W-:Y:S01]  /*5f3b0*/  LOP3.LUT P0, RZ, R20, 0x100000, RZ, 0xc0, !PT ;  /* 0x0010000014ff7812 */ /* 0x000fe2000780c0ff */
[----:B--2---:R-:W-:-:S05]  /*5f3c0*/  IMAD.WIDE R10, R150, 0x4, R2 ;  /* 0x00000004960a7825 */ /* 0x004fca00078e0202 */
[----:B------:R1:W-:Y:S02]  /*5f3d0*/  @P4 STG.E desc[UR8][R10.64], R153 ;  /* 0x000000990a004986 */ /* 0x0003e4000c101908 */
[C---:B-1----:R-:W-:Y:S02]  /*5f3e0*/  IMAD.WIDE R10, R150.reuse, 0x4, R4 ;  /* 0x00000004960a7825 */ /* 0x042fe400078e0204 */
[----:B------:R-:W2:Y:S04]  /*5f3f0*/  LDL.LU R153, [R1+0x2f0] ;  /* 0x0002f00001997983 */ /* 0x000ea80000300800 */
[----:B---3--:R1:W-:Y:S04]  /*5f400*/  @P5 STG.E desc[UR8][R10.64], R151 ;  /* 0x000000970a005986 */ /* 0x0083e8000c101908 */
[----:B-1----:R-:W3:Y:S01]  /*5f410*/  LDL.LU R151, [R1+0x11d8] ;  /* 0x0011d80001977983 */ /* 0x002ee20000300800 */
[----:B------:R-:W-:-:S03]  /*5f420*/  IMAD.WIDE R10, R150, 0x4, R6 ;  /* 0x00000004960a7825 */ /* 0x000fc600078e0206 */
[----:B------:R-:W2:Y:S04]  /*5f430*/  LDL.LU R26, [R1+0xf0] ;  /* 0x0000f000011a7983 */ /* 0x000ea80000300800 */
[----:B------:R-:W2:Y:S04]  /*5f440*/  LDL.LU R27, [R1+0xf54] ;  /* 0x000f5400011b7983 */ /* 0x000ea80000300800 */
[----:B----4-:R1:W-:Y:S02]  /*5f450*/  @P6 STG.E desc[UR8][R10.64], R149 ;  /* 0x000000950a006986 */ /* 0x0103e4000c101908 */
[----:B-1----:R-:W-:-:S02]  /*5f460*/  IMAD.WIDE R10, R150, 0x4, R8 ;  /* 0x00000004960a7825 */ /* 0x002fc400078e0208 */
[----:B------:R-:W4:Y:S04]  /*5f470*/  LDL.LU R149, [R1+0xce4] ;  /* 0x000ce40001957983 */ /* 0x000f280000300800 */
[----:B------:R1:W-:Y:S04]  /*5f480*/  @P0 STG.E desc[UR8][R10.64], R148 ;  /* 0x000000940a000986 */ /* 0x0003e8000c101908 */
[----:B------:R-:W4:Y:S04]  /*5f490*/  LDL.LU R150, [R1+0xaf4] ;  /* 0x000af40001967983 */ /* 0x000f280000300800 */
[----:B-1----:R-:W4:Y:S01]  /*5f4a0*/  LDL.LU R148, [R1+0x11dc] ;  /* 0x0011dc0001947983 */ /* 0x002f220000300800 */
[----:B------:R-:W-:-:S02]  /*5f4b0*/  LOP3.LUT P5, RZ, R20, 0x1000000, RZ, 0xc0, !PT ;  /* 0x0100000014ff7812 */ /* 0x000fc400078ac0ff */
[----:B------:R-:W-:Y:S01]  /*5f4c0*/  LOP3.LUT P0, RZ, R20, 0x8000000, RZ, 0xc0, !PT ;  /* 0x0800000014ff7812 */ /* 0x000fe2000780c0ff */
[----:B------:R-:W4:Y:S01]  /*5f4d0*/  LDL.LU R22, [R1+0x8e4] ;  /* 0x0008e40001167983 */ /* 0x000f220000300800 */
[----:B------:R-:W-:Y:S02]  /*5f4e0*/  LOP3.LUT R13, R13, 0xffffffbf, RZ, 0xc0, !PT ;  /* 0xffffffbf0d0d7812 */ /* 0x000fe400078ec0ff */
[----:B------:R-:W-:Y:S01]  /*5f4f0*/  LOP3.LUT P1, RZ, R21, 0x2, RZ, 0xc0, !PT ;  /* 0x0000000215ff7812 */ /* 0x000fe2000782c0ff */
[----:B------:R-:W4:Y:S04]  /*5f500*/  LDL.LU R25, [R1+0x6f4] ;  /* 0x0006f40001197983 */ /* 0x000f280000300800 */
[----:B------:R-:W4:Y:S02]  /*5f510*/  LDL.LU R140, [R1+0x4f4] ;  /* 0x0004f400018c7983 */ /* 0x000f240000300800 */
[----:B------:R-:W-:-:S02]  /*5f520*/  @P5 LOP3.LUT R13, R13, 0x40, RZ, 0xfc, !PT ;  /* 0x000000400d0d5812 */ /* 0x000fc400078efcff */
[C---:B------:R-:W-:Y:S01]  /*5f530*/  LOP3.LUT P3, RZ, R20.reuse, 0x200000, RZ, 0xc0, !PT ;  /* 0x0020000014ff7812 */ /* 0x040fe2000786c0ff */
[----:B------:R-:W4:Y:S01]  /*5f540*/  LDL.LU R252, [R1+0x2f4] ;  /* 0x0002f40001fc7983 */ /* 0x000f220000300800 */
[----:B------:R-:W-:Y:S02]  /*5f550*/  LOP3.LUT R13, R13, 0xffffffdf, RZ, 0xc0, !PT ;  /* 0xffffffdf0d0d7812 */ /* 0x000fe400078ec0ff */
[C---:B------:R-:W-:Y:S01]  /*5f560*/  LOP3.LUT P4, RZ, R20.reuse, 0x400000, RZ, 0xc0, !PT ;  /* 0x0040000014ff7812 */ /* 0x040fe2000788c0ff */
[----:B------:R-:W4:Y:S01]  /*5f570*/  LDL.LU R158, [R1+0xf4] ;  /* 0x0000f400019e7983 */ /* 0x000f220000300800 */
[----:B------:R-:W-:Y:S02]  /*5f580*/  @P0 LOP3.LUT R13, R13, 0x20, RZ, 0xfc, !PT ;  /* 0x000000200d0d0812 */ /* 0x000fe400078efcff */
[----:B------:R-:W-:Y:S01]  /*5f590*/  LOP3.LUT P5, RZ, R20, 0x800000, RZ, 0xc0, !PT ;  /* 0x0080000014ff7812 */ /* 0x000fe200078ac0ff */
[----:B------:R-:W4:Y:S01]  /*5f5a0*/  LDL.LU R157, [R1+0xf58] ;  /* 0x000f5800019d7983 */ /* 0x000f220000300800 */
[----:B------:R-:W-:-:S03]  /*5f5b0*/  LOP3.LUT R13, R13, 0xfffffffe, RZ, 0xc0, !PT ;  /* 0xfffffffe0d0d7812 */ /* 0x000fc600078ec0ff */
[----:B------:R-:W4:Y:S01]  /*5f5c0*/  LDL.LU R141, [R1+0xce8] ;  /* 0x000ce800018d7983 */ /* 0x000f220000300800 */
        /* <DEDUP_REMOVED lines=14> */
[----:B------:R-:W-:Y:S01]  /*5f6b0*/  LOP3.LUT P0, RZ, R20, 0x4000000, RZ, 0xc0, !PT ;  /* 0x0400000014ff7812 */ /* 0x000fe2000780c0ff */
[----:B---3--:R-:W-:-:S05]  /*5f6c0*/  IMAD.WIDE R10, R151, 0x4, R2 ;  /* 0x00000004970a7825 */ /* 0x008fca00078e0202 */
[----:B------:R1:W-:Y:S02]  /*5f6d0*/  @P3 STG.E desc[UR8][R10.64], R142 ;  /* 0x0000008e0a003986 */ /* 0x0003e4000c101908 */
[C---:B-1----:R-:W-:Y:S02]  /*5f6e0*/  IMAD.WIDE R10, R151.reuse, 0x4, R4 ;  /* 0x00000004970a7825 */ /* 0x042fe400078e0204 */
[----:B------:R-:W3:Y:S04]  /*5f6f0*/  LDL.LU R142, [R1+0xaf8] ;  /* 0x000af800018e7983 */ /* 0x000ee80000300800 */
[----:B------:R1:W-:Y:S02]  /*5f700*/  @P4 STG.E desc[UR8][R10.64], R143 ;  /* 0x0000008f0a004986 */ /* 0x0003e4000c101908 */
[----:B-1----:R-:W-:-:S02]  /*5f710*/  IMAD.WIDE R10, R151, 0x4, R6 ;  /* 0x00000004970a7825 */ /* 0x002fc400078e0206 */
[----:B------:R-:W3:Y:S04]  /*5f720*/  LDL.LU R143, [R1+0x11e4] ;  /* 0x0011e400018f7983 */ /* 0x000ee80000300800 */
[----:B--2---:R1:W-:Y:S01]  /*5f730*/  @P5 STG.E desc[UR8][R10.64], R153 ;  /* 0x000000990a005986 */ /* 0x0043e2000c101908 */
[----:B------:R-:W-:Y:S01]  /*5f740*/  LOP3.LUT P5, RZ, R13, 0x40, RZ, 0xc0, !PT ;  /* 0x000000400dff7812 */ /* 0x000fe200078ac0ff */
[----:B-1----:R-:W-:Y:S02]  /*5f750*/  IMAD.WIDE R10, R151, 0x4, R8 ;  /* 0x00000004970a7825 */ /* 0x002fe400078e0208 */
[----:B------:R-:W2:Y:S10]  /*5f760*/  LDL.LU R153, [R1+0x8e8] ;  /* 0x0008e80001997983 */ /* 0x000eb40000300800 */
[----:B------:R4:W-:Y:S04]  /*5f770*/  @P5 STG.E desc[UR8][R10.64], R26 ;  /* 0x0000001a0a005986 */ /* 0x0009e8000c101908 */
[----:B------:R-:W2:Y:S01]  /*5f780*/  LDL.LU R151, [R1+0x11e8] ;  /* 0x0011e80001977983 */ /* 0x000ea20000300800 */
[----:B----4-:R-:W-:-:S05]  /*5f790*/  IMAD.WIDE R10, R148, 0x4, R2 ;  /* 0x00000004940a7825 */ /* 0x010fca00078e0202 */
[----:B------:R1:W-:Y:S02]  /*5f7a0*/  @P6 STG.E desc[UR8][R10.64], R27 ;  /* 0x0000001b0a006986 */ /* 0x0003e4000c101908 */
[----:B-1----:R-:W-:-:S05]  /*5f7b0*/  IMAD.WIDE R10, R148, 0x4, R4 ;  /* 0x00000004940a7825 */ /* 0x002fca00078e0204 */
[----:B------:R1:W-:Y:S01]  /*5f7c0*/  @P0 STG.E desc[UR8][R10.64], R149 ;  /* 0x000000950a000986 */ /* 0x0003e2000c101908 */
[----:B------:R-:W-:-:S03]  /*5f7d0*/  LOP3.LUT P0, RZ, R13, 0x20, RZ, 0xc0, !PT ;  /* 0x000000200dff7812 */ /* 0x000fc6000780c0ff */
[----:B-1----:R-:W4:Y:S01]  /*5f7e0*/  LDL.LU R149, [R1+0x6f8] ;  /* 0x0006f80001957983 */ /* 0x002f220000300800 */
[----:B------:R-:W-:-:S09]  /*5f7f0*/  IMAD.WIDE R10, R148, 0x4, R6 ;  /* 0x00000004940a7825 */ /* 0x000fd200078e0206 */
        /* <DEDUP_REMOVED lines=9> */
[----:B------:R-:W-:Y:S02]  /*5f890*/  LOP3.LUT P1, RZ, R13, 0x8, RZ, 0xc0, !PT ;  /* 0x000000080dff7812 */ /* 0x000fe4000782c0ff */
[C---:B------:R-:W-:Y:S02]  /*5f8a0*/  LOP3.LUT P2, RZ, R21.reuse, 0x4, RZ, 0xc0, !PT ;  /* 0x0000000415ff7812 */ /* 0x040fe4000784c0ff */
[C---:B------:R-:W-:Y:S02]  /*5f8b0*/  LOP3.LUT P3, RZ, R21.reuse, 0x8, RZ, 0xc0, !PT ;  /* 0x0000000815ff7812 */ /* 0x040fe4000786c0ff */
[C---:B------:R-:W-:Y:S02]  /*5f8c0*/  LOP3.LUT P4, RZ, R21.reuse, 0x10, RZ, 0xc0, !PT ;  /* 0x0000001015ff7812 */ /* 0x040fe4000788c0ff */
[C---:B------:R-:W-:Y:S02]  /*5f8d0*/  LOP3.LUT P5, RZ, R21.reuse, 0x20, RZ, 0xc0, !PT ;  /* 0x0000002015ff7812 */ /* 0x040fe400078ac0ff */
[----:B------:R-:W-:Y:S01]  /*5f8e0*/  LOP3.LUT P6, RZ, R21, 0x40, RZ, 0xc0, !PT ;  /* 0x0000004015ff7812 */ /* 0x000fe200078cc0ff */
[----:B-1----:R-:W-:Y:S01]  /*5f8f0*/  IMAD.WIDE R10, R159, 0x4, R4 ;  /* 0x000000049f0a7825 */ /* 0x002fe200078e0204 */
[----:B------:R-:W-:Y:S01]  /*5f900*/  LOP3.LUT P0, RZ, R21, 0x80, RZ, 0xc0, !PT ;  /* 0x0000008015ff7812 */ /* 0x000fe2000780c0ff */
[----:B------:R-:W1:Y:S04]  /*5f910*/  LDS.128 R24, [R24] ;  /* 0x0000000018187984 */ /* 0x000e680000000c00 */
        /* <DEDUP_REMOVED lines=8> */
[----:B---3--:R-:W-:-:S12]  /*5f9a0*/  IMAD.WIDE R10, R143, 0x4, R2 ;  /* 0x000000048f0a7825 */ /* 0x008fd800078e0202 */
[----:B------:R1:W-:Y:S02]  /*5f9b0*/  @P1 STG.E desc[UR8][R10.64], R157 ;  /* 0x0000009d0a001986 */ /* 0x0003e4000c101908 */
[----:B-1----:R-:W-:-:S05]  /*5f9c0*/  IMAD.WIDE R10, R143, 0x4, R4 ;  /* 0x000000048f0a7825 */ /* 0x002fca00078e0204 */
[----:B------:R1:W-:Y:S02]  /*5f9d0*/  @P2 STG.E desc[UR8][R10.64], R141 ;  /* 0x0000008d0a002986 */ /* 0x0003e4000c101908 */
[----:B-1----:R-:W-:-:S05]  /*5f9e0*/  IMAD.WIDE R10, R143, 0x4, R6 ;  /* 0x000000048f0a7825 */ /* 0x002fca00078e0206 */
[----:B------:R1:W-:Y:S02]  /*5f9f0*/  @P3 STG.E desc[UR8][R10.64], R142 ;  /* 0x0000008e0a003986 */ /* 0x0003e4000c101908 */
[----:B-1----:R-:W-:Y:S02]  /*5fa00*/  IMAD.WIDE R10, R143, 0x4, R8 ;  /* 0x000000048f0a7825 */ /* 0x002fe400078e0208 */
[----:B------:R-:W3:Y:S04]  /*5fa10*/  LDL.LU R143, [R1+0x11f0] ;  /* 0x0011f000018f7983 */ /* 0x000ee80000300800 */
[----:B--2---:R1:W-:Y:S02]  /*5fa20*/  @P4 STG.E desc[UR8][R10.64], R153 ;  /* 0x000000990a004986 */ /* 0x0043e4000c101908 */
[----:B-1----:R-:W-:-:S05]  /*5fa30*/  IMAD.WIDE R10, R151, 0x4, R2 ;  /* 0x00000004970a7825 */ /* 0x002fca00078e0202 */
[----:B----4-:R1:W-:Y:S04]  /*5fa40*/  @P5 STG.E desc[UR8][R10.64], R149 ;  /* 0x000000950a005986 */ /* 0x0103e8000c101908 */
[----:B-1----:R-:W2:Y:S01]  /*5fa50*/  LDL.LU R149, [R1+0xf8] ;  /* 0x0000f80001957983 */ /* 0x002ea20000300800 */
[----:B------:R-:W-:-:S03]  /*5fa60*/  IMAD.WIDE R10, R151, 0x4, R4 ;  /* 0x00000004970a7825 */ /* 0x000fc600078e0204 */
[----:B------:R-:W4:Y:S01]  /*5fa70*/  LDL.LU R157, [R1+0x11ec] ;  /* 0x0011ec00019d7983 */ /* 0x000f220000300800 */
[----:B------:R-:W-:-:S03]  /*5fa80*/  IMAD.WIDE R12, R151, 0x4, R6 ;  /* 0x00000004970c7825 */ /* 0x000fc600078e0206 */
[----:B------:R1:W-:Y:S04]  /*5fa90*/  @P6 STG.E desc[UR8][R10.64], R150 ;  /* 0x000000960a006986 */ /* 0x0003e8000c101908 */
[----:B------:R1:W-:Y:S04]  /*5faa0*/  @P0 STG.E desc[UR8][R12.64], R148 ;  /* 0x000000940c000986 */ /* 0x0003e8000c101908 */
[----:B-1----:R-:W3:Y:S04]  /*5fab0*/  LDL.LU R150, [R1+0xf5c] ;  /* 0x000f5c0001967983 */ /* 0x002ee80000300800 */
[----:B------:R-:W3:Y:S04]  /*5fac0*/  LDL.LU R148, [R1+0xcec] ;  /* 0x000cec0001947983 */ /* 0x000ee80000300800 */
[----:B------:R-:W3:Y:S04]  /*5fad0*/  LDL.LU R158, [R1+0xafc] ;  /* 0x000afc00019e7983 */ /* 0x000ee80000300800 */
[----:B------:R-:W3:Y:S04]  /*5fae0*/  LDL.LU R141, [R1+0x8ec] ;  /* 0x0008ec00018d7983 */ /* 0x000ee80000300800 */
[----:B------:R-:W3:Y:S04]  /*5faf0*/  LDL.LU R153, [R1+0x6fc] ;  /* 0x0006fc0001997983 */ /* 0x000ee80000300800 */
[----:B------:R-:W3:Y:S01]  /*5fb00*/  LDL.LU R142, [R1+0x4fc] ;  /* 0x0004fc00018e7983 */ /* 0x000ee20000300800 */
[----:B------:R-:W-:-:S02]  /*5fb10*/  LOP3.LUT P1, RZ, R21, 0x200, RZ, 0xc0, !PT ;  /* 0x0000020015ff7812 */ /* 0x000fc4000782c0ff */
[----:B------:R-:W-:Y:S01]  /*5fb20*/  LOP3.LUT R21, R21, 0x7fffffff, RZ, 0xc0, !PT ;  /* 0x7fffffff15157812 */ /* 0x000fe200078ec0ff */
[----:B------:R-:W3:Y:S10]  /*5fb30*/  LDL.LU R159, [R1+0x2fc] ;  /* 0x0002fc00019f7983 */ /* 0x000ef40000300800 */
[----:B------:R-:W-:-:S04]  /*5fb40*/  @P1 LOP3.LUT R21, R21, 0x80000000, RZ, 0xfc, !PT ;  /* 0x8000000015151812 */ /* 0x000fc800078efcff */
[C---:B------:R-:W-:Y:S02]  /*5fb50*/  LOP3.LUT P6, RZ, R21.reuse, 0x20000, RZ, 0xc0, !PT ;  /* 0x0002000015ff7812 */ /* 0x040fe400078cc0ff */
[C---:B------:R-:W-:Y:S02]  /*5fb60*/  LOP3.LUT P1, RZ, R21.reuse, 0x100, RZ, 0xc0, !PT ;  /* 0x0000010015ff7812 */ /* 0x040fe4000782c0ff */
[C---:B------:R-:W-:Y:S02]  /*5fb70*/  LOP3.LUT P2, RZ, R21.reuse, 0x400, RZ, 0xc0, !PT ;  /* 0x0000040015ff7812 */ /* 0x040fe4000784c0ff */
[C---:B------:R-:W-:Y:S02]  /*5fb80*/  LOP3.LUT P3, RZ, R21.reuse, 0x800, RZ, 0xc0, !PT ;  /* 0x0000080015ff7812 */ /* 0x040fe4000786c0ff */
[C---:B------:R-:W-:Y:S02]  /*5fb90*/  LOP3.LUT P4, RZ, R21.reuse, 0x1000, RZ, 0xc0, !PT ;  /* 0x0000100015ff7812 */ /* 0x040fe4000788c0ff */
[----:B------:R-:W-:-:S02]  /*5fba0*/  LOP3.LUT P5, RZ, R21, 0x2000, RZ, 0xc0, !PT ;  /* 0x0000200015ff7812 */ /* 0x000fc400078ac0ff */
[----:B------:R-:W-:-:S04]  /*5fbb0*/  LOP3.LUT R21, R21, 0xefffffff, RZ, 0xc0, !PT ;  /* 0xefffffff15157812 */ /* 0x000fc800078ec0ff */
[----:B------:R-:W-:-:S04]  /*5fbc0*/  @P6 LOP3.LUT R21, R21, 0x10000000, RZ, 0xfc, !PT ;  /* 0x1000000015156812 */ /* 0x000fc800078efcff */
[C---:B------:R-:W-:Y:S02]  /*5fbd0*/  LOP3.LUT P6, RZ, R21.reuse, 0x10000, RZ, 0xc0, !PT ;  /* 0x0001000015ff7812 */ /* 0x040fe400078cc0ff */
[----:B------:R-:W-:-:S11]  /*5fbe0*/  LOP3.LUT R21, R21, 0xdfffffff, RZ, 0xc0, !PT ;  /* 0xdfffffff15157812 */ /* 0x000fd600078ec0ff */
[----:B------:R-:W-:-:S04]  /*5fbf0*/  @P6 LOP3.LUT R21, R21, 0x20000000, RZ, 0xfc, !PT ;  /* 0x2000000015156812 */ /* 0x000fc800078efcff */
[C---:B------:R-:W-:Y:S02]  /*5fc00*/  LOP3.LUT P6, RZ, R21.reuse, 0x8000, RZ, 0xc0, !PT ;  /* 0x0000800015ff7812 */ /* 0x040fe400078cc0ff */
[----:B------:R-:W-:-:S11]  /*5fc10*/  LOP3.LUT R21, R21, 0xbfffffff, RZ, 0xc0, !PT ;  /* 0xbfffffff15157812 */ /* 0x000fd600078ec0ff */
[----:B------:R-:W-:-:S04]  /*5fc20*/  @P6 LOP3.LUT R21, R21, 0x40000000, RZ, 0xfc, !PT ;  /* 0x4000000015156812 */ /* 0x000fc800078efcff */
[C---:B------:R-:W-:Y:S02]  /*5fc30*/  LOP3.LUT P0, RZ, R21.reuse, 0x100000, RZ, 0xc0, !PT ;  /* 0x0010000015ff7812 */ /* 0x040fe4000780c0ff */
[C---:B------:R-:W-:Y:S02]  /*5fc40*/  LOP3.LUT P6, RZ, R21.reuse, 0x4000, RZ, 0xc0, !PT ;  /* 0x0000400015ff7812 */ /* 0x040fe400078cc0ff */
[----:B------:R-:W-:-:S09]  /*5fc50*/  LOP3.LUT R21, R21, 0xfbffffff, RZ, 0xc0, !PT ;  /* 0xfbffffff15157812 */ /* 0x000fd200078ec0ff */
[----:B------:R-:W-:-:S04]  /*5fc60*/  @P0 LOP3.LUT R21, R21, 0x4000000, RZ, 0xfc, !PT ;  /* 0x0400000015150812 */ /* 0x000fc800078efcff */
[C---:B------:R-:W-:Y:S02]  /*5fc70*/  LOP3.LUT P0, RZ, R21.reuse, 0x80000, RZ, 0xc0, !PT ;  /* 0x0008000015ff7812 */ /* 0x040fe4000780c0ff */
[----:B------:R-:W-:Y:S01]  /*5fc80*/  LOP3.LUT R21, R21, 0xf7ffffff, RZ, 0xc0, !PT ;  /* 0xf7ffffff15157812 */ /* 0x000fe200078ec0ff */
[----:B------:R-:W-:Y:S02]  /*5fc90*/  IMAD.WIDE R14, R151, 0x4, R8 ;  /* 0x00000004970e7825 */ /* 0x000fe400078e0208 */
[----:B------:R-:W3:Y:S08]  /*5fca0*/  LDL.LU R151, [R1+0x11f4] ;  /* 0x0011f40001977983 */ /* 0x000ef00000300800 */
[----:B------:R-:W-:Y:S01]  /*5fcb0*/  @P0 LOP3.LUT R21, R21, 0x8000000, RZ, 0xfc, !PT ;  /* 0x0800000015150812 */ /* 0x000fe200078efcff */
[----:B--2---:R1:W-:Y:S03]  /*5fcc0*/  @P1 STG.E desc[UR8][R14.64], R149 ;  /* 0x000000950e001986 */ /* 0x0043e6000c101908 */
[----:B------:R-:W-:Y:S01]  /*5fcd0*/  LOP3.LUT P1, RZ, R21, 0x80000000, RZ, 0xc0, !PT ;  /* 0x8000000015ff7812 */ /* 0x000fe2000782c0ff */
[C---:B----4-:R-:W-:Y:S01]  /*5fce0*/  IMAD.WIDE R10, R157.reuse, 0x4, R2 ;  /* 0x000000049d0a7825 */ /* 0x050fe200078e0202 */
[----:B-1----:R-:W2:Y:S11]  /*5fcf0*/  LDL.LU R149, [R1+0xfc] ;  /* 0x0000fc0001957983 */ /* 0x002eb60000300800 */
[----:B---3--:R1:W-:Y:S04]  /*5fd00*/  @P1 STG.E desc[UR8][R10.64], R150 ;  /* 0x000000960a001986 */ /* 0x0083e8000c101908 */
[----:B-1----:R-:W3:Y:S01]  /*5fd10*/  LDL.LU R150, [R1+0xcf0] ;  /* 0x000cf00001967983 */ /* 0x002ee20000300800 */
[----:B------:R-:W-:-:S05]  /*5fd20*/  IMAD.WIDE R10, R157, 0x4, R4 ;  /* 0x000000049d0a7825 */ /* 0x000fca00078e0204 */
[----:B------:R1:W-:Y:S04]  /*5fd30*/  @P2 STG.E desc[UR8][R10.64], R148 ;  /* 0x000000940a002986 */ /* 0x0003e8000c101908 */
[----:B-1----:R-:W4:Y:S01]  /*5fd40*/  LDL.LU R148, [R1+0xf60] ;  /* 0x000f600001947983 */ /* 0x002f220000300800 */
[----:B------:R-:W-:-:S05]  /*5fd50*/  IMAD.WIDE R10, R157, 0x4, R6 ;  /* 0x000000049d0a7825 */ /* 0x000fca00078e0206 */
[----:B------:R1:W-:Y:S04]  /*5fd60*/  @P3 STG.E desc[UR8][R10.64], R158 ;  /* 0x0000009e0a003986 */ /* 0x0003e8000c101908 */
[----:B-1----:R-:W4:Y:S01]  /*5fd70*/  LDL.LU R158, [R1+0x8f0] ;  /* 0x0008f000019e7983 */ /* 0x002f220000300800 */
[----:B------:R-:W-:-:S03]  /*5fd80*/  IMAD.WIDE R10, R157, 0x4, R8 ;  /* 0x000000049d0a7825 */ /* 0x000fc600078e0208 */
[----:B------:R-:W4:Y:S04]  /*5fd90*/  LDL.LU R157, [R1+0xb00] ;  /* 0x000b0000019d7983 */ /* 0x000f280000300800 */
[----:B------:R1:W-:Y:S02]  /*5fda0*/  @P4 STG.E desc[UR8][R10.64], R141 ;  /* 0x0000008d0a004986 */ /* 0x0003e4000c101908 */
[----:B-1----:R-:W-:-:S05]  /*5fdb0*/  IMAD.WIDE R10, R143, 0x4, R2 ;  /* 0x000000048f0a7825 */ /* 0x002fca00078e0202 */
[----:B------:R1:W-:Y:S04]  /*5fdc0*/  @P5 STG.E desc[UR8][R10.64], R153 ;  /* 0x000000990a005986 */ /* 0x0003e8000c101908 */
[----:B-1----:R-:W4:Y:S01]  /*5fdd0*/  LDL.LU R153, [R1+0x11f8] ;  /* 0x0011f80001997983 */ /* 0x002f220000300800 */
[----:B------:R-:W-:-:S03]  /*5fde0*/  IMAD.WIDE R10, R143, 0x4, R4 ;  /* 0x000000048f0a7825 */ /* 0x000fc600078e0204 */
[----:B------:R-:W4:Y:S04]  /*5fdf0*/  LDL.LU R141, [R1+0x700] ;  /* 0x00070000018d7983 */ /* 0x000f280000300800 */
[----:B------:R1:W-:Y:S04]  /*5fe00*/  @P6 STG.E desc[UR8][R10.64], R142 ;  /* 0x0000008e0a006986 */ /* 0x0003e8000c101908 */
[----:B------:R-:W4:Y:S04]  /*5fe10*/  LDL.LU R14, [R1+0x1af8] ;  /* 0x001af800010e7983 */ /* 0x000f280000300800 */
[----:B-1----:R-:W4:Y:S01]  /*5fe20*/  LDL.LU R142, [R1+0x500] ;  /* 0x00050000018e7983 */ /* 0x002f220000300800 */
[----:B------:R-:W-:Y:S01]  /*5fe30*/  LOP3.LUT P6, RZ, R21, 0x40000000, RZ, 0xc0, !PT ;  /* 0x4000000015ff7812 */ /* 0x000fe200078cc0ff */
[----:B------:R-:W-:-:S12]  /*5fe40*/  IMAD.WIDE R10, R143, 0x4, R6 ;  /* 0x000000048f0a7825 */ /* 0x000fd800078e0206 */
[----:B------:R1:W-:Y:S01]  /*5fe50*/  @P6 STG.E desc[UR8][R10.64], R159 ;  /* 0x0000009f0a006986 */ /* 0x0003e2000c101908 */
[----:B------:R-:W-:Y:S01]  /*5fe60*/  LOP3.LUT P6, RZ, R21, 0x20000000, RZ, 0xc0, !PT ;  /* 0x2000000015ff7812 */ /* 0x000fe200078cc0ff */
[----:B-1----:R-:W-:Y:S01]  /*5fe70*/  IMAD.WIDE R10, R143, 0x4, R8 ;  /* 0x000000048f0a7825 */ /* 0x002fe200078e0208 */
[C---:B------:R-:W-:Y:S01]  /*5fe80*/  LOP3.LUT P0, RZ, R21.reuse, 0x40000, RZ, 0xc0, !PT ;  /* 0x0004000015ff7812 */ /* 0x040fe2000780c0ff */
[----:B------:R-:W4:Y:S01]  /*5fe90*/  LDL.LU R143, [R1+0x11fc] ;  /* 0x0011fc00018f7983 */ /* 0x000f220000300800 */
[C---:B------:R-:W-:Y:S02]  /*5fea0*/  LOP3.LUT P1, RZ, R21.reuse, 0x200000, RZ, 0xc0, !PT ;  /* 0x0020000015ff7812 */ /* 0x040fe4000782c0ff */
[----:B------:R-:W-:-:S07]  /*5feb0*/  LOP3.LUT P2, RZ, R21, 0x400000, RZ, 0xc0, !PT ;  /* 0x0040000015ff7812 */ /* 0x000fce000784c0ff */
[----:B--2---:R1:W-:Y:S01]  /*5fec0*/  @P6 STG.E desc[UR8][R10.64], R149 ;  /* 0x000000950a006986 */ /* 0x0043e2000c101908 */
[----:B------:R-:W-:Y:S01]  /*5fed0*/  LOP3.LUT P6, RZ, R21, 0x10000000, RZ, 0xc0, !PT ;  /* 0x1000000015ff7812 */ /* 0x000fe200078cc0ff */
[C---:B-1----:R-:W-:Y:S02]  /*5fee0*/  IMAD.WIDE R10, R151.reuse, 0x4, R2 ;  /* 0x00000004970a7825 */ /* 0x042fe400078e0202 */
[----:B------:R-:W2:Y:S10]  /*5fef0*/  LDL.LU R149, [R1+0x300] ;  /* 0x0003000001957983 */ /* 0x000eb40000300800 */
[----:B---3--:R1:W-:Y:S02]  /*5ff00*/  @P6 STG.E desc[UR8][R10.64], R150 ;  /* 0x000000960a006986 */ /* 0x0083e4000c101908 */
[----:B-1----:R-:W-:-:S02]  /*5ff10*/  IMAD.WIDE R10, R151, 0x4, R4 ;  /* 0x00000004970a7825 */ /* 0x002fc400078e0204 */
[----:B------:R-:W3:Y:S04]  /*5ff20*/  LDL.LU R150, [R1+0x100] ;  /* 0x0001000001967983 */ /* 0x000ee80000300800 */
[----:B----4-:R1:W-:Y:S01]  /*5ff30*/  @P0 STG.E desc[UR8][R10.64], R148 ;  /* 0x000000940a000986 */ /* 0x0103e2000c101908 */
[----:B------:R-:W-:Y:S01]  /*5ff40*/  LOP3.LUT P0, RZ, R21, 0x8000000, RZ, 0xc0, !PT ;  /* 0x0800000015ff7812 */ /* 0x000fe2000780c0ff */
[----:B-1----:R-:W-:Y:S02]  /*5ff50*/  IMAD.WIDE R10, R151, 0x4, R6 ;  /* 0x00000004970a7825 */ /* 0x002fe400078e0206 */
[----:B------:R-:W4:Y:S10]  /*5ff60*/  LDL.LU R148, [R1+0xcf4] ;  /* 0x000cf40001947983 */ /* 0x000f340000300800 */
[----:B------:R1:W-:Y:S01]  /*5ff70*/  @P0 STG.E desc[UR8][R10.64], R158 ;  /* 0x0000009e0a000986 */ /* 0x0003e2000c101908 */
[----:B------:R-:W-:Y:S01]  /*5ff80*/  LOP3.LUT P0, RZ, R21, 0x4000000, RZ, 0xc0, !PT ;  /* 0x0400000015ff7812 */ /* 0x000fe2000780c0ff */
[----:B-1----:R-:W-:-:S02]  /*5ff90*/  IMAD.WIDE R10, R151, 0x4, R8 ;  /* 0x00000004970a7825 */ /* 0x002fc400078e0208 */
[----:B------:R-:W4:Y:S04]  /*5ffa0*/  LDL.LU R151, [R1+0x1200] ;  /* 0x0012000001977983 */ /* 0x000f280000300800 */
[----:B------:R-:W4:Y:S06]  /*5ffb0*/  LDL.LU R159, [R1+0xf64] ;  /* 0x000f6400019f7983 */ /* 0x000f2c0000300800 */
[----:B------:R1:W-:Y:S04]  /*5ffc0*/  @P0 STG.E desc[UR8][R10.64], R157 ;  /* 0x0000009d0a000986 */ /* 0x0003e8000c101908 */
[----:B------:R-:W4:Y:S04]  /*5ffd0*/  LDL.LU R158, [R1+0x8f4] ;  /* 0x0008f400019e7983 */ /* 0x000f280000300800 */
[----:B-1----:R-:W4:Y:S01]  /*5ffe0*/  LDL.LU R157, [R1+0xb04] ;  /* 0x000b0400019d7983 */ /* 0x002f220000300800 */
[----:B------:R-:W-:-:S04]  /*5fff0*/  IMAD.WIDE R10, R153, 0x4, R2 ;  /* 0x00000004990a7825 */ /* 0x000fc800078e0202 */
[----:B------:R-:W-:Y:S01]  /*60000*/  IMAD.WIDE R12, R153, 0x4, R4 ;  /* 0x00000004990c7825 */ /* 0x000fe200078e0204 */
[----:B------:R1:W-:Y:S04]  /*60010*/  @P1 STG.E desc[UR8][R10.64], R141 ;  /* 0x0000008d0a001986 */ /* 0x0003e8000c101908 */
[----:B-1----:R-:W4:Y:S04]  /*60020*/  LDL.LU R141, [R1+0x704] ;  /* 0x00070400018d7983 */ /* 0x002f280000300800 */
[----:B------:R1:W-:Y:S04]  /*60030*/  @P2 STG.E desc[UR8][R12.64], R142 ;  /* 0x0000008e0c002986 */ /* 0x0003e8000c101908 */
[----:B-1----:R-:W4:Y:S01]  /*60040*/  LDL.LU R142, [R1+0x504] ;  /* 0x00050400018e7983 */ /* 0x002f220000300800 */
[----:B------:R-:W-:-:S02]  /*60050*/  LOP3.LUT P3, RZ, R21, 0x800000, RZ, 0xc0, !PT ;  /* 0x0080000015ff7812 */ /* 0x000fc4000786c0ff */
[----:B------:R-:W-:Y:S02]  /*60060*/  LOP3.LUT P4, RZ, R21, 0x1000000, RZ, 0xc0, !PT ;  /* 0x0100000015ff7812 */ /* 0x000fe4000788c0ff */
[C---:B------:R-:W-:Y:S01]  /*60070*/  LOP3.LUT P5, RZ, R0.reuse, 0x40, RZ, 0xc0, !PT ;  /* 0x0000004000ff7812 */ /* 0x040fe200078ac0ff */
[----:B------:R-:W-:Y:S01]  /*60080*/  IMAD.WIDE R10, R153, 0x4, R6 ;  /* 0x00000004990a7825 */ /* 0x000fe200078e0206 */
[----:B------:R-:W-:Y:S02]  /*60090*/  LOP3.LUT P6, RZ, R0, 0x80, RZ, 0xc0, !PT ;  /* 0x0000008000ff7812 */ /* 0x000fe400078cc0ff */
[----:B------:R-:W-:Y:S01]  /*600a0*/  LOP3.LUT P0, RZ, R21, 0x2000000, RZ, 0xc0, !PT ;  /* 0x0200000015ff7812 */ /* 0x000fe2000780c0ff */
[----:B------:R-:W-:Y:S02]  /*600b0*/  VIADD R0, R23, 0x83 ;  /* 0x0000008317007836 */ /* 0x000fe40000000000 */
[----:B------:R-:W-:Y:S01]  /*600c0*/  IMAD.WIDE R12, R153, 0x4, R8 ;  /* 0x00000004990c7825 */ /* 0x000fe200078e0208 */
[----:B------:R-:W-:Y:S01]  /*600d0*/  ISETP.LT.AND P1, PT, R156, R14, !P0 ;  /* 0x0000000e9c00720c */ /* 0x000fe20004721270 */
[----:B------:R-:W4:Y:S01]  /*600e0*/  LDL.LU R153, [R1+0x1204] ;  /* 0x0012040001997983 */ /* 0x000f220000300800 */
[----:B------:R-:W-:Y:S01]  /*600f0*/  ISETP.LT.AND P0, PT, R155, UR4, !P0 ;  /* 0x000000049b007c0c */ /* 0x000fe2000c701270 */
[C---:B------:R-:W-:Y:S01]  /*60100*/  IMAD.WIDE R14, R143.reuse, 0x4, R2 ;  /* 0x000000048f0e7825 */ /* 0x040fe200078e0202 */
[----:B------:R-:W-:Y:S01]  /*60110*/  ISETP.GE.AND P2, PT, R0, UR5, PT ;  /* 0x0000000500007c0c */ /* 0x000fe2000bf46270 */
[----:B------:R-:W-:Y:S01]  /*60120*/  ULDC UR5, c[0x0][0x22c] ;  /* 0x00008b0000057ab9 */ /* 0x000fe20000000800 */
[----:B--2---:R1:W-:Y:S04]  /*60130*/  @P3 STG.E desc[UR8][R10.64], R149 ;  /* 0x000000950a003986 */ /* 0x0043e8000c101908 */
[----:B-1----:R-:W2:Y:S01]  /*60140*/  LDL.LU R149, [R1+0x304] ;  /* 0x0003040001957983 */ /* 0x002ea20000300800 */
[----:B------:R-:W-:-:S03]  /*60150*/  IMAD.WIDE R10, R143, 0x4, R4 ;  /* 0x000000048f0a7825 */ /* 0x000fc600078e0204 */
[----:B---3--:R1:W-:Y:S01]  /*60160*/  @P4 STG.E desc[UR8][R12.64], R150 ;  /* 0x000000960c004986 */ /* 0x0083e2000c101908 */
[----:B------:R-:W-:-:S03]  /*60170*/  ISETP.LT.AND P4, PT, R152, UR4, !P2 ;  /* 0x0000000498007c0c */ /* 0x000fc6000d781270 */
[----:B-1----:R-:W3:Y:S01]  /*60180*/  LDL.LU R150, [R1+0x104] ;  /* 0x0001040001967983 */ /* 0x002ee20000300800 */
[----:B------:R-:W-:-:S03]  /*60190*/  IMAD.WIDE R12, R143, 0x4, R6 ;  /* 0x000000048f0c7825 */ /* 0x000fc600078e0206 */
[----:B----4-:R1:W-:Y:S01]  /*601a0*/  @P5 STG.E desc[UR8][R14.64], R148 ;  /* 0x000000940e005986 */ /* 0x0103e2000c101908 */
[----:B------:R-:W-:-:S03]  /*601b0*/  ISETP.LT.AND P5, PT, R154, UR4, !P2 ;  /* 0x000000049a007c0c */ /* 0x000fc6000d7a1270 */
[----:B-1----:R-:W4:Y:S04]  /*601c0*/  LDL.LU R148, [R1+0xcf8] ;  /* 0x000cf80001947983 */ /* 0x002f280000300800 */
[----:B------:R1:W-:Y:S01]  /*601d0*/  @P6 STG.E desc[UR8][R10.64], R159 ;  /* 0x0000009f0a006986 */ /* 0x0003e2000c101908 */
[----:B------:R-:W-:-:S03]  /*601e0*/  IMAD.WIDE R14, R151, 0x4, R4 ;  /* 0x00000004970e7825 */ /* 0x000fc600078e0204 */
[----:B------:R1:W-:Y:S02]  /*601f0*/  @P1 STG.E desc[UR8][R12.64], R158 ;  /* 0x0000009e0c001986 */ /* 0x0003e4000c101908 */
[----:B-1----:R-:W-:Y:S02]  /*60200*/  IMAD.WIDE R10, R143, 0x4, R8 ;  /* 0x000000048f0a7825 */ /* 0x002fe400078e0208 */
[----:B------:R-:W4:Y:S04]  /*60210*/  LDL.LU R143, [R1+0x1208] ;  /* 0x00120800018f7983 */ /* 0x000f280000300800 */
[----:B------:R1:W-:Y:S01]  /*60220*/  @P0 STG.E desc[UR8][R10.64], R157 ;  /* 0x0000009d0a000986 */ /* 0x0003e2000c101908 */
[----:B------:R-:W-:-:S03]  /*60230*/  IMAD.WIDE R12, R151, 0x4, R2 ;  /* 0x00000004970c7825 */ /* 0x000fc600078e0202 */
[----:B------:R-:W4:Y:S04]  /*60240*/  LDL.LU R159, [R1+0xf68] ;  /* 0x000f6800019f7983 */ /* 0x000f280000300800 */
[----:B-1----:R-:W4:Y:S01]  /*60250*/  LDL.LU R157, [R1+0x8f8] ;  /* 0x0008f800019d7983 */ /* 0x002f220000300800 */
[----:B------:R-:W-:-:S03]  /*60260*/  IMAD.WIDE R10, R151, 0x4, R6 ;  /* 0x00000004970a7825 */ /* 0x000fc600078e0206 */
[----:B------:R1:W-:Y:S04]  /*60270*/  @P4 STG.E desc[UR8][R12.64], R141 ;  /* 0x0000008d0c004986 */ /* 0x0003e8000c101908 */
[----:B-1----:R-:W4:Y:S01]  /*60280*/  LDL.LU R141, [R1+0xb08] ;  /* 0x000b0800018d7983 */ /* 0x002f220000300800 */
[----:B------:R-:W-:-:S03]  /*60290*/  IMAD.WIDE R12, R151, 0x4, R8 ;  /* 0x00000004970c7825 */ /* 0x000fc600078e0208 */
[----:B------:R1:W-:Y:S04]  /*602a0*/  @P5 STG.E desc[UR8][R14.64], R142 ;  /* 0x0000008e0e005986 */ /* 0x0003e8000c101908 */
[----:B-1----:R-:W4:Y:S04]  /*602b0*/  LDL.LU R142, [R1+0x708] ;  /* 0x00070800018e7983 */ /* 0x002f280000300800 */
[----:B------:R-:W4:Y:S01]  /*602c0*/  LDL.LU R151, [R1+0x508] ;  /* 0x0005080001977983 */ /* 0x000f220000300800 */
[----:B------:R-:W-:Y:S01]  /*602d0*/  VIADD R0, R23, 0x84 ;  /* 0x0000008417007836 */ /* 0x000fe20000000000 */
[----:B------:R-:W-:Y:S01]  /*602e0*/  ISETP.LT.AND P1, PT, R156, UR4, !P2 ;  /* 0x000000049c007c0c */ /* 0x000fe2000d721270 */
[----:B------:R-:W-:Y:S01]  /*602f0*/  IMAD.WIDE R14, R153, 0x4, R2 ;  /* 0x00000004990e7825 */ /* 0x000fe200078e0202 */
[----:B------:R-:W4:Y:S02]  /*60300*/  LDL.LU R158, [R1+0x120c] ;  /* 0x00120c00019e7983 */ /* 0x000f240000300800 */
[----:B------:R-:W-:-:S02]  /*60310*/  ISETP.GE.AND P3, PT, R0, UR5, PT ;  /* 0x0000000500007c0c */ /* 0x000fc4000bf66270 */
[----:B------:R-:W-:Y:S01]  /*60320*/  ISETP.LT.AND P2, PT, R155, UR4, !P2 ;  /* 0x000000049b007c0c */ /* 0x000fe2000d741270 */
[C---:B------:R-:W-:Y:S01]  /*60330*/  VIADD R0, R23.reuse, 0x85 ;  /* 0x0000008517007836 */ /* 0x040fe20000000000 */
[----:B------:R-:W-:Y:S01]  /*60340*/  ISETP.LT.AND P0, PT, R152, UR4, !P3 ;  /* 0x0000000498007c0c */ /* 0x000fe2000df01270 */
[----:B------:R-:W-:Y:S01]  /*60350*/  ULDC UR5, c[0x0][0x22c] ;  /* 0x00008b0000057ab9 */ /* 0x000fe20000000800 */
[----:B------:R-:W-:Y:S02]  /*60360*/  ISETP.LT.AND P5, PT, R154, UR4, !P3 ;  /* 0x000000049a007c0c */ /* 0x000fe4000dfa1270 */
[----:B------:R-:W-:Y:S01]  /*60370*/  ISETP.GE.AND P6, PT, R0, UR5, PT ;  /* 0x0000000500007c0c */ /* 0x000fe2000bfc6270 */
[----:B--2---:R1:W-:Y:S01]  /*60380*/  @P1 STG.E desc[UR8][R10.64], R149 ;  /* 0x000000950a001986 */ /* 0x0043e2000c101908 */
[----:B------:R-:W-:Y:S01]  /*60390*/  ISETP.LT.AND P1, PT, R156, UR4, !P3 ;  /* 0x000000049c007c0c */ /* 0x000fe2000df21270 */
[----:B------:R-:W-:Y:S01]  /*603a0*/  VIADD R0, R23, 0x86 ;  /* 0x0000008617007836 */ /* 0x000fe20000000000 */
[----:B------:R-:W-:Y:S01]  /*603b0*/  ISETP.LT.AND P3, PT, R155, UR4, !P3 ;  /* 0x000000049b007c0c */ /* 0x000fe2000df61270 */
[----:B------:R-:W-:Y:S01]  /*603c0*/  ULDC UR5, c[0x0][0x22c] ;  /* 0x00008b0000057ab9 */ /* 0x000fe20000000800 */
[----:B-1----:R-:W2:Y:S01]  /*603d0*/  LDL.LU R149, [R1+0x308] ;  /* 0x0003080001957983 */ /* 0x002ea20000300800 */
[----:B------:R-:W-:-:S03]  /*603e0*/  IMAD.WIDE R10, R153, 0x4, R4 ;  /* 0x00000004990a7825 */ /* 0x000fc600078e0204 */
[----:B---3--:R1:W-:Y:S01]  /*603f0*/  @P2 STG.E desc[UR8][R12.64], R150 ;  /* 0x000000960c002986 */ /* 0x0083e2000c101908 */
[----:B------:R-:W-:Y:S01]  /*60400*/  ISETP.LT.AND P2, PT, R152, UR4, !P6 ;  /* 0x0000000498007c0c */ /* 0x000fe2000f741270 */
[----:B-1----:R-:W-:Y:S02]  /*60410*/  IMAD.WIDE R12, R153, 0x4, R6 ;  /* 0x00000004990c7825 */ /* 0x002fe400078e0206 */
[----:B------:R-:W3:Y:S04]  /*60420*/  LDL.LU R150, [R1+0x108] ;  /* 0x0001080001967983 */ /* 0x000ee80000300800 */
[----:B----4-:R1:W-:Y:S01]  /*60430*/  @P0 STG.E desc[UR8][R14.64], R148 ;  /* 0x000000940e000986 */ /* 0x0103e2000c101908 */
[----:B------:R-:W-:-:S03]  /*60440*/  ISETP.LT.AND P0, PT, R154, UR4, !P6 ;  /* 0x000000049a007c0c */ /* 0x000fc6000f701270 */
[----:B-1----:R-:W4:Y:S01]  /*60450*/  LDL.LU R148, [R1+0xcfc] ;  /* 0x000cfc0001947983 */ /* 0x002f220000300800 */
[----:B------:R-:W-:-:S03]  /*60460*/  IMAD.WIDE R14, R143, 0x4, R4 ;  /* 0x000000048f0e7825 */ /* 0x000fc600078e0204 */
[----:B------:R1:W-:Y:S04]  /*60470*/  @P5 STG.E desc[UR8][R10.64], R159 ;  /* 0x0000009f0a005986 */ /* 0x0003e8000c101908 */
[----:B------:R1:W-:Y:S02]  /*60480*/  @P1 STG.E desc[UR8][R12.64], R157 ;  /* 0x0000009d0c001986 */ /* 0x0003e4000c101908 */
[----:B-1----:R-:W-:Y:S02]  /*60490*/  IMAD.WIDE R10, R153, 0x4, R8 ;  /* 0x00000004990a7825 */ /* 0x002fe400078e0208 */
[----:B------:R-:W4:Y:S04]  /*604a0*/  LDL.LU R153, [R1+0x1210] ;  /* 0x0012100001997983 */ /* 0x000f280000300800 */
[----:B------:R-:W4:Y:S01]  /*604b0*/  LDL.LU R159, [R1+0xf6c] ;  /* 0x000f6c00019f7983 */ /* 0x000f220000300800 */
[----:B------:R-:W-:-:S03]  /*604c0*/  IMAD.WIDE R12, R143, 0x4, R2 ;  /* 0x000000048f0c7825 */ /* 0x000fc600078e0202 */
[----:B------:R-:W4:Y:S04]  /*604d0*/  LDL.LU R157, [R1+0x8fc] ;  /* 0x0008fc00019d7983 */ /* 0x000f280000300800 */
[----:B------:R-:W-:Y:S04]  /*604e0*/  @P3 STG.E desc[UR8][R10.64], R141 ;  /* 0x0000008d0a003986 */ /* 0x000fe8000c101908 */
[----:B------:R-:W-:Y:S04]  /*604f0*/  @P2 STG.E desc[UR8][R12.64], R142 ;  /* 0x0000008e0c002986 */ /* 0x000fe8000c101908 */
[----:B------:R1:W-:Y:S04]  /*60500*/  @P0 STG.E desc[UR8][R14.64], R151 ;  /* 0x000000970e000986 */ /* 0x0003e8000c101908 */
[----:B-1----:R-:W4:Y:S04]  /*60510*/  LDL.LU R151, [R1+0xb0c] ;  /* 0x000b0c0001977983 */ /* 0x002f280000300800 */
[----:B------:R-:W4:Y:S04]  /*60520*/  LDL.LU R141, [R1+0x70c] ;  /* 0x00070c00018d7983 */ /* 0x000f280000300800 */
[----:B------:R-:W4:Y:S01]  /*60530*/  LDL.LU R142, [R1+0x50c] ;  /* 0x00050c00018e7983 */ /* 0x000f220000300800 */
[----:B------:R-:W-:-:S02]  /*60540*/  ISETP.LT.AND P1, PT, R156, UR4, !P6 ;  /* 0x000000049c007c0c */ /* 0x000fc4000f721270 */
[----:B------:R-:W-:Y:S01]  /*60550*/  ISETP.GE.AND P4, PT, R0, UR5, PT ;  /* 0x0000000500007c0c */ /* 0x000fe2000bf86270 */
[----:B------:R-:W-:Y:S01]  /*60560*/  IMAD.WIDE R10, R143, 0x4, R6 ;  /* 0x000000048f0a7825 */ /* 0x000fe200078e0206 */
[----:B------:R-:W-:Y:S01]  /*60570*/  ISETP.LT.AND P6, PT, R155, UR4, !P6 ;  /* 0x000000049b007c0c */ /* 0x000fe2000f7c1270 */
[----:B------:R-:W-:Y:S01]  /*60580*/  ULDC UR5, c[0x0][0x22c] ;  /* 0x00008b0000057ab9 */ /* 0x000fe20000000800 */
[----:B------:R-:W-:Y:S02]  /*60590*/  ISETP.LT.AND P3, PT, R152, UR4, !P4 ;  /* 0x0000000498007c0c */ /* 0x000fe4000e761270 */
[----:B------:R-:W-:Y:S01]  /*605a0*/  ISETP.LT.AND P2, PT, R154, UR4, !P4 ;  /* 0x000000049a007c0c */ /* 0x000fe2000e741270 */
[----:B------:R-:W-:Y:S02]  /*605b0*/  VIADD R0, R23, 0x87 ;  /* 0x0000008717007836 */ /* 0x000fe40000000000 */
[----:B------:R-:W-:Y:S02]  /*605c0*/  IMAD.WIDE R12, R143, 0x4, R8 ;  /* 0x000000048f0c7825 */ /* 0x000fe400078e0208 */
[----:B------:R-:W4:Y:S02]  /*605d0*/  LDL.LU R143, [R1+0x1214] ;  /* 0x00121400018f7983 */ /* 0x000f240000300800 */
[----:B------:R-:W-:Y:S01]  /*605e0*/  IMAD.WIDE R14, R158, 0x4, R2 ;  /* 0x000000049e0e7825 */ /* 0x000fe200078e0202 */
[----:B------:R-:W-:Y:S01]  /*605f0*/  ISETP.GE.AND P5, PT, R0, UR5, PT ;  /* 0x0000000500007c0c */ /* 0x000fe2000bfa6270 */
[----:B------:R-:W-:Y:S01]  /*60600*/  ULDC UR5, c[0x0][0x22c] ;  /* 0x00008b0000057ab9 */ /* 0x000fe20000000800 */
[----:B--2---:R1:W-:Y:S01]  /*60610*/  @P1 STG.E desc[UR8][R10.64], R149 ;  /* 0x000000950a001986 */ /* 0x0043e2000c101908 */
[----:B------:R-:W-:-:S02]  /*60620*/  ISETP.LT.AND P1, PT, R156, UR4, !P4 ;  /* 0x000000049c007c0c */ /* 0x000fc4000e721270 */
[----:B------:R-:W-:Y:S01]  /*60630*/  ISETP.LT.AND P4, PT, R155, UR4, !P4 ;  /* 0x000000049b007c0c */ /* 0x000fe2000e781270 */
        /* <DEDUP_REMOVED lines=9> */
[----:B------:R1:W-:Y:S04]  /*606d0*/  @P2 STG.E desc[UR8][R10.64], R159 ;  /* 0x0000009f0a002986 */ /* 0x0003e8000c101908 */
[----:B------:R1:W-:Y:S02]  /*606e0*/  @P1 STG.E desc[UR8][R12.64], R157 ;  /* 0x0000009d0c001986 */ /* 0x0003e4000c101908 */
[----:B-1----:R-:W-:-:S02]  /*606f0*/  IMAD.WIDE R10, R158, 0x4, R8 ;  /* 0x000000049e0a7825 */ /* 0x002fc400078e0208 */
[----:B------:R-:W4:Y:S02]  /*60700*/  LDL.LU R159, [R1+0xf70] ;  /* 0x000f7000019f7983 */ /* 0x000f240000300800 */
[----:B------:R-:W-:-:S04]  /*60710*/  IMAD.WIDE R12, R153, 0x4, R2 ;  /* 0x00000004990c7825 */ /* 0x000fc800078e0202 */
[----:B------:R-:W-:Y:S01]  /*60720*/  IMAD.WIDE R14, R153, 0x4, R4 ;  /* 0x00000004990e7825 */ /* 0x000fe200078e0204 */
[----:B------:R1:W-:Y:S04]  /*60730*/  @P4 STG.E desc[UR8][R10.64], R151 ;  /* 0x000000970a004986 */ /* 0x0003e8000c101908 */
[----:B------:R1:W-:Y:S04]  /*60740*/  @P3 STG.E desc[UR8][R12.64], R141 ;  /* 0x0000008d0c003986 */ /* 0x0003e8000c101908 */
[----:B-1----:R-:W4:Y:S04]  /*60750*/  LDL.LU R151, [R1+0x1218] ;  /* 0x0012180001977983 */ /* 0x002f280000300800 */
[----:B------:R-:W4:Y:S04]  /*60760*/  LDL.LU R158, [R1+0x900] ;  /* 0x00090000019e7983 */ /* 0x000f280000300800 */
[----:B------:R-:W4:Y:S04]  /*60770*/  LDL.LU R157, [R1+0xb10] ;  /* 0x000b1000019d7983 */ /* 0x000f280000300800 */
[----:B------:R1:W-:Y:S04]  /*60780*/  @P6 STG.E desc[UR8][R14.64], R142 ;  /* 0x0000008e0e006986 */ /* 0x0003e8000c101908 */
[----:B------:R-:W4:Y:S04]  /*60790*/  LDL.LU R141, [R1+0x710] ;  /* 0x00071000018d7983 */ /* 0x000f280000300800 */
[----:B-1----:R-:W4:Y:S01]  /*607a0*/  LDL.LU R142, [R1+0x510] ;  /* 0x00051000018e7983 */ /* 0x002f220000300800 */
[----:B------:R-:W-:Y:S01]  /*607b0*/  VIADD R0, R23, 0x88 ;  /* 0x0000008817007836 */ /* 0x000fe20000000000 */
[----:B------:R-:W-:-:S04]  /*607c0*/  ISETP.LT.AND P1, PT, R156, UR4, !P5 ;  /* 0x000000049c007c0c */ /* 0x000fc8000ef21270 */
[----:B------:R-:W-:Y:S01]  /*607d0*/  ISETP.GE.AND P0, PT, R0, UR5, PT ;  /* 0x0000000500007c0c */ /* 0x000fe2000bf06270 */
[----:B------:R-:W-:Y:S01]  /*607e0*/  IMAD.WIDE R10, R153, 0x4, R6 ;  /* 0x00000004990a7825 */ /* 0x000fe200078e0206 */
[----:B------:R-:W-:Y:S01]  /*607f0*/  ISETP.LT.AND P5, PT, R155, UR4, !P5 ;  /* 0x000000049b007c0c */ /* 0x000fe2000efa1270 */
[----:B------:R-:W-:Y:S01]  /*60800*/  ULDC UR5, c[0x0][0x22c] ;  /* 0x00008b0000057ab9 */ /* 0x000fe20000000800 */
[----:B------:R-:W-:Y:S02]  /*60810*/  ISETP.LT.AND P4, PT, R152, UR4, !P0 ;  /* 0x0000000498007c0c */ /* 0x000fe4000c781270 */
[----:B------:R-:W-:Y:S01]  /*60820*/  ISETP.LT.AND P6, PT, R154, UR4, !P0 ;  /* 0x000000049a007c0c */ /* 0x000fe2000c7c1270 */
[----:B------:R-:W-:Y:S01]  /*60830*/  IMAD.WIDE R12, R153, 0x4, R8 ;  /* 0x00000004990c7825 */ /* 0x000fe200078e0208 */
[----:B------:R-:W-:Y:S01]  /*60840*/  IADD3 R0, R23, 0x89, RZ ;  /* 0x0000008917007810 */ /* 0x000fe20007ffe0ff */
        /* <DEDUP_REMOVED lines=16> */
[----:B------:R1:W-:Y:S02]  /*60950*/  @P6 STG.E desc[UR8][R10.64], R159 ;  /* 0x0000009f0a006986 */ /* 0x0003e4000c101908 */
[----:B-1----:R-:W-:Y:S02]  /*60960*/  IMAD.WIDE R10, R143, 0x4, R8 ;  /* 0x000000048f0a7825 */ /* 0x002fe400078e0208 */
[----:B------:R-:W4:Y:S04]  /*60970*/  LDL.LU R143, [R1+0x1220] ;  /* 0x00122000018f7983 */ /* 0x000f280000300800 */
[----:B------:R-:W4:Y:S01]  /*60980*/  LDL.LU R159, [R1+0xf74] ;  /* 0x000f7400019f7983 */ /* 0x000f220000300800 */
[----:B------:R-:W-:-:S03]  /*60990*/  IMAD.WIDE R14, R151, 0x4, R4 ;  /* 0x00000004970e7825 */ /* 0x000fc600078e0204 */
[----:B------:R1:W-:Y:S04]  /*609a0*/  @P1 STG.E desc[UR8][R12.64], R158 ;  /* 0x0000009e0c001986 */ /* 0x0003e8000c101908 */
[----:B------:R1:W-:Y:S02]  /*609b0*/  @P0 STG.E desc[UR8][R10.64], R157 ;  /* 0x0000009d0a000986 */ /* 0x0003e4000c101908 */
[----:B-1----:R-:W-:Y:S02]  /*609c0*/  IMAD.WIDE R12, R151, 0x4, R2 ;  /* 0x00000004970c7825 */ /* 0x002fe400078e0202 */
[----:B------:R-:W4:Y:S04]  /*609d0*/  LDL.LU R158, [R1+0x904] ;  /* 0x00090400019e7983 */ /* 0x000f280000300800 */
[----:B------:R-:W4:Y:S04]  /*609e0*/  LDL.LU R157, [R1+0xb14] ;  /* 0x000b1400019d7983 */ /* 0x000f280000300800 */
[----:B------:R1:W-:Y:S04]  /*609f0*/  @P4 STG.E desc[UR8][R12.64], R141 ;  /* 0x0000008d0c004986 */ /* 0x0003e8000c101908 */
[----:B------:R1:W-:Y:S04]  /*60a00*/  @P5 STG.E desc[UR8][R14.64], R142 ;  /* 0x0000008e0e005986 */ /* 0x0003e8000c101908 */
[----:B-1----:R-:W4:Y:S04]  /*60a10*/  LDL.LU R141, [R1+0x714] ;  /* 0x00071400018d7983 */ /* 0x002f280000300800 */
[----:B------:R-:W4:Y:S01]  /*60a20*/  LDL.LU R142, [R1+0x514] ;  /* 0x00051400018e7983 */ /* 0x000f220000300800 */
[----:B------:R-:W-:Y:S01]  /*60a30*/  VIADD R0, R23, 0x8a ;  /* 0x0000008a17007836 */ /* 0x000fe20000000000 */
[----:B------:R-:W-:-:S04]  /*60a40*/  ISETP.LT.AND P1, PT, R156, UR4, !P2 ;  /* 0x000000049c007c0c */ /* 0x000fc8000d721270 */
[----:B------:R-:W-:Y:S02]  /*60a50*/  ISETP.GE.AND P3, PT, R0, UR5, PT ;  /* 0x0000000500007c0c */ /* 0x000fe4000bf66270 */
[----:B------:R-:W-:Y:S01]  /*60a60*/  ISETP.LT.AND P2, PT, R155, UR4, !P2 ;  /* 0x000000049b007c0c */ /* 0x000fe2000d741270 */
[----:B------:R-:W-:Y:S01]  /*60a70*/  IMAD.WIDE R10, R151, 0x4, R6 ;  /* 0x00000004970a7825 */ /* 0x000fe200078e0206 */
[----:B------:R-:W-:Y:S01]  /*60a80*/  ISETP.LT.AND P0, PT, R152, UR4, !P3 ;  /* 0x0000000498007c0c */ /* 0x000fe2000df01270 */
[----:B------:R-:W-:Y:S01]  /*60a90*/  ULDC UR5, c[0x0][0x22c] ;  /* 0x00008b0000057ab9 */ /* 0x000fe20000000800 */
[----:B------:R-:W-:Y:S01]  /*60aa0*/  ISETP.LT.AND P5, PT, R154, UR4, !P3 ;  /* 0x000000049a007c0c */ /* 0x000fe2000dfa1270 */
[----:B------:R-:W-:Y:S02]  /*60ab0*/  VIADD R0, R23, 0x8b ;  /* 0x0000008b17007836 */ /* 0x000fe40000000000 */
[----:B------:R-:W-:Y:S02]  /*60ac0*/  IMAD.WIDE R12, R151, 0x4, R8 ;  /* 0x00000004970c7825 */ /* 0x000fe400078e0208 */
[----:B------:R-:W4:Y:S01]  /*60ad0*/  LDL.LU R151, [R1+0x1224] ;  /* 0x0012240001977983 */ /* 0x000f220000300800 */
[----:B------:R-:W-:Y:S01]  /*60ae0*/  ISETP.GE.AND P6, PT, R0, UR5, PT ;  /* 0x0000000500007c0c */ /* 0x000fe2000bfc6270 */
[----:B------:R-:W-:Y:S01]  /*60af0*/  IMAD.WIDE R14, R153, 0x4, R2 ;  /* 0x00000004990e7825 */ /* 0x000fe200078e0202 */
        /* <DEDUP_REMOVED lines=14> */
[----:B------:R-:W-:-:S04]  /*60be0*/  IMAD.WIDE R14, R143, 0x4, R4 ;  /* 0x000000048f0e7825 */ /* 0x000fc800078e0204 */
[----:B-1----:R-:W-:Y:S02]  /*60bf0*/  IMAD.WIDE R10, R153, 0x4, R8 ;  /* 0x00000004990a7825 */ /* 0x002fe400078e0208 */
[----:B------:R-:W4:Y:S04]  /*60c00*/  LDL.LU R153, [R1+0x1228] ;  /* 0x0012280001997983 */ /* 0x000f280000300800 */
[----:B------:R-:W4:Y:S04]  /*60c10*/  LDL.LU R159, [R1+0xf78] ;  /* 0x000f7800019f7983 */ /* 0x000f280000300800 */
[----:B------:R1:W-:Y:S04]  /*60c20*/  @P1 STG.E desc[UR8][R12.64], R158 ;  /* 0x0000009e0c001986 */ /* 0x0003e8000c101908 */
[----:B------:R1:W-:Y:S02]  /*60c30*/  @P3 STG.E desc[UR8][R10.64], R157 ;  /* 0x0000009d0a003986 */ /* 0x0003e4000c101908 */
[----:B-1----:R-:W-:-:S02]  /*60c40*/  IMAD.WIDE R12, R143, 0x4, R2 ;  /* 0x000000048f0c7825 */ /* 0x002fc400078e0202 */
[----:B------:R-:W4:Y:S02]  /*60c50*/  LDL.LU R157, [R1+0x908] ;  /* 0x00090800019d7983 */ /* 0x000f240000300800 */
[C---:B------:R-:W-:Y:S02]  /*60c60*/  IMAD.WIDE R10, R143.reuse, 0x4, R6 ;  /* 0x000000048f0a7825 */ /* 0x040fe400078e0206 */
[----:B------:R1:W-:Y:S04]  /*60c70*/  @P2 STG.E desc[UR8][R12.64], R141 ;  /* 0x0000008d0c002986 */ /* 0x0003e8000c101908 */
[----:B------:R1:W-:Y:S04]  /*60c80*/  @P0 STG.E desc[UR8][R14.64], R142 ;  /* 0x0000008e0e000986 */ /* 0x0003e8000c101908 */
[----:B-1----:R-:W4:Y:S01]  /*60c90*/  LDL.LU R141, [R1+0xb18] ;  /* 0x000b1800018d7983 */ /* 0x002f220000300800 */
[----:B------:R-:W-:-:S03]  /*60ca0*/  IMAD.WIDE R12, R143, 0x4, R8 ;  /* 0x000000048f0c7825 */ /* 0x000fc600078e0208 */
[----:B------:R-:W4:Y:S04]  /*60cb0*/  LDL.LU R142, [R1+0x718] ;  /* 0x00071800018e7983 */ /* 0x000f280000300800 */
        /* <DEDUP_REMOVED lines=27> */
[----:B------:R1:W-:Y:S02]  /*60e70*/  @P2 STG.E desc[UR8][R10.64], R159 ;  /* 0x0000009f0a002986 */ /* 0x0003e4000c101908 */
[----:B-1----:R-:W-:Y:S02]  /*60e80*/  IMAD.WIDE R10, R151, 0x4, R8 ;  /* 0x00000004970a7825 */ /* 0x002fe400078e0208 */
[----:B------:R-:W4:Y:S04]  /*60e90*/  LDL.LU R151, [R1+0x1230] ;  /* 0x0012300001977983 */ /* 0x000f280000300800 */
[----:B------:R-:W4:Y:S04]  /*60ea0*/  LDL.LU R159, [R1+0xf7c] ;  /* 0x000f7c00019f7983 */ /* 0x000f280000300800 */
[----:B------:R1:W-:Y:S02]  /*60eb0*/  @P1 STG.E desc[UR8][R12.64], R157 ;  /* 0x0000009d0c001986 */ /* 0x0003e4000c101908 */
[----:B-1----:R-:W-:-:S02]  /*60ec0*/  IMAD.WIDE R12, R153, 0x4, R2 ;  /* 0x00000004990c7825 */ /* 0x002fc400078e0202 */
        /* <DEDUP_REMOVED lines=34> */
[----:B-1----:R-:W-:Y:S01]  /*610f0*/  IMAD.WIDE R10, R158, 0x4, R8 ;  /* 0x000000049e0a7825 */ /* 0x002fe200078e0208 */
[----:B------:R-:W4:Y:S04]  /*61100*/  LDL.LU R159, [R1+0xf80] ;  /* 0x000f8000019f7983 */ /* 0x000f280000300800 */
[----:B------:R1:W-:Y:S02]  /*61110*/  @P1 STG.E desc[UR8][R12.64], R157 ;  /* 0x0000009d0c001986 */ /* 0x0003e4000c101908 */
[----:B-1----:R-:W-:Y:S02]  /*61120*/  IMAD.WIDE R12, R151, 0x4, R2 ;  /* 0x00000004970c7825 */ /* 0x002fe400078e0202 */
        /* <DEDUP_REMOVED lines=497> */
[----:B------:R-:W-:-:S03]  /*63040*/  IADD3 R0, R23, 0xa9, RZ ;  /* 0x000000a917007810 */ /* 0x000fc60007ffe0ff */
[----:B------:R-:W-:Y:S01]  /*63050*/  IMAD.WIDE R14, R153, 0x4, R2 ;  /* 0x00000004990e7825 */ /* 0x000fe200078e0202 */
[----:B------:R-:W-:Y:S01]  /*63060*/  ISETP.GE.AND P6, PT, R0, UR5, PT ;  /* 0x0000000500007c0c */ /* 0x000fe2000bfc6270 */
[----:B------:R-:W-:Y:S01]  /*63070*/  ULDC UR5, c[0x0][0x22c] ;  /* 0x00008b0000057ab9 */ /* 0x000fe20000000800 */
[----:B--2---:R1:W-:Y:S01]  /*63080*/  @P1 STG.E desc[UR8][R10.64], R149 ;  /* 0x000000950a001986 */ /* 0x0043e2000c101908 */
[----:B------:R-:W-:Y:S02]  /*63090*/  ISETP.LT.AND P1, PT, R156, UR4, !P3 ;  /* 0x000000049c007c0c */ /* 0x000fe4000df21270 */
[----:B------:R-:W-:Y:S01]  /*630a0*/  ISETP.LT.AND P3, PT, R155, UR4, !P3 ;  /* 0x000000049b007c0c */ /* 0x000fe2000df61270 */
[----:B-1----:R-:W2:Y:S01]  /*630b0*/  LDL.LU R149, [R1+0x12a0] ;  /* 0x0012a00001957983 */ /* 0x002ea20000300800 */
[----:B------:R-:W-:-:S03]  /*630c0*/  IMAD.WIDE R10, R153, 0x4, R4 ;  /* 0x00000004990a7825 */ /* 0x000fc600078e0204 */
[----:B------:R-:W2:Y:S04]  /*630d0*/  LDL.LU R151, [R1+0x350] ;  /* 0x0003500001977983 */ /* 0x000ea80000300800 */
        /* <DEDUP_REMOVED lines=32> */
[----:B--2---:R-:W-:-:S02]  /*632e0*/  IMAD.WIDE R14, R149, 0x4, R2 ;  /* 0x00000004950e7825 */ /* 0x004fc400078e0202 */
[----:B------:R1:W-:Y:S01]  /*632f0*/  @P1 STG.E desc[UR8][R10.64], R151 ;  /* 0x000000970a001986 */ /* 0x0003e2000c101908 */
[----:B------:R-:W-:Y:S02]  /*63300*/  ISETP.LT.AND P1, PT, R156, UR4, !P4 ;  /* 0x000000049c007c0c */ /* 0x000fe4000e721270 */
[----:B------:R-:W-:Y:S02]  /*63310*/  ISETP.LT.AND P4, PT, R155, UR4, !P4 ;  /* 0x000000049b007c0c */ /* 0x000fe4000e781270 */
[----:B------:R-:W-:Y:S01]  /*63320*/  ISETP.GE.AND P5, PT, R0, UR5, PT ;  /* 0x0000000500007c0c */ /* 0x000fe2000bfa6270 */
[----:B-1----:R-:W2:Y:S01]  /*63330*/  LDL.LU R151, [R1+0x354] ;  /* 0x0003540001977983 */ /* 0x002ea20000300800 */
[----:B------:R-:W-:Y:S01]  /*63340*/  IMAD.WIDE R10, R149, 0x4, R4 ;  /* 0x00000004950a7825 */ /* 0x000fe200078e0204 */
[----:B------:R-:W-:Y:S02]  /*63350*/  ULDC UR5, c[0x0][0x22c] ;  /* 0x00008b0000057ab9 */ /* 0x000fe40000000800 */
        /* <DEDUP_REMOVED lines=63> */
[----:B------:R-:W-:Y:S02]  /*63750*/  ISETP.LT.AND P2, PT, R155, UR4, !P2 ;  /* 0x000000049b007c0c */ /* 0x000fe4000d741270 */
[----:B------:R-:W-:Y:S01]  /*63760*/  ISETP.GE.AND P3, PT, R0, UR5, PT ;  /* 0x0000000500007c0c */ /* 0x000fe2000bf66270 */
[C---:B------:R-:W-:Y:S01]  /*63770*/  IMAD.WIDE R10, R149.reuse, 0x4, R6 ;  /* 0x00000004950a7825 */ /* 0x040fe200078e0206 */
[----:B------:R-:W-:Y:S02]  /*63780*/  ULDC UR5, c[0x0][0x22c] ;  /* 0x00008b0000057ab9 */ /* 0x000fe40000000800 */
[----:B------:R-:W-:Y:S01]  /*63790*/  ISETP.LT.AND P0, PT, R152, UR4, !P3 ;  /* 0x0000000498007c0c */ /* 0x000fe2000df01270 */
[----:B------:R-:W-:Y:S01]  /*637a0*/  IMAD.WIDE R12, R149, 0x4, R8 ;  /* 0x00000004950c7825 */ /* 0x000fe200078e0208 */
[----:B------:R-:W-:Y:S01]  /*637b0*/  ISETP.LT.AND P5, PT, R154, UR4, !P3 ;  /* 0x000000049a007c0c */ /* 0x000fe2000dfa1270 */
[----:B------:R-:W4:Y:S02]  /*637c0*/  LDL.LU R149, [R1+0x12b8] ;  /* 0x0012b80001957983 */ /* 0x000f240000300800 */
[----:B------:R-:W-:-:S02]  /*637d0*/  VIADD R0, R23, 0xaf ;  /* 0x000000af17007836 */ /* 0x000fc40000000000 */
[----:B--2---:R1:W-:Y:S01]  /*637e0*/  @P1 STG.E desc[UR8][R10.64], R151 ;  /* 0x000000970a001986 */ /* 0x0043e2000c101908 */
[----:B------:R-:W-:Y:S01]  /*637f0*/  ISETP.LT.AND P1, PT, R156, UR4, !P3 ;  /* 0x000000049c007c0c */ /* 0x000fe2000df21270 */
[----:B------:R-:W-:Y:S01]  /*63800*/  IMAD.WIDE R14, R158, 0x4, R2 ;  /* 0x000000049e0e7825 */ /* 0x000fe200078e0202 */
[----:B------:R-:W-:Y:S02]  /*63810*/  ISETP.LT.AND P3, PT, R155, UR4, !P3 ;  /* 0x000000049b007c0c */ /* 0x000fe4000df61270 */
[----:B------:R-:W-:Y:S01]  /*63820*/  ISETP.GE.AND P6, PT, R0, UR5, PT ;  /* 0x0000000500007c0c */ /* 0x000fe2000bfc6270 */
[----:B---3--:R2:W-:Y:S01]  /*63830*/  @P2 STG.E desc[UR8][R12.64], R150 ;  /* 0x000000960c002986 */ /* 0x0085e2000c101908 */
[----:B-1----:R-:W-:Y:S02]  /*63840*/  IMAD.WIDE R10, R158, 0x4, R4 ;  /* 0x000000049e0a7825 */ /* 0x002fe400078e0204 */
[----:B------:R-:W-:Y:S01]  /*63850*/  ISETP.LT.AND P2, PT, R152, UR4, !P6 ;  /* 0x0000000498007c0c */ /* 0x000fe2000f741270 */
[----:B------:R-:W-:Y:S01]  /*63860*/  ULDC UR5, c[0x0][0x22c] ;  /* 0x00008b0000057ab9 */ /* 0x000fe20000000800 */
[----:B--2---:R-:W2:Y:S01]  /*63870*/  LDL.LU R150, [R1+0x35c] ;  /* 0x00035c0001967983 */ /* 0x004ea20000300800 */
[----:B------:R-:W-:-:S03]  /*63880*/  IMAD.WIDE R12, R158, 0x4, R6 ;  /* 0x000000049e0c7825 */ /* 0x000fc600078e0206 */
[----:B----4-:R1:W-:Y:S01]  /*63890*/  @P0 STG.E desc[UR8][R14.64], R148 ;  /* 0x000000940e000986 */ /* 0x0103e2000c101908 */
[----:B------:R-:W-:-:S03]  /*638a0*/  ISETP.LT.AND P0, PT, R154, UR4, !P6 ;  /* 0x000000049a007c0c */ /* 0x000fc6000f701270 */
[----:B------:R-:W3:Y:S04]  /*638b0*/  LDL.LU R151, [R1+0x15c] ;  /* 0x00015c0001977983 */ /* 0x000ee80000300800 */
        /* <DEDUP_REMOVED lines=25> */
[----:B--2---:R1:W-:Y:S01]  /*63a50*/  @P1 STG.E desc[UR8][R10.64], R150 ;  /* 0x000000960a001986 */ /* 0x0043e2000c101908 */
[----:B------:R-:W-:Y:S01]  /*63a60*/  ISETP.LT.AND P1, PT, R156, UR4, !P4 ;  /* 0x000000049c007c0c */ /* 0x000fe2000e721270 */
[----:B------:R-:W-:Y:S01]  /*63a70*/  IMAD.WIDE R14, R149, 0x4, R2 ;  /* 0x00000004950e7825 */ /* 0x000fe200078e0202 */
[----:B------:R-:W-:-:S02]  /*63a80*/  ISETP.LT.AND P4, PT, R155, UR4, !P4 ;  /* 0x000000049b007c0c */ /* 0x000fc4000e781270 */
[----:B------:R-:W-:Y:S01]  /*63a90*/  ISETP.GE.AND P5, PT, R0, UR5, PT ;  /* 0x0000000500007c0c */ /* 0x000fe2000bfa6270 */
[----:B---3--:R2:W-:Y:S04]  /*63aa0*/  @P6 STG.E desc[UR8][R12.64], R151 ;  /* 0x000000970c006986 */ /* 0x0085e8000c101908 */
[----:B-1----:R-:W3:Y:S01]  /*63ab0*/  LDL.LU R150, [R1+0x12c0] ;  /* 0x0012c00001967983 */ /* 0x002ee20000300800 */
[----:B------:R-:W-:Y:S01]  /*63ac0*/  IMAD.WIDE R10, R149, 0x4, R4 ;  /* 0x00000004950a7825 */ /* 0x000fe200078e0204 */
[----:B------:R-:W-:Y:S02]  /*63ad0*/  ULDC UR5, c[0x0][0x22c] ;  /* 0x00008b0000057ab9 */ /* 0x000fe40000000800 */
[----:B------:R-:W3:Y:S01]  /*63ae0*/  LDL.LU R143, [R1+0x360] ;  /* 0x00036000018f7983 */ /* 0x000ee20000300800 */
[----:B------:R-:W-:-:S03]  /*63af0*/  ISETP.LT.AND P6, PT, R154, UR4, !P5 ;  /* 0x000000049a007c0c */ /* 0x000fc6000efc1270 */
[----:B----4-:R1:W-:Y:S01]  /*63b00*/  @P3 STG.E desc[UR8][R14.64], R148 ;  /* 0x000000940e003986 */ /* 0x0103e2000c101908 */
[----:B------:R-:W-:Y:S01]  /*63b10*/  ISETP.LT.AND P3, PT, R152, UR4, !P5 ;  /* 0x0000000498007c0c */ /* 0x000fe2000ef61270 */
[C---:B--2---:R-:W-:Y:S02]  /*63b20*/  IMAD.WIDE R12, R149.reuse, 0x4, R6 ;  /* 0x00000004950c7825 */ /* 0x044fe400078e0206 */
[----:B------:R-:W2:Y:S04]  /*63b30*/  LDL.LU R151, [R1+0x160] ;  /* 0x0001600001977983 */ /* 0x000ea80000300800 */
[----:B-1----:R-:W4:Y:S04]  /*63b40*/  LDL.LU R148, [R1+0xb54] ;  /* 0x000b540001947983 */ /* 0x002f280000300800 */
[----:B------:R1:W-:Y:S02]  /*63b50*/  @P2 STG.E desc[UR8][R10.64], R159 ;  /* 0x0000009f0a002986 */ /* 0x0003e4000c101908 */
[----:B-1----:R-:W-:-:S02]  /*63b60*/  IMAD.WIDE R10, R149, 0x4, R8 ;  /* 0x00000004950a7825 */ /* 0x002fc400078e0208 */
        /* <DEDUP_REMOVED lines=21> */
[----:B------:R-:W-:Y:S01]  /*63cc0*/  IMAD.WIDE R12, R153, 0x4, R8 ;  /* 0x00000004990c7825 */ /* 0x000fe200078e0208 */
[----:B---3--:R1:W-:Y:S01]  /*63cd0*/  @P1 STG.E desc[UR8][R10.64], R143 ;  /* 0x0000008f0a001986 */ /* 0x0083e2000c101908 */
[----:B------:R-:W-:-:S02]  /*63ce0*/  ISETP.LT.AND P1, PT, R156, UR4, !P0 ;  /* 0x000000049c007c0c */ /* 0x000fc4000c721270 */
[----:B------:R-:W-:Y:S01]  /*63cf0*/  IMAD.WIDE R14, R150, 0x4, R2 ;  /* 0x00000004960e7825 */ /* 0x000fe200078e0202 */
[----:B------:R-:W3:Y:S01]  /*63d00*/  LDL.LU R153, [R1+0x12c8] ;  /* 0x0012c80001997983 */ /* 0x000ee20000300800 */
[----:B------:R-:W-:Y:S02]  /*63d10*/  ISETP.LT.AND P0, PT, R155, UR4, !P0 ;  /* 0x000000049b007c0c */ /* 0x000fe4000c701270 */
[----:B------:R-:W-:Y:S01]  /*63d20*/  ISETP.GE.AND P2, PT, R0, UR5, PT ;  /* 0x0000000500007c0c */ /* 0x000fe2000bf46270 */
[----:B--2---:R2:W-:Y:S04]  /*63d30*/  @P5 STG.E desc[UR8][R12.64], R151 ;  /* 0x000000970c005986 */ /* 0x0045e8000c101908 */
[----:B-1----:R-:W3:Y:S01]  /*63d40*/  LDL.LU R143, [R1+0x364] ;  /* 0x00036400018f7983 */ /* 0x002ee20000300800 */
[----:B------:R-:W-:Y:S01]  /*63d50*/  IMAD.WIDE R10, R150, 0x4, R4 ;  /* 0x00000004960a7825 */ /* 0x000fe200078e0204 */
[----:B------:R-:W-:Y:S01]  /*63d60*/  ISETP.LT.AND P5, PT, R154, UR4, !P2 ;  /* 0x000000049a007c0c */ /* 0x000fe2000d7a1270 */
[----:B------:R-:W-:Y:S01]  /*63d70*/  ULDC UR5, c[0x0][0x22c] ;  /* 0x00008b0000057ab9 */ /* 0x000fe20000000800 */
[----:B----4-:R1:W-:Y:S01]  /*63d80*/  @P4 STG.E desc[UR8][R14.64], R148 ;  /* 0x000000940e004986 */ /* 0x0103e2000c101908 */
[----:B------:R-:W-:-:S03]  /*63d90*/  ISETP.LT.AND P4, PT, R152, UR4, !P2 ;  /* 0x0000000498007c0c */ /* 0x000fc6000d781270 */
[----:B--2---:R-:W2:Y:S01]  /*63da0*/  LDL.LU R151, [R1+0x164] ;  /* 0x0001640001977983 */ /* 0x004ea20000300800 */
[----:B------:R-:W-:-:S03]  /*63db0*/  IMAD.WIDE R12, R150, 0x4, R6 ;  /* 0x00000004960c7825 */ /* 0x000fc600078e0206 */
        /* <DEDUP_REMOVED lines=19> */
[----:B---3--:R-:W-:Y:S01]  /*63ef0*/  IMAD.WIDE R14, R153, 0x4, R2 ;  /* 0x00000004990e7825 */ /* 0x008fe200078e0202 */
[----:B------:R-:W3:Y:S02]  /*63f00*/  LDL.LU R158, [R1+0x12d0] ;  /* 0x0012d000019e7983 */ /* 0x000ee40000300800 */
[----:B------:R-:W-:Y:S01]  /*63f10*/  ISETP.GE.AND P3, PT, R0, UR5, PT ;  /* 0x0000000500007c0c */ /* 0x000fe2000bf66270 */
[----:B------:R-:W-:Y:S01]  /*63f20*/  ULDC UR5, c[0x0][0x22c] ;  /* 0x00008b0000057ab9 */ /* 0x000fe20000000800 */
[----:B------:R-:W-:-:S02]  /*63f30*/  ISETP.LT.AND P2, PT, R155, UR4, !P2 ;  /* 0x000000049b007c0c */ /* 0x000fc4000d741270 */
[----:B------:R-:W-:Y:S01]  /*63f40*/  ISETP.LT.AND P0, PT, R152, UR4, !P3 ;  /* 0x0000000498007c0c */ /* 0x000fe2000df01270 */
[----:B------:R-:W-:Y:S01]  /*63f50*/  VIADD R0, R23, 0xb5 ;  /* 0x000000b517007836 */ /* 0x000fe20000000000 */
[----:B------:R-:W-:-:S03]  /*63f60*/  ISETP.LT.AND P5, PT, R154, UR4, !P3 ;  /* 0x000000049a007c0c */ /* 0x000fc6000dfa1270 */
[----:B------:R1:W-:Y:S01]  /*63f70*/  @P1 STG.E desc[UR8][R10.64], R143 ;  /* 0x0000008f0a001986 */ /* 0x0003e2000c101908 */
[----:B------:R-:W-:Y:S02]  /*63f80*/  ISETP.LT.AND P1, PT, R156, UR4, !P3 ;  /* 0x000000049c007c0c */ /* 0x000fe4000df21270 */
[----:B------:R-:W-:Y:S02]  /*63f90*/  ISETP.GE.AND P6, PT, R0, UR5, PT ;  /* 0x0000000500007c0c */ /* 0x000fe4000bfc6270 */
[----:B------:R-:W-:Y:S01]  /*63fa0*/  ISETP.LT.AND P3, PT, R155, UR4, !P3 ;  /* 0x000000049b007c0c */ /* 0x000fe2000df61270 */
[----:B--2---:R2:W-:Y:S01]  /*63fb0*/  @P2 STG.E desc[UR8][R12.64], R151 ;  /* 0x000000970c002986 */ /* 0x0045e2000c101908 */
[----:B------:R-:W-:-:S03]  /*63fc0*/  ISETP.LT.AND P2, PT, R152, UR4, !P6 ;  /* 0x0000000498007c0c */ /* 0x000fc6000f741270 */
[----:B-1----:R-:W3:Y:S01]  /*63fd0*/  LDL.LU R143, [R1+0x368] ;  /* 0x00036800018f7983 */ /* 0x002ee20000300800 */
[C---:B------:R-:W-:Y:S01]  /*63fe0*/  IMAD.WIDE R10, R153.reuse, 0x4, R4 ;  /* 0x00000004990a7825 */ /* 0x040fe200078e0204 */
[----:B------:R-:W-:Y:S02]  /*63ff0*/  ULDC UR5, c[0x0][0x22c] ;  /* 0x00008b0000057ab9 */ /* 0x000fe40000000800 */
[----:B----4-:R1:W-:Y:S01]  /*64000*/  @P0 STG.E desc[UR8][R14.64], R148 ;  /* 0x000000940e000986 */ /* 0x0103e2000c101908 */
[----:B------:R-:W-:Y:S01]  /*64010*/  ISETP.LT.AND P0, PT, R154, UR4, !P6 ;  /* 0x000000049a007c0c */ /* 0x000fe2000f701270 */
[----:B--2---:R-:W-:Y:S02]  /*64020*/  IMAD.WIDE R12, R153, 0x4, R6 ;  /* 0x00000004990c7825 */ /* 0x004fe400078e0206 */
[----:B------:R-:W2:Y:S04]  /*64030*/  LDL.LU R151, [R1+0x168] ;  /* 0x0001680001977983 */ /* 0x000ea80000300800 */
        /* <DEDUP_REMOVED lines=20> */
[----:B------:R-:W-:Y:S01]  /*64180*/  IMAD.WIDE R12, R150, 0x4, R8 ;  /* 0x00000004960c7825 */ /* 0x000fe200078e0208 */
[----:B------:R-:W-:Y:S01]  /*64190*/  ISETP.LT.AND P3, PT, R152, UR4, !P4 ;  /* 0x0000000498007c0c */ /* 0x000fe2000e761270 */
[----:B------:R-:W4:Y:S01]  /*641a0*/  LDL.LU R150, [R1+0x12d8] ;  /* 0x0012d80001967983 */ /* 0x000f220000300800 */
[----:B------:R-:W-:Y:S01]  /*641b0*/  ISETP.LT.AND P2, PT, R154, UR4, !P4 ;  /* 0x000000049a007c0c */ /* 0x000fe2000e741270 */
[----:B---3--:R-:W-:Y:S01]  /*641c0*/  IMAD.WIDE R14, R158, 0x4, R2 ;  /* 0x000000049e0e7825 */ /* 0x008fe200078e0202 */
[----:B------:R-:W-:Y:S01]  /*641d0*/  ULDC UR5, c[0x0][0x22c] ;  /* 0x00008b0000057ab9 */ /* 0x000fe20000000800 */
[----:B------:R1:W-:Y:S01]  /*641e0*/  @P1 STG.E desc[UR8][R10.64], R143 ;  /* 0x0000008f0a001986 */ /* 0x0003e2000c101908 */
[----:B------:R-:W-:Y:S01]  /*641f0*/  ISETP.LT.AND P1, PT, R156, UR4, !P4 ;  /* 0x000000049c007c0c */ /* 0x000fe2000e721270 */
[----:B------:R-:W-:Y:S01]  /*64200*/  VIADD R0, R23, 0xb7 ;  /* 0x000000b717007836 */ /* 0x000fe20000000000 */
[----:B------:R-:W-:-:S03]  /*64210*/  ISETP.LT.AND P4, PT, R155, UR4, !P4 ;  /* 0x000000049b007c0c */ /* 0x000fc6000e781270 */
[----:B--2---:R-:W-:Y:S01]  /*64220*/  @P6 STG.E desc[UR8][R12.64], R151 ;  /* 0x000000970c006986 */ /* 0x004fe2000c101908 */
[----:B------:R-:W-:-:S03]  /*64230*/  ISETP.GE.AND P5, PT, R0, UR5, PT ;  /* 0x0000000500007c0c */ /* 0x000fc6000bfa6270 */
[----:B----4-:R2:W-:Y:S01]  /*64240*/  @P3 STG.E desc[UR8][R14.64], R148 ;  /* 0x000000940e003986 */ /* 0x0105e2000c101908 */
[----:B-1----:R-:W-:Y:S01]  /*64250*/  IMAD.WIDE R10, R158, 0x4, R4 ;  /* 0x000000049e0a7825 */ /* 0x002fe200078e0204 */
[----:B------:R-:W-:Y:S01]  /*64260*/  ISETP.LT.AND P3, PT, R152, UR4, !P5 ;  /* 0x0000000498007c0c */ /* 0x000fe2000ef61270 */
[----:B------:R-:W-:Y:S01]  /*64270*/  ULDC UR5, c[0x0][0x22c] ;  /* 0x00008b0000057ab9 */ /* 0x000fe20000000800 */
[----:B--2---:R-:W2:Y:S01]  /*64280*/  LDL.LU R148, [R1+0x36c] ;  /* 0x00036c0001947983 */ /* 0x004ea20000300800 */
[----:B------:R-:W-:-:S03]  /*64290*/  IMAD.WIDE R12, R158, 0x4, R6 ;  /* 0x000000049e0c7825 */ /* 0x000fc600078e0206 */
[----:B------:R-:W3:Y:S04]  /*642a0*/  LDL.LU R143, [R1+0x16c] ;  /* 0x00016c00018f7983 */ /* 0x000ee80000300800 */
[----:B------:R-:W4:Y:S04]  /*642b0*/  LDL.LU R151, [R1+0xb60] ;  /* 0x000b600001977983 */ /* 0x000f280000300800 */
[----:B------:R1:W-:Y:S02]  /*642c0*/  @P2 STG.E desc[UR8][R10.64], R159 ;  /* 0x0000009f0a002986 */ /* 0x0003e4000c101908 */
[----:B-1----:R-:W-:-:S02]  /*642d0*/  IMAD.WIDE R10, R158, 0x4, R8 ;  /* 0x000000049e0a7825 */ /* 0x002fc400078e0208 */
[----:B------:R-:W4:Y:S02]  /*642e0*/  LDL.LU R159, [R1+0xff0] ;  /* 0x000ff000019f7983 */ /* 0x000f240000300800 */
[C---:B------:R-:W-:Y:S02]  /*642f0*/  IMAD.WIDE R14, R153.reuse, 0x4, R4 ;  /* 0x00000004990e7825 */ /* 0x040fe400078e0204 */
[----:B------:R1:W-:Y:S02]  /*64300*/  @P1 STG.E desc[UR8][R12.64], R157 ;  /* 0x0000009d0c001986 */ /* 0x0003e4000c101908 */
[C---:B-1----:R-:W-:Y:S02]  /*64310*/  IMAD.WIDE R12, R153.reuse, 0x4, R2 ;  /* 0x00000004990c7825 */ /* 0x042fe400078e0202 */
[----:B------:R1:W-:Y:S04]  /*64320*/  @P4 STG.E desc[UR8][R10.64], R149 ;  /* 0x000000950a004986 */ /* 0x0003e8000c101908 */
[----:B------:R1:W-:Y:S04]  /*64330*/  @P3 STG.E desc[UR8][R12.64], R141 ;  /* 0x0000008d0c003986 */ /* 0x0003e8000c101908 */
[----:B-1----:R-:W4:Y:S04]  /*64340*/  LDL.LU R149, [R1+0x12dc] ;  /* 0x0012dc0001957983 */ /* 0x002f280000300800 */
[----:B------:R-:W4:Y:S04]  /*64350*/  LDL.LU R158, [R1+0xd60] ;  /* 0x000d6000019e7983 */ /* 0x000f280000300800 */
[----:B------:R-:W4:Y:S01]  /*64360*/  LDL.LU R157, [R1+0x960] ;  /* 0x00096000019d7983 */ /* 0x000f220000300800 */
[----:B------:R-:W-:-:S03]  /*64370*/  IMAD.WIDE R10, R153, 0x4, R6 ;  /* 0x00000004990a7825 */ /* 0x000fc600078e0206 */
[----:B------:R-:W4:Y:S01]  /*64380*/  LDL.LU R141, [R1+0x760] ;  /* 0x00076000018d7983 */ /* 0x000f220000300800 */
[----:B------:R-:W-:-:S03]  /*64390*/  IMAD.WIDE R12, R153, 0x4, R8 ;  /* 0x00000004990c7825 */ /* 0x000fc600078e0208 */
[----:B------:R-:W4:Y:S01]  /*643a0*/  LDL.LU R153, [R1+0x570] ;  /* 0x0005700001997983 */ /* 0x000f220000300800 */
[----:B------:R-:W-:Y:S01]  /*643b0*/  ISETP.LT.AND P6, PT, R154, UR4, !P5 ;  /* 0x000000049a007c0c */ /* 0x000fe2000efc1270 */
[----:B------:R-:W-:Y:S01]  /*643c0*/  VIADD R0, R23, 0xb8 ;  /* 0x000000b817007836 */ /* 0x000fe20000000000 */
[----:B------:R-:W-:-:S04]  /*643d0*/  ISETP.LT.AND P1, PT, R156, UR4, !P5 ;  /* 0x000000049c007c0c */ /* 0x000fc8000ef21270 */
[----:B------:R-:W-:Y:S01]  /*643e0*/  ISETP.GE.AND P0, PT, R0, UR5, PT ;  /* 0x0000000500007c0c */ /* 0x000fe2000bf06270 */
[----:B------:R-:W-:Y:S01]  /*643f0*/  ULDC UR5, c[0x0][0x22c] ;  /* 0x00008b0000057ab9 */ /* 0x000fe20000000800 */
[----:B------:R-:W-:Y:S02]  /*64400*/  ISETP.LT.AND P5, PT, R155, UR4, !P5 ;  /* 0x000000049b007c0c */ /* 0x000fe4000efa1270 */
[----:B------:R-:W-:-:S03]  /*64410*/  ISETP.LT.AND P4, PT, R152, UR4, !P0 ;  /* 0x0000000498007c0c */ /* 0x000fc6000c781270 */
[----:B------:R1:W-:Y:S01]  /*64420*/  @P6 STG.E desc[UR8][R14.64], R142 ;  /* 0x0000008e0e006986 */ /* 0x0003e2000c101908 */
[----:B------:R-:W-:Y:S02]  /*64430*/  ISETP.LT.AND P6, PT, R154, UR4, !P0 ;  /* 0x000000049a007c0c */ /* 0x000fe4000c7c1270 */
[----:B------:R-:W-:Y:S01]  /*64440*/  IADD3 R0, R23, 0xb9, RZ ;  /* 0x000000b917007810 */ /* 0x000fe20007ffe0ff */
[----:B--2---:R2:W-:Y:S01]  /*64450*/  @P1 STG.E desc[UR8][R10.64], R148 ;  /* 0x000000940a001986 */ /* 0x0045e2000c101908 */
[----:B------:R-:W-:Y:S02]  /*64460*/  ISETP.LT.AND P1, PT, R156, UR4, !P0 ;  /* 0x000000049c007c0c */ /* 0x000fe4000c721270 */
[----:B------:R-:W-:Y:S02]  /*64470*/  ISETP.LT.AND P0, PT, R155, UR4, !P0 ;  /* 0x000000049b007c0c */ /* 0x000fe4000c701270 */
[----:B------:R-:W-:Y:S01]  /*64480*/  ISETP.GE.AND P2, PT, R0, UR5, PT ;  /* 0x0000000500007c0c */ /* 0x000fe2000bf46270 */
[C---:B-1----:R-:W-:Y:S01]  /*64490*/  IMAD.WIDE R14, R150.reuse, 0x4, R2 ;  /* 0x00000004960e7825 */ /* 0x042fe200078e0202 */
[----:B--2---:R-:W2:Y:S03]  /*644a0*/  LDL.LU R148, [R1+0x12e0] ;  /* 0x0012e00001947983 */ /* 0x004ea60000300800 */
[----:B------:R-:W-:Y:S01]  /*644b0*/  IMAD.WIDE R10, R150, 0x4, R4 ;  /* 0x00000004960a7825 */ /* 0x000fe200078e0204 */
[----:B------:R-:W-:Y:S01]  /*644c0*/  ULDC UR5, c[0x0][0x22c] ;  /* 0x00008b0000057ab9 */ /* 0x000fe20000000800 */
[----:B------:R-:W2:Y:S04]  /*644d0*/  LDL.LU R142, [R1+0x370] ;  /* 0x00037000018e7983 */ /* 0x000ea80000300800 */
[----:B---3--:R1:W-:Y:S01]  /*644e0*/  @P5 STG.E desc[UR8][R12.64], R143 ;  /* 0x0000008f0c005986 */ /* 0x0083e2000c101908 */
[----:B------:R-:W-:-:S03]  /*644f0*/  ISETP.LT.AND P5, PT, R154, UR4, !P2 ;  /* 0x000000049a007c0c */ /* 0x000fc6000d7a1270 */
[----:B----4-:R3:W-:Y:S01]  /*64500*/  @P4 STG.E desc[UR8][R14.64], R151 ;  /* 0x000000970e004986 */ /* 0x0107e2000c101908 */
[----:B------:R-:W-:-:S03]  /*64510*/  ISETP.LT.AND P4, PT, R152, UR4, !P2 ;  /* 0x0000000498007c0c */ /* 0x000fc6000d781270 */
[----:B-1----:R-:W4:Y:S01]  /*64520*/  LDL.LU R143, [R1+0x170] ;  /* 0x00017000018f7983 */ /* 0x002f220000300800 */
[----:B------:R-:W-:-:S03]  /*64530*/  IMAD.WIDE R12, R150, 0x4, R6 ;  /* 0x00000004960c7825 */ /* 0x000fc600078e0206 */
[----:B---3--:R-:W3:Y:S04]  /*64540*/  LDL.LU R151, [R1+0xb64] ;  /* 0x000b640001977983 */ /* 0x008ee80000300800 */
[----:B------:R1:W-:Y:S02]  /*64550*/  @P6 STG.E desc[UR8][R10.64], R159 ;  /* 0x0000009f0a006986 */ /* 0x0003e4000c101908 */
[----:B-1----:R-:W-:Y:S02]  /*64560*/  IMAD.WIDE R10, R150, 0x4, R8 ;  /* 0x00000004960a7825 */ /* 0x002fe400078e0208 */
[----:B------:R-:W3:Y:S04]  /*64570*/  LDL.LU R150, [R1+0x12e4] ;  /* 0x0012e40001967983 */ /* 0x000ee80000300800 */
[----:B------:R-:W3:Y:S01]  /*64580*/  LDL.LU R159, [R1+0xff4] ;  /* 0x000ff400019f7983 */ /* 0x000ee20000300800 */
[----:B------:R-:W-:-:S03]  /*64590*/  IMAD.WIDE R14, R149, 0x4, R4 ;  /* 0x00000004950e7825 */ /* 0x000fc600078e0204 */
[----:B------:R1:W-:Y:S04]  /*645a0*/  @P1 STG.E desc[UR8][R12.64], R158 ;  /* 0x0000009e0c001986 */ /* 0x0003e8000c101908 */
[----:B------:R1:W-:Y:S02]  /*645b0*/  @P0 STG.E desc[UR8][R10.64], R157 ;  /* 0x0000009d0a000986 */ /* 0x0003e4000c101908 */
[----:B-1----:R-:W-:Y:S02]  /*645c0*/  IMAD.WIDE R12, R149, 0x4, R2 ;  /* 0x00000004950c7825 */ /* 0x002fe400078e0202 */
[----:B------:R-:W3:Y:S04]  /*645d0*/  LDL.LU R158, [R1+0xd64] ;  /* 0x000d6400019e7983 */ /* 0x000ee80000300800 */
[----:B------:R-:W3:Y:S04]  /*645e0*/  LDL.LU R157, [R1+0x964] ;  /* 0x00096400019d7983 */ /* 0x000ee80000300800 */
[----:B------:R1:W-:Y:S04]  /*645f0*/  @P4 STG.E desc[UR8][R12.64], R141 ;  /* 0x0000008d0c004986 */ /* 0x0003e8000c101908 */
[----:B------:R1:W-:Y:S04]  /*64600*/  @P5 STG.E desc[UR8][R14.64], R153 ;  /* 0x000000990e005986 */ /* 0x0003e8000c101908 */
[----:B-1----:R-:W3:Y:S04]  /*64610*/  LDL.LU R141, [R1+0x764] ;  /* 0x00076400018d7983 */ /* 0x002ee80000300800 */
[----:B------:R-:W3:Y:S01]  /*64620*/  LDL.LU R153, [R1+0x574] ;  /* 0x0005740001997983 */ /* 0x000ee20000300800 */
        /* <DEDUP_REMOVED lines=10> */
[----:B--2---:R1:W-:Y:S01]  /*646d0*/  @P1 STG.E desc[UR8][R10.64], R142 ;  /* 0x0000008e0a001986 */ /* 0x0043e2000c101908 */
[----:B------:R-:W-:-:S02]  /*646e0*/  ISETP.LT.AND P1, PT, R156, UR4, !P3 ;  /* 0x000000049c007c0c */ /* 0x000fc4000df21270 */
[----:B------:R-:W-:Y:S01]  /*646f0*/  IMAD.WIDE R14, R148, 0x4, R2 ;  /* 0x00000004940e7825 */ /* 0x000fe200078e0202 */
[----:B------:R-:W2:Y:S01]  /*64700*/  LDL.LU R149, [R1+0x12e8] ;  /* 0x0012e80001957983 */ /* 0x000ea20000300800 */
[----:B------:R-:W-:Y:S02]  /*64710*/  ISETP.LT.AND P3, PT, R155, UR4, !P3 ;  /* 0x000000049b007c0c */ /* 0x000fe4000df61270 */
[----:B------:R-:W-:Y:S01]  /*64720*/  ISETP.GE.AND P6, PT, R0, UR5, PT ;  /* 0x0000000500007c0c */ /* 0x000fe2000bfc6270 */
[----:B-1----:R-:W2:Y:S01]  /*64730*/  LDL.LU R142, [R1+0x374] ;  /* 0x00037400018e7983 */ /* 0x002ea20000300800 */
[----:B------:R-:W-:Y:S01]  /*64740*/  IMAD.WIDE R10, R148, 0x4, R4 ;  /* 0x00000004940a7825 */ /* 0x000fe200078e0204 */
[----:B------:R-:W-:Y:S02]  /*64750*/  ULDC UR5, c[0x0][0x22c] ;  /* 0x00008b0000057ab9 */ /* 0x000fe40000000800 */
[----:B----4-:R1:W-:Y:S01]  /*64760*/  @P2 STG.E desc[UR8][R12.64], R143 ;  /* 0x0000008f0c002986 */ /* 0x0103e2000c101908 */
[----:B------:R-:W-:-:S03]  /*64770*/  ISETP.LT.AND P2, PT, R152, UR4, !P6 ;  /* 0x0000000498007c0c */ /* 0x000fc6000f741270 */
[----:B---3--:R3:W-:Y:S01]  /*64780*/  @P0 STG.E desc[UR8][R14.64], R151 ;  /* 0x000000970e000986 */ /* 0x0087e2000c101908 */
[----:B------:R-:W-:-:S03]  /*64790*/  ISETP.LT.AND P0, PT, R154, UR4, !P6 ;  /* 0x000000049a007c0c */ /* 0x000fc6000f701270 */
[----:B-1----:R-:W4:Y:S01]  /*647a0*/  LDL.LU R143, [R1+0x174] ;  /* 0x00017400018f7983 */ /* 0x002f220000300800 */
[----:B------:R-:W-:-:S03]  /*647b0*/  IMAD.WIDE R12, R148, 0x4, R6 ;  /* 0x00000004940c7825 */ /* 0x000fc600078e0206 */
[----:B---3--:R-:W3:Y:S04]  /*647c0*/  LDL.LU R151, [R1+0xb68] ;  /* 0x000b680001977983 */ /* 0x008ee80000300800 */
[----:B------:R1:W-:Y:S01]  /*647d0*/  @P5 STG.E desc[UR8][R10.64], R159 ;  /* 0x0000009f0a005986 */ /* 0x0003e2000c101908 */
[----:B------:R-:W-:-:S04]  /*647e0*/  IMAD.WIDE R14, R150, 0x4, R4 ;  /* 0x00000004960e7825 */ /* 0x000fc800078e0204 */
[----:B-1----:R-:W-:Y:S02]  /*647f0*/  IMAD.WIDE R10, R148, 0x4, R8 ;  /* 0x00000004940a7825 */ /* 0x002fe400078e0208 */
[----:B------:R-:W3:Y:S04]  /*64800*/  LDL.LU R148, [R1+0x12ec] ;  /* 0x0012ec0001947983 */ /* 0x000ee80000300800 */
[----:B------:R-:W3:Y:S04]  /*64810*/  LDL.LU R159, [R1+0xff8] ;  /* 0x000ff800019f7983 */ /* 0x000ee80000300800 */
[----:B------:R1:W-:Y:S04]  /*64820*/  @P1 STG.E desc[UR8][R12.64], R158 ;  /* 0x0000009e0c001986 */ /* 0x0003e8000c101908 */
[----:B------:R1:W-:Y:S02]  /*64830*/  @P3 STG.E desc[UR8][R10.64], R157 ;  /* 0x0000009d0a003986 */ /* 0x0003e4000c101908 */
[----:B-1----:R-:W-:-:S02]  /*64840*/  IMAD.WIDE R12, R150, 0x4, R2 ;  /* 0x00000004960c7825 */ /* 0x002fc400078e0202 */
[----:B------:R-:W3:Y:S02]  /*64850*/  LDL.LU R157, [R1+0xd68] ;  /* 0x000d6800019d7983 */ /* 0x000ee40000300800 */
[C---:B------:R-:W-:Y:S02]  /*64860*/  IMAD.WIDE R10, R150.reuse, 0x4, R6 ;  /* 0x00000004960a7825 */ /* 0x040fe400078e0206 */
[----:B------:R1:W-:Y:S04]  /*64870*/  @P2 STG.E desc[UR8][R12.64], R141 ;  /* 0x0000008d0c002986 */ /* 0x0003e8000c101908 */
[----:B------:R1:W-:Y:S04]  /*64880*/  @P0 STG.E desc[UR8][R14.64], R153 ;  /* 0x000000990e000986 */ /* 0x0003e8000c101908 */
[----:B-1----:R-:W3:Y:S01]  /*64890*/  LDL.LU R141, [R1+0x968] ;  /* 0x00096800018d7983 */ /* 0x002ee20000300800 */
[----:B------:R-:W-:-:S03]  /*648a0*/  IMAD.WIDE R12, R150, 0x4, R8 ;  /* 0x00000004960c7825 */ /* 0x000fc600078e0208 */
[----:B------:R-:W3:Y:S04]  /*648b0*/  LDL.LU R153, [R1+0x768] ;  /* 0x0007680001997983 */ /* 0x000ee80000300800 */
[----:B------:R-:W3:Y:S01]  /*648c0*/  LDL.LU R150, [R1+0x578] ;  /* 0x0005780001967983 */ /* 0x000ee20000300800 */
[----:B------:R-:W-:Y:S01]  /*648d0*/  VIADD R0, R23, 0xbc ;  /* 0x000000bc17007836 */ /* 0x000fe20000000000 */
[----:B------:R-:W-:Y:S01]  /*648e0*/  ISETP.LT.AND P1, PT, R156, UR4, !P6 ;  /* 0x000000049c007c0c */ /* 0x000fe2000f721270 */
[----:B--2---:R-:W-:Y:S01]  /*648f0*/  IMAD.WIDE R14, R149, 0x4, R2 ;  /* 0x00000004950e7825 */ /* 0x004fe200078e0202 */
[----:B------:R-:W2:Y:S02]  /*64900*/  LDL.LU R158, [R1+0x12f0] ;  /* 0x0012f000019e7983 */ /* 0x000ea40000300800 */
        /* <DEDUP_REMOVED lines=19> */
[----:B---3--:R-:W3:Y:S01]  /*64a40*/  LDL.LU R151, [R1+0xb6c] ;  /* 0x000b6c0001977983 */ /* 0x008ee20000300800 */
[----:B------:R-:W-:-:S03]  /*64a50*/  IMAD.WIDE R14, R148, 0x4, R4 ;  /* 0x00000004940e7825 */ /* 0x000fc600078e0204 */
[----:B------:R1:W-:Y:S02]  /*64a60*/  @P2 STG.E desc[UR8][R10.64], R159 ;  /* 0x0000009f0a002986 */ /* 0x0003e4000c101908 */
[----:B-1----:R-:W-:Y:S02]  /*64a70*/  IMAD.WIDE R10, R149, 0x4, R8 ;  /* 0x00000004950a7825 */ /* 0x002fe400078e0208 */
[----:B------:R-:W3:Y:S04]  /*64a80*/  LDL.LU R149, [R1+0x12f4] ;  /* 0x0012f40001957983 */ /* 0x000ee80000300800 */
[----:B------:R-:W3:Y:S04]  /*64a90*/  LDL.LU R159, [R1+0xffc] ;  /* 0x000ffc00019f7983 */ /* 0x000ee80000300800 */
[----:B------:R1:W-:Y:S02]  /*64aa0*/  @P1 STG.E desc[UR8][R12.64], R157 ;  /* 0x0000009d0c001986 */ /* 0x0003e4000c101908 */
[----:B-1----:R-:W-:-:S02]  /*64ab0*/  IMAD.WIDE R12, R148, 0x4, R2 ;  /* 0x00000004940c7825 */ /* 0x002fc400078e0202 */
[----:B------:R-:W3:Y:S04]  /*64ac0*/  LDL.LU R157, [R1+0xd6c] ;  /* 0x000d6c00019d7983 */ /* 0x000ee80000300800 */
[----:B------:R-:W-:Y:S04]  /*64ad0*/  @P4 STG.E desc[UR8][R10.64], R141 ;  /* 0x0000008d0a004986 */ /* 0x000fe8000c101908 */
[----:B------:R-:W-:Y:S04]  /*64ae0*/  @P3 STG.E desc[UR8][R12.64], R153 ;  /* 0x000000990c003986 */ /* 0x000fe8000c101908 */
[----:B------:R1:W-:Y:S04]  /*64af0*/  @P6 STG.E desc[UR8][R14.64], R150 ;  /* 0x000000960e006986 */ /* 0x0003e8000c101908 */
[----:B-1----:R-:W3:Y:S04]  /*64b00*/  LDL.LU R150, [R1+0x96c] ;  /* 0x00096c0001967983 */ /* 0x002ee80000300800 */
[----:B------:R-:W3:Y:S04]  /*64b10*/  LDL.LU R141, [R1+0x76c] ;  /* 0x00076c00018d7983 */ /* 0x000ee80000300800 */
        /* <DEDUP_REMOVED lines=9> */
[----:B------:R-:W-:-:S04]  /*64bb0*/  IMAD.WIDE R12, R148, 0x4, R8 ;  /* 0x00000004940c7825 */ /* 0x000fc800078e0208 */
[----:B--2---:R-:W-:Y:S01]  /*64bc0*/  IMAD.WIDE R14, R158, 0x4, R2 ;  /* 0x000000049e0e7825 */ /* 0x004fe200078e0202 */
[----:B------:R1:W-:Y:S01]  /*64bd0*/  @P1 STG.E desc[UR8][R10.64], R142 ;  /* 0x0000008e0a001986 */ /* 0x0003e2000c101908 */
[----:B------:R-:W-:Y:S02]  /*64be0*/  ISETP.LT.AND P1, PT, R156, UR4, !P0 ;  /* 0x000000049c007c0c */ /* 0x000fe4000c721270 */
[----:B------:R-:W-:Y:S01]  /*64bf0*/  VIADD R0, R23, 0xbf ;  /* 0x000000bf17007836 */ /* 0x000fe20000000000 */
[----:B----4-:R2:W-:Y:S01]  /*64c00*/  @P5 STG.E desc[UR8][R12.64], R143 ;  /* 0x0000008f0c005986 */ /* 0x0105e2000c101908 */
[----:B------:R-:W-:-:S03]  /*64c10*/  ISETP.LT.AND P0, PT, R155, UR4, !P0 ;  /* 0x000000049b007c0c */ /* 0x000fc6000c701270 */
[----:B------:R-:W4:Y:S01]  /*64c20*/  LDL.LU R148, [R1+0x12f8] ;  /* 0x0012f80001947983 */ /* 0x000f220000300800 */
[----:B------:R-:W-:-:S03]  /*64c30*/  ISETP.GE.AND P2, PT, R0, UR5, PT ;  /* 0x0000000500007c0c */ /* 0x000fc6000bf46270 */
[----:B---3--:R3:W-:Y:S01]  /*64c40*/  @P4 STG.E desc[UR8][R14.64], R151 ;  /* 0x000000970e004986 */ /* 0x0087e2000c101908 */
[----:B-1----:R-:W-:Y:S01]  /*64c50*/  IMAD.WIDE R10, R158, 0x4, R4 ;  /* 0x000000049e0a7825 */ /* 0x002fe200078e0204 */
[----:B------:R-:W-:Y:S01]  /*64c60*/  ISETP.LT.AND P4, PT, R152, UR4, !P2 ;  /* 0x0000000498007c0c */ /* 0x000fe2000d781270 */
[----:B------:R-:W-:Y:S01]  /*64c70*/  ULDC UR5, c[0x0][0x22c] ;  /* 0x00008b0000057ab9 */ /* 0x000fe20000000800 */
[----:B------:R-:W-:Y:S01]  /*64c80*/  ISETP.LT.AND P5, PT, R154, UR4, !P2 ;  /* 0x000000049a007c0c */ /* 0x000fe2000d7a1270 */
[----:B--2---:R-:W-:Y:S01]  /*64c90*/  IMAD.WIDE R12, R158, 0x4, R6 ;  /* 0x000000049e0c7825 */ /* 0x004fe200078e0206 */
[----:B---3--:R-:W2:Y:S04]  /*64ca0*/  LDL.LU R151, [R1+0x37c] ;  /* 0x00037c0001977983 */ /* 0x008ea80000300800 */
[----:B------:R-:W3:Y:S04]  /*64cb0*/  LDL.LU R142, [R1+0x17c] ;  /* 0x00017c00018e7983 */ /* 0x000ee80000300800 */
[----:B------:R-:W3:Y:S04]  /*64cc0*/  LDL.LU R143, [R1+0xb70] ;  /* 0x000b7000018f7983 */ /* 0x000ee80000300800 */
[----:B------:R1:W-:Y:S01]  /*64cd0*/  @P6 STG.E desc[UR8][R10.64], R159 ;  /* 0x0000009f0a006986 */ /* 0x0003e2000c101908 */
[----:B------:R-:W-:-:S04]  /*64ce0*/  IMAD.WIDE R14, R149, 0x4, R4 ;  /* 0x00000004950e7825 */ /* 0x000fc800078e0204 */
[----:B-1----:R-:W-:Y:S01]  /*64cf0*/  IMAD.WIDE R10, R158, 0x4, R8 ;  /* 0x000000049e0a7825 */ /* 0x002fe200078e0208 */
[----:B------:R-:W3:Y:S04]  /*64d00*/  LDL.LU R159, [R1+0x1000] ;  /* 0x00100000019f7983 */ /* 0x000ee80000300800 */
[----:B------:R1:W-:Y:S02]  /*64d10*/  @P1 STG.E desc[UR8][R12.64], R157 ;  /* 0x0000009d0c001986 */ /* 0x0003e4000c101908 */
[----:B-1----:R-:W-:Y:S02]  /*64d20*/  IMAD.WIDE R12, R149, 0x4, R2 ;  /* 0x00000004950c7825 */ /* 0x002fe400078e0202 */
[----:B------:R1:W-:Y:S04]  /*64d30*/  @P0 STG.E desc[UR8][R10.64], R150 ;  /* 0x000000960a000986 */ /* 0x0003e8000c101908 */
[----:B------:R-:W-:Y:S04]  /*64d40*/  @P4 STG.E desc[UR8][R12.64], R141 ;  /* 0x0000008d0c004986 */ /* 0x000fe8000c101908 */
[----:B-1----:R-:W3:Y:S04]  /*64d50*/  LDL.LU R150, [R1+0x12fc] ;  /* 0x0012fc0001967983 */ /* 0x002ee80000300800 */
[----:B------:R-:W3:Y:S04]  /*64d60*/  LDL.LU R158, [R1+0xd70] ;  /* 0x000d7000019e7983 */ /* 0x000ee80000300800 */
[----:B------:R1:W-:Y:S04]  /*64d70*/  @P5 STG.E desc[UR8][R14.64], R153 ;  /* 0x000000990e005986 */ /* 0x0003e8000c101908 */
[----:B------:R-:W3:Y:S04]  /*64d80*/  LDL.LU R157, [R1+0x970] ;  /* 0x00097000019d7983 */ /* 0x000ee80000300800 */
[----:B-1----:R-:W3:Y:S01]  /*64d90*/  LDL.LU R153, [R1+0x770] ;  /* 0x0007700001997983 */ /* 0x002ee20000300800 */
[----:B------:R-:W-:Y:S01]  /*64da0*/  VIADD R0, R23, 0xc0 ;  /* 0x000000c017007836 */ /* 0x000fe20000000000 */
[----:B------:R-:W-:-:S04]  /*64db0*/  ISETP.LT.AND P1, PT, R156, UR4, !P2 ;  /* 0x000000049c007c0c */ /* 0x000fc8000d721270 */
[----:B------:R-:W-:Y:S01]  /*64dc0*/  ISETP.GE.AND P3, PT, R0, UR5, PT ;  /* 0x0000000500007c0c */ /* 0x000fe2000bf66270 */
[----:B------:R-:W-:Y:S01]  /*64dd0*/  IMAD.WIDE R10, R149, 0x4, R6 ;  /* 0x00000004950a7825 */ /* 0x000fe200078e0206 */
[----:B------:R-:W-:Y:S01]  /*64de0*/  ISETP.LT.AND P2, PT, R155, UR4, !P2 ;  /* 0x000000049b007c0c */ /* 0x000fe2000d741270 */
[----:B------:R-:W-:Y:S01]  /*64df0*/  ULDC UR5, c[0x0][0x22c] ;  /* 0x00008b0000057ab9 */ /* 0x000fe20000000800 */
[----:B------:R-:W-:Y:S01]  /*64e00*/  ISETP.LT.AND P0, PT, R152, UR4, !P3 ;  /* 0x0000000498007c0c */ /* 0x000fe2000df01270 */
[----:B------:R-:W-:Y:S01]  /*64e10*/  IMAD.WIDE R12, R149, 0x4, R8 ;  /* 0x00000004950c7825 */ /* 0x000fe200078e0208 */
[----:B------:R-:W-:Y:S01]  /*64e20*/  ISETP.LT.AND P5, PT, R154, UR4, !P3 ;  /* 0x000000049a007c0c */ /* 0x000fe2000dfa1270 */
[----:B------:R-:W3:Y:S01]  /*64e30*/  LDL.LU R149, [R1+0x380] ;  /* 0x0003800001957983 */ /* 0x000ee20000300800 */
[----:B------:R-:W-:Y:S01]  /*64e40*/  IADD3 R0, R23, 0xc1, RZ ;  /* 0x000000c117007810 */ /* 0x000fe20007ffe0ff */
[----:B----4-:R-:W-:Y:S02]  /*64e50*/  IMAD.WIDE R14, R148, 0x4, R2 ;  /* 0x00000004940e7825 */ /* 0x010fe400078e0202 */
[----:B--2---:R1:W-:Y:S01]  /*64e60*/  @P1 STG.E desc[UR8][R10.64], R151 ;  /* 0x000000970a001986 */ /* 0x0043e2000c101908 */
[----:B------:R-:W-:-:S02]  /*64e70*/  ISETP.LT.AND P1, PT, R156, UR4, !P3 ;  /* 0x000000049c007c0c */ /* 0x000fc4000df21270 */
[----:B------:R-:W-:Y:S01]  /*64e80*/  ISETP.GE.AND P6, PT, R0, UR5, PT ;  /* 0x0000000500007c0c */ /* 0x000fe2000bfc6270 */
[----:B---3--:R2:W-:Y:S01]  /*64e90*/  @P2 STG.E desc[UR8][R12.64], R142 ;  /* 0x0000008e0c002986 */ /* 0x0085e2000c101908 */
[----:B------:R-:W-:-:S03]  /*64ea0*/  ISETP.LT.AND P3, PT, R155, UR4, !P3 ;  /* 0x000000049b007c0c */ /* 0x000fc6000df61270 */
[----:B-1----:R-:W3:Y:S01]  /*64eb0*/  LDL.LU R151, [R1+0x1300] ;  /* 0x0013000001977983 */ /* 0x002ee20000300800 */
[----:B------:R-:W-:Y:S01]  /*64ec0*/  IMAD.WIDE R10, R148, 0x4, R4 ;  /* 0x00000004940a7825 */ /* 0x000fe200078e0204 */
[----:B------:R-:W-:Y:S02]  /*64ed0*/  ULDC UR5, c[0x0][0x22c] ;  /* 0x00008b0000057ab9 */ /* 0x000fe40000000800 */
[----:B------:R-:W4:Y:S01]  /*64ee0*/  LDL.LU R141, [R1+0x180] ;  /* 0x00018000018d7983 */ /* 0x000f220000300800 */
[----:B------:R-:W-:-:S03]  /*64ef0*/  ISETP.LT.AND P2, PT, R152, UR4, !P6 ;  /* 0x0000000498007c0c */ /* 0x000fc6000f741270 */
[----:B------:R1:W-:Y:S01]  /*64f00*/  @P0 STG.E desc[UR8][R14.64], R143 ;  /* 0x0000008f0e000986 */ /* 0x0003e2000c101908 */
[----:B--2---:R-:W-:-:S03]  /*64f10*/  IMAD.WIDE R12, R148, 0x4, R6 ;  /* 0x00000004940c7825 */ /* 0x004fc600078e0206 */
[----:B------:R-:W2:Y:S04]  /*64f20*/  LDL.LU R142, [R1+0x60] ;  /* 0x00006000018e7983 */ /* 0x000ea80000300800 */
[----:B-1----:R-:W2:Y:S04]  /*64f30*/  LDL.LU R143, [R1+0xb74] ;  /* 0x000b7400018f7983 */ /* 0x002ea80000300800 */
[----:B------:R1:W-:Y:S02]  /*64f40*/  @P5 STG.E desc[UR8][R10.64], R159 ;  /* 0x0000009f0a005986 */ /* 0x0003e4000c101908 */
[----:B-1----:R-:W-:-:S02]  /*64f50*/  IMAD.WIDE R10, R148, 0x4, R8 ;  /* 0x00000004940a7825 */ /* 0x002fc400078e0208 */
[----:B------:R-:W2:Y:S04]  /*64f60*/  LDL.LU R148, [R1+0x1304] ;  /* 0x0013040001947983 */ /* 0x000ea80000300800 */
[----:B------:R-:W2:Y:S04]  /*64f70*/  LDL.LU R159, [R1+0x1004] ;  /* 0x00100400019f7983 */ /* 0x000ea80000300800 */
[----:B------:R1:W-:Y:S01]  /*64f80*/  @P1 STG.E desc[UR8][R12.64], R158 ;  /* 0x0000009e0c001986 */ /* 0x0003e2000c101908 */
[----:B------:R-:W-:-:S03]  /*64f90*/  IMAD.WIDE R14, R150, 0x4, R4 ;  /* 0x00000004960e7825 */ /* 0x000fc600078e0204 */
[----:B------:R1:W-:Y:S02]  /*64fa0*/  @P3 STG.E desc[UR8][R10.64], R157 ;  /* 0x0000009d0a003986 */ /* 0x0003e4000c101908 */
[C---:B-1----:R-:W-:Y:S02]  /*64fb0*/  IMAD.WIDE R12, R150.reuse, 0x4, R2 ;  /* 0x00000004960c7825 */ /* 0x042fe400078e0202 */
[----:B------:R-:W2:Y:S04]  /*64fc0*/  LDL.LU R158, [R1+0xd74] ;  /* 0x000d7400019e7983 */ /* 0x000ea80000300800 */
[----:B------:R1:W-:Y:S01]  /*64fd0*/  @P2 STG.E desc[UR8][R12.64], R153 ;  /* 0x000000990c002986 */ /* 0x0003e2000c101908 */
[----:B------:R-:W-:-:S03]  /*64fe0*/  IMAD.WIDE R10, R150, 0x4, R6 ;  /* 0x00000004960a7825 */ /* 0x000fc600078e0206 */
[----:B------:R-:W2:Y:S01]  /*64ff0*/  LDL.LU R157, [R1+0x974] ;  /* 0x00097400019d7983 */ /* 0x000ea20000300800 */
[----:B-1----:R-:W-:-:S03]  /*65000*/  IMAD.WIDE R12, R150, 0x4, R8 ;  /* 0x00000004960c7825 */ /* 0x002fc600078e0208 */
[----:B------:R-:W2:Y:S04]  /*65010*/  LDL.LU R153, [R1+0x774] ;  /* 0x0007740001997983 */ /* 0x000ea80000300800 */
[----:B------:R-:W2:Y:S01]  /*65020*/  LDL.LU R150, [R1+0x384] ;  /* 0x0003840001967983 */ /* 0x000ea20000300800 */
[----:B------:R-:W-:Y:S01]  /*65030*/  VIADD R0, R23, 0xc2 ;  /* 0x000000c217007836 */ /* 0x000fe20000000000 */
[----:B------:R-:W-:Y:S02]  /*65040*/  ISETP.LT.AND P0, PT, R154, UR4, !P6 ;  /* 0x000000049a007c0c */ /* 0x000fe4000f701270 */
[----:B------:R-:W-:Y:S02]  /*65050*/  ISETP.LT.AND P1, PT, R156, UR4, !P6 ;  /* 0x000000049c007c0c */ /* 0x000fe4000f721270 */
[----:B------:R-:W-:-:S02]  /*65060*/  ISETP.GE.AND P4, PT, R0, UR5, PT ;  /* 0x0000000500007c0c */ /* 0x000fc4000bf86270 */
[----:B------:R-:W-:Y:S01]  /*65070*/  ISETP.LT.AND P6, PT, R155, UR4, !P6 ;  /* 0x000000049b007c0c */ /* 0x000fe2000f7c1270 */
[----:B------:R-:W-:Y:S01]  /*65080*/  VIADD R0, R23, 0xc3 ;  /* 0x000000c317007836 */ /* 0x000fe20000000000 */
[----:B------:R-:W-:Y:S01]  /*65090*/  ISETP.LT.AND P3, PT, R152, UR4, !P4 ;  /* 0x0000000498007c0c */ /* 0x000fe2000e761270 */
[----:B------:R-:W-:Y:S01]  /*650a0*/  ULDC UR5, c[0x0][0x22c] ;  /* 0x00008b0000057ab9 */ /* 0x000fe20000000800 */
[----:B------:R-:W-:-:S03]  /*650b0*/  ISETP.LT.AND P2, PT, R154, UR4, !P4 ;  /* 0x000000049a007c0c */ /* 0x000fc6000e741270 */
[----:B------:R3:W-:Y:S01]  /*650c0*/  @P0 STG.E desc[UR8][R14.64], R149 ;  /* 0x000000950e000986 */ /* 0x0007e2000c101908 */
[----:B------:R-:W-:-:S03]  /*650d0*/  ISETP.GE.AND P5, PT, R0, UR5, PT ;  /* 0x0000000500007c0c */ /* 0x000fc6000bfa6270 */
[----:B----4-:R1:W-:Y:S01]  /*650e0*/  @P1 STG.E desc[UR8][R10.64], R141 ;  /* 0x0000008d0a001986 */ /* 0x0103e2000c101908 */
[----:B------:R-:W-:Y:S01]  /*650f0*/  ISETP.LT.AND P1, PT, R156, UR4, !P4 ;  /* 0x000000049c007c0c */ /* 0x000fe2000e721270 */
[----:B---3--:R-:W-:Y:S02]  /*65100*/  IMAD.WIDE R14, R151, 0x4, R2 ;  /* 0x00000004970e7825 */ /* 0x008fe400078e0202 */
[----:B--2---:R2:W-:Y:S01]  /*65110*/  @P6 STG.E desc[UR8][R12.64], R142 ;  /* 0x0000008e0c006986 */ /* 0x0045e2000c101908 */
[----:B------:R-:W-:Y:S01]  /*65120*/  ISETP.LT.AND P4, PT, R155, UR4, !P4 ;  /* 0x000000049b007c0c */ /* 0x000fe2000e781270 */
[----:B------:R-:W-:Y:S02]  /*65130*/  ULDC UR5, c[0x0][0x22c] ;  /* 0x00008b0000057ab9 */ /* 0x000fe40000000800 */
[----:B------:R-:W3:Y:S01]  /*65140*/  LDL.LU R149, [R1+0x1308] ;  /* 0x0013080001957983 */ /* 0x000ee20000300800 */
[----:B-1----:R-:W-:Y:S01]  /*65150*/  IMAD.WIDE R10, R151, 0x4, R4 ;  /* 0x00000004970a7825 */ /* 0x002fe200078e0204 */
[----:B------:R-:W-:-:S02]  /*65160*/  ISETP.LT.AND P6, PT, R154, UR4, !P5 ;  /* 0x000000049a007c0c */ /* 0x000fc4000efc1270 */
[----:B------:R1:W-:Y:S01]  /*65170*/  @P3 STG.E desc[UR8][R14.64], R143 ;  /* 0x0000008f0e003986 */ /* 0x0003e2000c101908 */
[----:B------:R-:W-:-:S03]  /*65180*/  ISETP.LT.AND P3, PT, R152, UR4, !P5 ;  /* 0x0000000498007c0c */ /* 0x000fc6000ef61270 */
[----:B------:R-:W4:Y:S01]  /*65190*/  LDL.LU R141, [R1+0x184] ;  /* 0x00018400018d7983 */ /* 0x000f220000300800 */
[----:B--2---:R-:W-:-:S03]  /*651a0*/  IMAD.WIDE R12, R151, 0x4, R6 ;  /* 0x00000004970c7825 */ /* 0x004fc600078e0206 */
[----:B------:R-:W2:Y:S04]  /*651b0*/  LDL.LU R142, [R1+0x64] ;  /* 0x00006400018e7983 */ /* 0x000ea80000300800 */
[----:B-1----:R-:W2:Y:S01]  /*651c0*/  LDL.LU R143, [R1+0xb78] ;  /* 0x000b7800018f7983 */ /* 0x002ea20000300800 */
[----:B------:R-:W-:-:S03]  /*651d0*/  IMAD.WIDE R14, R148, 0x4, R4 ;  /* 0x00000004940e7825 */ /* 0x000fc600078e0204 */
[----:B------:R1:W-:Y:S02]  /*651e0*/  @P2 STG.E desc[UR8][R10.64], R159 ;  /* 0x0000009f0a002986 */ /* 0x0003e4000c101908 */
[----:B-1----:R-:W-:Y:S02]  /*651f0*/  IMAD.WIDE R10, R151, 0x4, R8 ;  /* 0x00000004970a7825 */ /* 0x002fe400078e0208 */
[----:B------:R-:W2:Y:S04]  /*65200*/  LDL.LU R151, [R1+0x130c] ;  /* 0x00130c0001977983 */ /* 0x000ea80000300800 */
[----:B------:R-:W2:Y:S04]  /*65210*/  LDL.LU R159, [R1+0x1008] ;  /* 0x00100800019f7983 */ /* 0x000ea80000300800 */
[----:B------:R1:W-:Y:S04]  /*65220*/  @P1 STG.E desc[UR8][R12.64], R158 ;  /* 0x0000009e0c001986 */ /* 0x0003e8000c101908 */
[----:B------:R-:W-:Y:S01]  /*65230*/  @P4 STG.E desc[UR8][R10.64], R157 ;  /* 0x0000009d0a004986 */ /* 0x000fe2000c101908 */
[----:B-1----:R-:W-:-:S03]  /*65240*/  IMAD.WIDE R12, R148, 0x4, R2 ;  /* 0x00000004940c7825 */ /* 0x002fc600078e0202 */
[----:B------:R-:W2:Y:S04]  /*65250*/  LDL.LU R158, [R1+0xd78] ;  /* 0x000d7800019e7983 */ /* 0x000ea80000300800 */
[----:B------:R-:W-:Y:S04]  /*65260*/  @P3 STG.E desc[UR8][R12.64], R153 ;  /* 0x000000990c003986 */ /* 0x000fe8000c101908 */
[----:B------:R1:W-:Y:S04]  /*65270*/  @P6 STG.E desc[UR8][R14.64], R150 ;  /* 0x000000960e006986 */ /* 0x0003e8000c101908 */
[----:B-1----:R-:W2:Y:S01]  /*65280*/  LDL.LU R150, [R1+0x978] ;  /* 0x0009780001967983 */ /* 0x002ea20000300800 */
[----:B------:R-:W-:Y:S01]  /*65290*/  VIADD R0, R23, 0xc4 ;  /* 0x000000c417007836 */ /* 0x000fe20000000000 */
[----:B------:R-:W-:Y:S01]  /*652a0*/  ISETP.LT.AND P1, PT, R156, UR4, !P5 ;  /* 0x000000049c007c0c */ /* 0x000fe2000ef21270 */
[----:B------:R-:W-:Y:S01]  /*652b0*/  IMAD.WIDE R10, R148, 0x4, R6 ;  /* 0x00000004940a7825 */ /* 0x000fe200078e0206 */
[----:B------:R-:W2:Y:S02]  /*652c0*/  LDL.LU R157, [R1+0x778] ;  /* 0x00077800019d7983 */ /* 0x000ea40000300800 */
[----:B------:R-:W-:Y:S01]  /*652d0*/  ISETP.GE.AND P0, PT, R0, UR5, PT ;  /* 0x0000000500007c0c */ /* 0x000fe2000bf06270 */
[----:B------:R-:W-:Y:S01]  /*652e0*/  IMAD.WIDE R12, R148, 0x4, R8 ;  /* 0x00000004940c7825 */ /* 0x000fe200078e0208 */
[----:B------:R-:W-:Y:S01]  /*652f0*/  ISETP.LT.AND P5, PT, R155, UR4, !P5 ;  /* 0x000000049b007c0c */ /* 0x000fe2000efa1270 */
[----:B------:R-:W2:Y:S01]  /*65300*/  LDL.LU R148, [R1+0x388] ;  /* 0x0003880001947983 */ /* 0x000ea20000300800 */
[----:B------:R-:W-:Y:S01]  /*65310*/  ISETP.LT.AND P4, PT, R152, UR4, !P0 ;  /* 0x0000000498007c0c */ /* 0x000fe2000c781270 */
[----:B---3--:R-:W-:Y:S01]  /*65320*/  IMAD.WIDE R14, R149, 0x4, R2 ;  /* 0x00000004950e7825 */ /* 0x008fe200078e0202 */
[----:B------:R-:W-:Y:S01]  /*65330*/  ISETP.LT.AND P6, PT, R154, UR4, !P0 ;  /* 0x000000049a007c0c */ /* 0x000fe2000c7c1270 */
[----:B------:R-:W3:Y:S01]  /*65340*/  LDL.LU R153, [R1+0x1310] ;  /* 0x0013100001997983 */ /* 0x000ee20000300800 */
[----:B------:R-:W-:-:S03]  /*65350*/  ULDC UR5, c[0x0][0x22c] ;  /* 0x00008b0000057ab9 */ /* 0x000fc60000000800 */
[----:B----4-:R1:W-:Y:S01]  /*65360*/  @P1 STG.E desc[UR8][R10.64], R141 ;  /* 0x0000008d0a001986 */ /* 0x0103e2000c101908 */
[----:B------:R-:W-:Y:S02]  /*65370*/  ISETP.LT.AND P1, PT, R156, UR4, !P0 ;  /* 0x000000049c007c0c */ /* 0x000fe4000c721270 */
[----:B------:R-:W-:Y:S01]  /*65380*/  ISETP.LT.AND P0, PT, R155, UR4, !P0 ;  /* 0x000000049b007c0c */ /* 0x000fe2000c701270 */
[----:B--2---:R2:W-:Y:S04]  /*65390*/  @P5 STG.E desc[UR8][R12.64], R142 ;  /* 0x0000008e0c005986 */ /* 0x0045e8000c101908 */
[----:B-1----:R-:W4:Y:S01]  /*653a0*/  LDL.LU R141, [R1+0x188] ;  /* 0x00018800018d7983 */ /* 0x002f220000300800 */
[----:B------:R-:W-:-:S03]  /*653b0*/  IMAD.WIDE R10, R149, 0x4, R4 ;  /* 0x00000004950a7825 */ /* 0x000fc600078e0204 */
        /* <DEDUP_REMOVED lines=8> */
[----:B------:R-:W-:Y:S04]  /*65440*/  @P1 STG.E desc[UR8][R12.64], R158 ;  /* 0x0000009e0c001986 */ /* 0x000fe8000c101908 */
[----:B------:R1:W-:Y:S04]  /*65450*/  @P0 STG.E desc[UR8][R10.64], R150 ;  /* 0x000000960a000986 */ /* 0x0003e8000c101908 */
[----:B-1----:R-:W2:Y:S01]  /*65460*/  LDL.LU R150, [R1+0xd7c] ;  /* 0x000d7c0001967983 */ /* 0x002ea20000300800 */
[----:B------:R-:W-:-:S05]  /*65470*/  VIADD R0, R23, 0xc5 ;  /* 0x000000c517007836 */ /* 0x000fca0000000000 */
[----:B------:R-:W-:Y:S01]  /*65480*/  ISETP.GE.AND P2, PT, R0, UR5, PT ;  /* 0x0000000500007c0c */ /* 0x000fe2000bf46270 */
[C---:B------:R-:W-:Y:S01]  /*65490*/  IMAD.WIDE R12, R151.reuse, 0x4, R2 ;  /* 0x00000004970c7825 */ /* 0x040fe200078e0202 */
[----:B------:R-:W-:Y:S02]  /*654a0*/  ULDC UR5, c[0x0][0x22c] ;  /* 0x00008b0000057ab9 */ /* 0x000fe40000000800 */
[----:B------:R-:W-:Y:S02]  /*654b0*/  ISETP.LT.AND P4, PT, R152, UR4, !P2 ;  /* 0x0000000498007c0c */ /* 0x000fe4000d781270 */
[----:B------:R-:W-:Y:S01]  /*654c0*/  ISETP.LT.AND P5, PT, R154, UR4, !P2 ;  /* 0x000000049a007c0c */ /* 0x000fe2000d7a1270 */
[----:B------:R-:W-:Y:S01]  /*654d0*/  IMAD.WIDE R14, R151, 0x4, R4 ;  /* 0x00000004970e7825 */ /* 0x000fe200078e0204 */
[----:B------:R-:W-:-:S03]  /*654e0*/  ISETP.LT.AND P1, PT, R156, UR4, !P2 ;  /* 0x000000049c007c0c */ /* 0x000fc6000d721270 */
[----:B------:R-:W-:Y:S01]  /*654f0*/  VIADD R0, R23, 0xc6 ;  /* 0x000000c617007836 */ /* 0x000fe20000000000 */
[----:B------:R-:W-:-:S05]  /*65500*/  ISETP.LT.AND P2, PT, R155, UR4, !P2 ;  /* 0x000000049b007c0c */ /* 0x000fca000d741270 */
[----:B------:R-:W-:Y:S04]  /*65510*/  @P4 STG.E desc[UR8][R12.64], R157 ;  /* 0x0000009d0c004986 */ /* 0x000fe8000c101908 */
[----:B------:R1:W-:Y:S01]  /*65520*/  @P5 STG.E desc[UR8][R14.64], R148 ;  /* 0x000000940e005986 */ /* 0x0003e2000c101908 */
[----:B------:R-:W-:Y:S01]  /*65530*/  ISETP.GE.AND P3, PT, R0, UR5, PT ;  /* 0x0000000500007c0c */ /* 0x000fe2000bf66270 */
[C---:B------:R-:W-:Y:S01]  /*65540*/  IMAD.WIDE R10, R151.reuse, 0x4, R6 ;  /* 0x00000004970a7825 */ /* 0x040fe200078e0206 */
[----:B------:R-:W-:Y:S02]  /*65550*/  ULDC UR5, c[0x0][0x22c] ;  /* 0x00008b0000057ab9 */ /* 0x000fe40000000800 */
[----:B------:R-:W-:Y:S01]  /*65560*/  ISETP.LT.AND P0, PT, R152, UR4, !P3 ;  /* 0x0000000498007c0c */ /* 0x000fe2000df01270 */
[----:B-1----:R-:W2:Y:S01]  /*65570*/  LDL.LU R148, [R1+0x97c] ;  /* 0x00097c0001947983 */ /* 0x002ea20000300800 */
[----:B------:R-:W-:Y:S01]  /*65580*/  ISETP.LT.AND P5, PT, R154, UR4, !P3 ;  /* 0x000000049a007c0c */ /* 0x000fe2000dfa1270 */
[----:B------:R-:W-:-:S02]  /*65590*/  IMAD.WIDE R12, R151, 0x4, R8 ;  /* 0x00000004970c7825 */ /* 0x000fc400078e0208 */
[----:B------:R-:W2:Y:S04]  /*655a0*/  LDL.LU R158, [R1+0x77c] ;  /* 0x00077c00019e7983 */ /* 0x000ea80000300800 */
[----:B------:R-:W2:Y:S04]  /*655b0*/  LDL.LU R157, [R1+0x38c] ;  /* 0x00038c00019d7983 */ /* 0x000ea80000300800 */
[----:B------:R-:W2:Y:S04]  /*655c0*/  LDL.LU R151, [R1+0x1320] ;  /* 0x0013200001977983 */ /* 0x000ea80000300800 */
[----:B----4-:R1:W-:Y:S01]  /*655d0*/  @P1 STG.E desc[UR8][R10.64], R141 ;  /* 0x0000008d0a001986 */ /* 0x0103e2000c101908 */
[----:B------:R-:W-:Y:S01]  /*655e0*/  ISETP.LT.AND P1, PT, R156, UR4, !P3 ;  /* 0x000000049c007c0c */ /* 0x000fe2000df21270 */
[----:B---3--:R-:W-:-:S02]  /*655f0*/  IMAD.WIDE R14, R153, 0x4, R2 ;  /* 0x00000004990e7825 */ /* 0x008fc400078e0202 */
[----:B--2---:R2:W-:Y:S04]  /*65600*/  @P2 STG.E desc[UR8][R12.64], R142 ;  /* 0x0000008e0c002986 */ /* 0x0045e8000c101908 */
[----:B-1----:R-:W3:Y:S01]  /*65610*/  LDL.LU R141, [R1+0x18c] ;  /* 0x00018c00018d7983 */ /* 0x002ee20000300800 */
[----:B------:R-:W-:-:S03]  /*65620*/  IMAD.WIDE R10, R153, 0x4, R4 ;  /* 0x00000004990a7825 */ /* 0x000fc600078e0204 */
[----:B--2---:R-:W2:Y:S01]  /*65630*/  LDL.LU R142, [R1+0x6c] ;  /* 0x00006c00018e7983 */ /* 0x004ea20000300800 */
[----:B------:R-:W-:-:S03]  /*65640*/  IMAD.WIDE R12, R153, 0x4, R6 ;  /* 0x00000004990c7825 */ /* 0x000fc600078e0206 */
[----:B------:R1:W-:Y:S04]  /*65650*/  @P0 STG.E desc[UR8][R14.64], R143 ;  /* 0x0000008f0e000986 */ /* 0x0003e8000c101908 */
[----:B-1----:R-:W4:Y:S04]  /*65660*/  LDL.LU R143, [R1+0x30] ;  /* 0x00003000018f7983 */ /* 0x002f280000300800 */
[----:B------:R1:W-:Y:S02]  /*65670*/  @P5 STG.E desc[UR8][R10.64], R159 ;  /* 0x0000009f0a005986 */ /* 0x0003e4000c101908 */
[----:B-1----:R-:W-:-:S02]  /*65680*/  IMAD.WIDE R10, R153, 0x4, R8 ;  /* 0x00000004990a7825 */ /* 0x002fc400078e0208 */
[----:B------:R-:W4:Y:S04]  /*65690*/  LDL.LU R153, [R1+0x10] ;  /* 0x0000100001997983 */ /* 0x000f280000300800 */
[----:B------:R1:W-:Y:S04]  /*656a0*/  @P1 STG.E desc[UR8][R12.64], R150 ;  /* 0x000000960c001986 */ /* 0x0003e8000c101908 */
[----:B-1----:R-:W4:Y:S01]  /*656b0*/  LDL.LU R150, [R1] ;  /* 0x0000000001967983 */ /* 0x002f220000300800 */
[----:B------:R-:W-:Y:S01]  /*656c0*/  VIADD R0, R23, 0xc7 ;  /* 0x000000c717007836 */ /* 0x000fe20000000000 */
[----:B------:R-:W-:-:S04]  /*656d0*/  ISETP.LT.AND P3, PT, R155, UR4, !P3 ;  /* 0x000000049b007c0c */ /* 0x000fc8000df61270 */
[----:B------:R-:W-:Y:S01]  /*656e0*/  ISETP.GE.AND P6, PT, R0, UR5, PT ;  /* 0x0000000500007c0c */ /* 0x000fe2000bfc6270 */
[----:B------:R-:W-:Y:S01]  /*656f0*/  VIADD R0, R23, 0xc8 ;  /* 0x000000c817007836 */ /* 0x000fe20000000000 */
[----:B------:R-:W-:Y:S02]  /*65700*/  ULDC UR5, c[0x0][0x22c] ;  /* 0x00008b0000057ab9 */ /* 0x000fe40000000800 */
[----:B------:R-:W-:Y:S02]  /*65710*/  ISETP.LT.AND P2, PT, R152, UR4, !P6 ;  /* 0x0000000498007c0c */ /* 0x000fe4000f741270 */
[----:B------:R-:W-:Y:S02]  /*65720*/  ISETP.LT.AND P0, PT, R154, UR4, !P6 ;  /* 0x000000049a007c0c */ /* 0x000fe4000f701270 */
[----:B------:R-:W-:Y:S01]  /*65730*/  ISETP.LT.AND P1, PT, R156, UR4, !P6 ;  /* 0x000000049c007c0c */ /* 0x000fe2000f721270 */
[----:B------:R-:W-:Y:S01]  /*65740*/  IMAD.WIDE R12, R149, 0x4, R2 ;  /* 0x00000004950c7825 */ /* 0x000fe200078e0202 */
[----:B------:R-:W-:-:S02]  /*65750*/  ISETP.LT.AND P6, PT, R155, UR4, !P6 ;  /* 0x000000049b007c0c */ /* 0x000fc4000f7c1270 */
[----:B------:R-:W-:Y:S01]  /*65760*/  ISETP.GE.AND P4, PT, R0, UR5, PT ;  /* 0x0000000500007c0c */ /* 0x000fe2000bf86270 */
[C---:B------:R-:W-:Y:S01]  /*65770*/  IMAD.WIDE R14, R149.reuse, 0x4, R4 ;  /* 0x00000004950e7825 */ /* 0x040fe200078e0204 */
[----:B------:R1:W-:Y:S02]  /*65780*/  @P3 STG.E desc[UR8][R10.64], R148 ;  /* 0x000000940a003986 */ /* 0x0003e4000c101908 */
[----:B------:R-:W-:Y:S01]  /*65790*/  ISETP.LT.AND P3, PT, R152, UR4, !P4 ;  /* 0x0000000498007c0c */ /* 0x000fe2000e761270 */
[----:B------:R-:W-:Y:S01]  /*657a0*/  ULDC UR5, c[0x0][0x22c] ;  /* 0x00008b0000057ab9 */ /* 0x000fe20000000800 */
[----:B------:R1:W-:Y:S04]  /*657b0*/  @P2 STG.E desc[UR8][R12.64], R158 ;  /* 0x0000009e0c002986 */ /* 0x0003e8000c101908 */
[----:B-1----:R-:W4:Y:S01]  /*657c0*/  LDL.LU R148, [R1+0x1324] ;  /* 0x0013240001947983 */ /* 0x002f220000300800 */
[----:B------:R-:W-:Y:S01]  /*657d0*/  IMAD.WIDE R10, R149, 0x4, R6 ;  /* 0x00000004950a7825 */ /* 0x000fe200078e0206 */
[----:B------:R-:W-:-:S02]  /*657e0*/  ISETP.LT.AND P2, PT, R154, UR4, !P4 ;  /* 0x000000049a007c0c */ /* 0x000fc4000e741270 */
[----:B------:R1:W-:Y:S01]  /*657f0*/  @P0 STG.E desc[UR8][R14.64], R157 ;  /* 0x0000009d0e000986 */ /* 0x0003e2000c101908 */
[----:B------:R-:W-:-:S03]  /*65800*/  IMAD.WIDE R12, R149, 0x4, R8 ;  /* 0x00000004950c7825 */ /* 0x000fc600078e0208 */
[----:B------:R-:W4:Y:S04]  /*65810*/  LDL.LU R149, [R1+0x1334] ;  /* 0x0013340001957983 */ /* 0x000f280000300800 */
[----:B---3--:R3:W-:Y:S01]  /*65820*/  @P1 STG.E desc[UR8][R10.64], R141 ;  /* 0x0000008d0a001986 */ /* 0x0087e2000c101908 */
[----:B------:R-:W-:Y:S01]  /*65830*/  ISETP.LT.AND P1, PT, R156, UR4, !P4 ;  /* 0x000000049c007c0c */ /* 0x000fe2000e721270 */
[C---:B-1----:R-:W-:Y:S02]  /*65840*/  IMAD.WIDE R14, R151.reuse, 0x4, R2 ;  /* 0x00000004970e7825 */ /* 0x042fe400078e0202 */
[----:B--2---:R1:W-:Y:S02]  /*65850*/  @P6 STG.E desc[UR8][R12.64], R142 ;  /* 0x0000008e0c006986 */ /* 0x0043e4000c101908 */
[----:B---3--:R-:W-:-:S04]  /*65860*/  IMAD.WIDE R10, R151, 0x4, R6 ;  /* 0x00000004970a7825 */ /* 0x008fc800078e0206 */
[C---:B-1----:R-:W-:Y:S01]  /*65870*/  IMAD.WIDE R12, R151.reuse, 0x4, R4 ;  /* 0x00000004970c7825 */ /* 0x042fe200078e0204 */
[----:B----4-:R1:W-:Y:S04]  /*65880*/  @P3 STG.E desc[UR8][R14.64], R143 ;  /* 0x0000008f0e003986 */ /* 0x0103e8000c101908 */
[----:B-1----:R-:W2:Y:S04]  /*65890*/  LDL.LU R143, [R1+0x34] ;  /* 0x00003400018f7983 */ /* 0x002ea80000300800 */
[----:B------:R1:W-:Y:S02]  /*658a0*/  @P2 STG.E desc[UR8][R12.64], R153 ;  /* 0x000000990c002986 */ /* 0x0003e4000c101908 */
[----:B-1----:R-:W-:-:S02]  /*658b0*/  IMAD.WIDE R12, R151, 0x4, R8 ;  /* 0x00000004970c7825 */ /* 0x002fc400078e0208 */
[----:B------:R-:W3:Y:S04]  /*658c0*/  LDL.LU R153, [R1+0x14] ;  /* 0x0000140001997983 */ /* 0x000ee80000300800 */
[----:B------:R-:W4:Y:S04]  /*658d0*/  LDL.LU R151, [R1+0x1344] ;  /* 0x0013440001977983 */ /* 0x000f280000300800 */
[----:B------:R1:W-:Y:S04]  /*658e0*/  @P1 STG.E desc[UR8][R10.64], R150 ;  /* 0x000000960a001986 */ /* 0x0003e8000c101908 */
[----:B-1----:R-:W4:Y:S01]  /*658f0*/  LDL.LU R150, [R1+0x4] ;  /* 0x0000040001967983 */ /* 0x002f220000300800 */
[----:B------:R-:W-:-:S04]  /*65900*/  IADD3 R0, R23, 0xc9, RZ ;  /* 0x000000c917007810 */ /* 0x000fc80007ffe0ff */
[----:B------:R-:W-:Y:S02]  /*65910*/  ISETP.GE.AND P5, PT, R0, UR5, PT ;  /* 0x0000000500007c0c */ /* 0x000fe4000bfa6270 */
[----:B------:R-:W-:Y:S01]  /*65920*/  ISETP.LT.AND P4, PT, R155, UR4, !P4 ;  /* 0x000000049b007c0c */ /* 0x000fe2000e781270 */
[----:B------:R-:W-:Y:S01]  /*65930*/  VIADD R0, R23, 0xca ;  /* 0x000000ca17007836 */ /* 0x000fe20000000000 */
[----:B------:R-:W-:Y:S01]  /*65940*/  ISETP.LT.AND P3, PT, R152, UR4, !P5 ;  /* 0x0000000498007c0c */ /* 0x000fe2000ef61270 */
[----:B------:R-:W-:Y:S01]  /*65950*/  ULDC UR5, c[0x0][0x22c] ;  /* 0x00008b0000057ab9 */ /* 0x000fe20000000800 */
[----:B------:R-:W-:Y:S02]  /*65960*/  ISETP.LT.AND P6, PT, R154, UR4, !P5 ;  /* 0x000000049a007c0c */ /* 0x000fe4000efc1270 */
[----:B------:R-:W-:Y:S02]  /*65970*/  ISETP.LT.AND P1, PT, R156, UR4, !P5 ;  /* 0x000000049c007c0c */ /* 0x000fe4000ef21270 */
[----:B------:R-:W-:-:S02]  /*65980*/  ISETP.GE.AND P0, PT, R0, UR5, PT ;  /* 0x0000000500007c0c */ /* 0x000fc4000bf06270 */
[----:B------:R-:W-:-:S03]  /*65990*/  ISETP.LT.AND P5, PT, R155, UR4, !P5 ;  /* 0x000000049b007c0c */ /* 0x000fc6000efa1270 */
[----:B------:R-:W-:Y:S01]  /*659a0*/  @P4 STG.E desc[UR8][R12.64], R248 ;  /* 0x000000f80c004986 */ /* 0x000fe2000c101908 */
[----:B------:R-:W-:-:S04]  /*659b0*/  IMAD.WIDE R10, R148, 0x4, R2 ;  /* 0x00000004940a7825 */ /* 0x000fc800078e0202 */
[----:B------:R-:W-:Y:S01]  /*659c0*/  IMAD.WIDE R14, R148, 0x4, R4 ;  /* 0x00000004940e7825 */ /* 0x000fe200078e0204 */
[----:B------:R1:W-:Y:S01]  /*659d0*/  @P3 STG.E desc[UR8][R10.64], R244 ;  /* 0x000000f40a003986 */ /* 0x0003e2000c101908 */
[----:B------:R-:W-:Y:S01]  /*659e0*/  ISETP.LT.AND P4, PT, R152, UR4, !P0 ;  /* 0x0000000498007c0c */ /* 0x000fe2000c781270 */
[----:B------:R-:W-:Y:S02]  /*659f0*/  ULDC UR5, c[0x0][0x22c] ;  /* 0x00008b0000057ab9 */ /* 0x000fe40000000800 */
[----:B------:R1:W-:Y:S01]  /*65a00*/  @P6 STG.E desc[UR8][R14.64], R240 ;  /* 0x000000f00e006986 */ /* 0x0003e2000c101908 */
[----:B------:R-:W-:Y:S01]  /*65a10*/  ISETP.LT.AND P6, PT, R154, UR4, !P0 ;  /* 0x000000049a007c0c */ /* 0x000fe2000c7c1270 */
[----:B-1----:R-:W-:-:S05]  /*65a20*/  IMAD.WIDE R10, R148, 0x4, R6 ;  /* 0x00000004940a7825 */ /* 0x002fca00078e0206 */
[----:B------:R1:W-:Y:S01]  /*65a30*/  @P1 STG.E desc[UR8][R10.64], R236 ;  /* 0x000000ec0a001986 */ /* 0x0003e2000c101908 */
[----:B------:R-:W-:Y:S01]  /*65a40*/  ISETP.LT.AND P1, PT, R156, UR4, !P0 ;  /* 0x000000049c007c0c */ /* 0x000fe2000c721270 */
[----:B------:R-:W-:Y:S02]  /*65a50*/  IMAD.WIDE R12, R148, 0x4, R8 ;  /* 0x00000004940c7825 */ /* 0x000fe400078e0208 */
[----:B------:R-:W4:Y:S02]  /*65a60*/  LDL.LU R148, [R1+0x1350] ;  /* 0x0013500001947983 */ /* 0x000f240000300800 */
[C---:B------:R-:W-:Y:S02]  /*65a70*/  IMAD.WIDE R14, R149.reuse, 0x4, R2 ;  /* 0x00000004950e7825 */ /* 0x040fe400078e0202 */
[----:B------:R2:W-:Y:S02]  /*65a80*/  @P5 STG.E desc[UR8][R12.64], R232 ;  /* 0x000000e80c005986 */ /* 0x0005e4000c101908 */
[----:B-1----:R-:W-:-:S04]  /*65a90*/  IMAD.WIDE R10, R149, 0x4, R4 ;  /* 0x00000004950a7825 */ /* 0x002fc800078e0204 */
[C---:B--2---:R-:W-:Y:S01]  /*65aa0*/  IMAD.WIDE R12, R149.reuse, 0x4, R6 ;  /* 0x00000004950c7825 */ /* 0x044fe200078e0206 */
[----:B------:R1:W-:Y:S04]  /*65ab0*/  @P4 STG.E desc[UR8][R14.64], R143 ;  /* 0x0000008f0e004986 */ /* 0x0003e8000c101908 */
[----:B-1----:R-:W2:Y:S04]  /*65ac0*/  LDL.LU R143, [R1+0x38] ;  /* 0x00003800018f7983 */ /* 0x002ea80000300800 */
[----:B---3--:R1:W-:Y:S02]  /*65ad0*/  @P6 STG.E desc[UR8][R10.64], R153 ;  /* 0x000000990a006986 */ /* 0x0083e4000c101908 */
[----:B-1----:R-:W-:-:S02]  /*65ae0*/  IMAD.WIDE R10, R149, 0x4, R8 ;  /* 0x00000004950a7825 */ /* 0x002fc400078e0208 */
[----:B------:R-:W3:Y:S04]  /*65af0*/  LDL.LU R153, [R1+0x18] ;  /* 0x0000180001997983 */ /* 0x000ee80000300800 */
[----:B------:R-:W3:Y:S04]  /*65b00*/  LDL.LU R149, [R1+0x1354] ;  /* 0x0013540001957983 */ /* 0x000ee80000300800 */
[----:B----4-:R1:W-:Y:S04]  /*65b10*/  @P1 STG.E desc[UR8][R12.64], R150 ;  /* 0x000000960c001986 */ /* 0x0103e8000c101908 */
[----:B-1----:R-:W4:Y:S01]  /*65b20*/  LDL.LU R150, [R1+0x8] ;  /* 0x0000080001967983 */ /* 0x002f220000300800 */
        /* <DEDUP_REMOVED lines=9> */
[----:B------:R-:W-:Y:S01]  /*65bc0*/  ISETP.LT.AND P2, PT, R155, UR4, !P2 ;  /* 0x000000049b007c0c */ /* 0x000fe2000d741270 */
[----:B------:R1:W-:Y:S01]  /*65bd0*/  @P0 STG.E desc[UR8][R10.64], R249 ;  /* 0x000000f90a000986 */ /* 0x0003e2000c101908 */
[----:B------:R-:W-:Y:S01]  /*65be0*/  ISETP.GE.AND P3, PT, R0, UR5, PT ;  /* 0x0000000500007c0c */ /* 0x000fe2000bf66270 */
[----:B------:R-:W-:Y:S01]  /*65bf0*/  IMAD.WIDE R14, R151, 0x4, R4 ;  /* 0x00000004970e7825 */ /* 0x000fe200078e0204 */
[----:B------:R-:W-:-:S02]  /*65c00*/  ULDC UR5, c[0x0][0x22c] ;  /* 0x00008b0000057ab9 */ /* 0x000fc40000000800 */
[----:B------:R-:W-:Y:S01]  /*65c10*/  ISETP.LT.AND P0, PT, R152, UR4, !P3 ;  /* 0x0000000498007c0c */ /* 0x000fe2000df01270 */
[----:B------:R1:W-:Y:S02]  /*65c20*/  @P4 STG.E desc[UR8][R12.64], R245 ;  /* 0x000000f50c004986 */ /* 0x0003e4000c101908 */
[----:B-1----:R-:W-:Y:S02]  /*65c30*/  IMAD.WIDE R10, R151, 0x4, R6 ;  /* 0x00000004970a7825 */ /* 0x002fe400078e0206 */
[----:B------:R1:W-:Y:S01]  /*65c40*/  @P5 STG.E desc[UR8][R14.64], R241 ;  /* 0x000000f10e005986 */ /* 0x0003e2000c101908 */
[----:B------:R-:W-:-:S03]  /*65c50*/  ISETP.LT.AND P5, PT, R154, UR4, !P3 ;  /* 0x000000049a007c0c */ /* 0x000fc6000dfa1270 */
[----:B------:R1:W-:Y:S01]  /*65c60*/  @P1 STG.E desc[UR8][R10.64], R237 ;  /* 0x000000ed0a001986 */ /* 0x0003e2000c101908 */
[----:B------:R-:W-:Y:S01]  /*65c70*/  IMAD.WIDE R12, R151, 0x4, R8 ;  /* 0x00000004970c7825 */ /* 0x000fe200078e0208 */
[----:B------:R-:W-:Y:S02]  /*65c80*/  ISETP.LT.AND P1, PT, R156, UR4, !P3 ;  /* 0x000000049c007c0c */ /* 0x000fe4000df21270 */
[----:B------:R-:W4:Y:S01]  /*65c90*/  LDL.LU R151, [R1+0x1364] ;  /* 0x0013640001977983 */ /* 0x000f220000300800 */
[----:B-1----:R-:W-:-:S03]  /*65ca0*/  IMAD.WIDE R14, R148, 0x4, R2 ;  /* 0x00000004940e7825 */ /* 0x002fc600078e0202 */
[----:B------:R1:W-:Y:S01]  /*65cb0*/  @P2 STG.E desc[UR8][R12.64], R233 ;  /* 0x000000e90c002986 */ /* 0x0003e2000c101908 */
[----:B------:R-:W-:-:S04]  /*65cc0*/  IMAD.WIDE R10, R148, 0x4, R6 ;  /* 0x00000004940a7825 */ /* 0x000fc800078e0206 */
[C---:B-1----:R-:W-:Y:S01]  /*65cd0*/  IMAD.WIDE R12, R148.reuse, 0x4, R4 ;  /* 0x00000004940c7825 */ /* 0x042fe200078e0204 */
[----:B--2---:R1:W-:Y:S04]  /*65ce0*/  @P0 STG.E desc[UR8][R14.64], R143 ;  /* 0x0000008f0e000986 */ /* 0x0043e8000c101908 */
        /* <DEDUP_REMOVED lines=10> */
[----:B------:R-:W-:Y:S01]  /*65d90*/  IMAD.WIDE R10, R149, 0x4, R2 ;  /* 0x00000004950a7825 */ /* 0x000fe200078e0202 */
[----:B------:R-:W-:Y:S02]  /*65da0*/  ULDC UR5, c[0x0][0x22c] ;  /* 0x00008b0000057ab9 */ /* 0x000fe40000000800 */
[----:B------:R-:W-:Y:S02]  /*65db0*/  ISETP.LT.AND P2, PT, R152, UR4, !P6 ;  /* 0x0000000498007c0c */ /* 0x000fe4000f741270 */
[----:B------:R-:W-:Y:S02]  /*65dc0*/  ISETP.LT.AND P0, PT, R154, UR4, !P6 ;  /* 0x000000049a007c0c */ /* 0x000fe4000f701270 */
[----:B------:R-:W-:Y:S01]  /*65dd0*/  ISETP.LT.AND P1, PT, R156, UR4, !P6 ;  /* 0x000000049c007c0c */ /* 0x000fe2000f721270 */
[----:B------:R-:W-:Y:S01]  /*65de0*/  VIADD R0, R23, 0xce ;  /* 0x000000ce17007836 */ /* 0x000fe20000000000 */
[----:B------:R1:W-:Y:S01]  /*65df0*/  @P3 STG.E desc[UR8][R12.64], R250 ;  /* 0x000000fa0c003986 */ /* 0x0003e2000c101908 */
[----:B------:R-:W-:Y:S01]  /*65e00*/  IMAD.WIDE R14, R149, 0x4, R4 ;  /* 0x00000004950e7825 */ /* 0x000fe200078e0204 */
[----:B------:R-:W-:-:S02]  /*65e10*/  ISETP.LT.AND P6, PT, R155, UR4, !P6 ;  /* 0x000000049b007c0c */ /* 0x000fc4000f7c1270 */
[----:B------:R-:W-:-:S03]  /*65e20*/  ISETP.GE.AND P4, PT, R0, UR5, PT ;  /* 0x0000000500007c0c */ /* 0x000fc6000bf86270 */
[----:B------:R1:W-:Y:S01]  /*65e30*/  @P2 STG.E desc[UR8][R10.64], R246 ;  /* 0x000000f60a002986 */ /* 0x0003e2000c101908 */
[----:B------:R-:W-:Y:S01]  /*65e40*/  ISETP.LT.AND P3, PT, R152, UR4, !P4 ;  /* 0x0000000498007c0c */ /* 0x000fe2000e761270 */
[C---:B-1----:R-:W-:Y:S02]  /*65e50*/  IMAD.WIDE R12, R149.reuse, 0x4, R8 ;  /* 0x00000004950c7825 */ /* 0x042fe400078e0208 */
[----:B------:R1:W-:Y:S01]  /*65e60*/  @P0 STG.E desc[UR8][R14.64], R242 ;  /* 0x000000f20e000986 */ /* 0x0003e2000c101908 */
[----:B------:R-:W-:Y:S01]  /*65e70*/  ISETP.LT.AND P2, PT, R154, UR4, !P4 ;  /* 0x000000049a007c0c */ /* 0x000fe2000e741270 */
[----:B------:R-:W-:Y:S01]  /*65e80*/  ULDC UR5, c[0x0][0x22c] ;  /* 0x00008b0000057ab9 */ /* 0x000fe20000000800 */
[----:B------:R-:W-:Y:S02]  /*65e90*/  IMAD.WIDE R10, R149, 0x4, R6 ;  /* 0x00000004950a7825 */ /* 0x000fe400078e0206 */
[----:B------:R-:W4:Y:S04]  /*65ea0*/  LDL.LU R149, [R1+0x1380] ;  /* 0x0013800001957983 */ /* 0x000f280000300800 */
[----:B------:R1:W-:Y:S01]  /*65eb0*/  @P1 STG.E desc[UR8][R10.64], R238 ;  /* 0x000000ee0a001986 */ /* 0x0003e2000c101908 */
[----:B------:R-:W-:Y:S01]  /*65ec0*/  ISETP.LT.AND P1, PT, R156, UR4, !P4 ;  /* 0x000000049c007c0c */ /* 0x000fe2000e721270 */
[----:B------:R-:W-:-:S02]  /*65ed0*/  VIADD R0, R23, 0xcf ;  /* 0x000000cf17007836 */ /* 0x000fc40000000000 */
[C---:B-1----:R-:W-:Y:S01]  /*65ee0*/  IMAD.WIDE R14, R151.reuse, 0x4, R2 ;  /* 0x00000004970e7825 */ /* 0x042fe200078e0202 */
[----:B------:R1:W-:Y:S02]  /*65ef0*/  @P6 STG.E desc[UR8][R12.64], R234 ;  /* 0x000000ea0c006986 */ /* 0x0003e4000c101908 */
[----:B------:R-:W-:Y:S01]  /*65f00*/  ISETP.GE.AND P5, PT, R0, UR5, PT ;  /* 0x0000000500007c0c */ /* 0x000fe2000bfa6270 */
[----:B------:R-:W-:Y:S01]  /*65f10*/  IMAD.WIDE R10, R151, 0x4, R4 ;  /* 0x00000004970a7825 */ /* 0x000fe200078e0204 */
[----:B------:R-:W-:Y:S01]  /*65f20*/  ISETP.LT.AND P4, PT, R155, UR4, !P4 ;  /* 0x000000049b007c0c */ /* 0x000fe2000e781270 */
[----:B------:R-:W-:Y:S02]  /*65f30*/  ULDC UR5, c[0x0][0x22c] ;  /* 0x00008b0000057ab9 */ /* 0x000fe40000000800 */
[----:B-1----:R-:W-:Y:S01]  /*65f40*/  IMAD.WIDE R12, R151, 0x4, R6 ;  /* 0x00000004970c7825 */ /* 0x002fe200078e0206 */
[----:B--2---:R1:W-:Y:S01]  /*65f50*/  @P3 STG.E desc[UR8][R14.64], R143 ;  /* 0x0000008f0e003986 */ /* 0x0043e2000c101908 */
[----:B------:R-:W-:-:S03]  /*65f60*/  ISETP.LT.AND P3, PT, R152, UR4, !P5 ;  /* 0x0000000498007c0c */ /* 0x000fc6000ef61270 */
[----:B---3--:R2:W-:Y:S01]  /*65f70*/  @P2 STG.E desc[UR8][R10.64], R153 ;  /* 0x000000990a002986 */ /* 0x0085e2000c101908 */
[----:B-1----:R-:W-:-:S04]  /*65f80*/  IMAD.WIDE R14, R148, 0x4, R4 ;  /* 0x00000004940e7825 */ /* 0x002fc800078e0204 */
[----:B--2---:R-:W-:Y:S01]  /*65f90*/  IMAD.WIDE R10, R151, 0x4, R8 ;  /* 0x00000004970a7825 */ /* 0x004fe200078e0208 */
[----:B----4-:R1:W-:Y:S04]  /*65fa0*/  @P1 STG.E desc[UR8][R12.64], R150 ;  /* 0x000000960c001986 */ /* 0x0103e8000c101908 */
[----:B-1----:R-:W2:Y:S01]  /*65fb0*/  LDL.LU R150, [R1+0x1384] ;  /* 0x0013840001967983 */ /* 0x002ea20000300800 */
[----:B------:R-:W-:-:S03]  /*65fc0*/  IMAD.WIDE R12, R148, 0x4, R2 ;  /* 0x00000004940c7825 */ /* 0x000fc600078e0202 */
[----:B------:R1:W-:Y:S04]  /*65fd0*/  @P4 STG.E desc[UR8][R10.64], R251 ;  /* 0x000000fb0a004986 */ /* 0x0003e8000c101908 */
[----:B------:R3:W-:Y:S01]  /*65fe0*/  @P3 STG.E desc[UR8][R12.64], R247 ;  /* 0x000000f70c003986 */ /* 0x0007e2000c101908 */
[----:B-1----:R-:W-:-:S04]  /*65ff0*/  IMAD.WIDE R10, R148, 0x4, R6 ;  /* 0x00000004940a7825 */ /* 0x002fc800078e0206 */
[----:B---3--:R-:W-:Y:S02]  /*66000*/  IMAD.WIDE R12, R148, 0x4, R8 ;  /* 0x00000004940c7825 */ /* 0x008fe400078e0208 */
[----:B------:R-:W3:Y:S01]  /*66010*/  LDL.LU R148, [R1+0x1394] ;  /* 0x0013940001947983 */ /* 0x000ee20000300800 */
[----:B------:R-:W-:Y:S01]  /*66020*/  ISETP.LT.AND P6, PT, R154, UR4, !P5 ;  /* 0x000000049a007c0c */ /* 0x000fe2000efc1270 */
[----:B------:R-:W-:Y:S01]  /*66030*/  VIADD R0, R23, 0xd0 ;  /* 0x000000d017007836 */ /* 0x000fe20000000000 */
[----:B------:R-:W-:Y:S02]  /*66040*/  ISETP.LT.AND P1, PT, R156, UR4, !P5 ;  /* 0x000000049c007c0c */ /* 0x000fe4000ef21270 */
[----:B------:R-:W-:Y:S02]  /*66050*/  ISETP.LT.AND P5, PT, R155, UR4, !P5 ;  /* 0x000000049b007c0c */ /* 0x000fe4000efa1270 */
[----:B------:R-:W-:Y:S01]  /*66060*/  ISETP.GE.AND P0, PT, R0, UR5, PT ;  /* 0x0000000500007c0c */ /* 0x000fe2000bf06270 */
[----:B------:R-:W-:-:S03]  /*66070*/  ULDC UR5, c[0x0][0x22c] ;  /* 0x00008b0000057ab9 */ /* 0x000fc60000000800 */
[----:B------:R-:W-:-:S03]  /*66080*/  ISETP.LT.AND P4, PT, R152, UR4, !P0 ;  /* 0x0000000498007c0c */ /* 0x000fc6000c781270 */
[----:B------:R1:W-:Y:S01]  /*66090*/  @P6 STG.E desc[UR8][R14.64], R243 ;  /* 0x000000f30e006986 */ /* 0x0003e2000c101908 */
[----:B------:R-:W-:Y:S02]  /*660a0*/  ISETP.LT.AND P6, PT, R154, UR4, !P0 ;  /* 0x000000049a007c0c */ /* 0x000fe4000c7c1270 */
[----:B------:R-:W-:Y:S01]  /*660b0*/  IADD3 R0, R23, 0xd1, RZ ;  /* 0x000000d117007810 */ /* 0x000fe20007ffe0ff */
[----:B------:R-:W-:Y:S01]  /*660c0*/  @P1 STG.E desc[UR8][R10.64], R239 ;  /* 0x000000ef0a001986 */ /* 0x000fe2000c101908 */
[----:B------:R-:W-:Y:S02]  /*660d0*/  ISETP.LT.AND P1, PT, R156, UR4, !P0 ;  /* 0x000000049c007c0c */ /* 0x000fe4000c721270 */
[----:B------:R-:W-:Y:S01]  /*660e0*/  ISETP.GE.AND P2, PT, R0, UR5, PT ;  /* 0x0000000500007c0c */ /* 0x000fe2000bf46270 */
[----:B------:R4:W-:Y:S01]  /*660f0*/  @P5 STG.E desc[UR8][R12.64], R235 ;  /* 0x000000eb0c005986 */ /* 0x0009e2000c101908 */
[----:B-1----:R-:W-:Y:S01]  /*66100*/  IMAD.WIDE R14, R149, 0x4, R2 ;  /* 0x00000004950e7825 */ /* 0x002fe200078e0202 */
[----:B------:R-:W-:Y:S01]  /*66110*/  ISETP.LT.AND P0, PT, R155, UR4, !P0 ;  /* 0x000000049b007c0c */ /* 0x000fe2000c701270 */
[----:B------:R-:W-:Y:S01]  /*66120*/  ULDC UR5, c[0x0][0x22c] ;  /* 0x00008b0000057ab9 */ /* 0x000fe20000000800 */
[----:B------:R-:W-:-:S02]  /*66130*/  ISETP.LT.AND P5, PT, R154, UR4, !P2 ;  /* 0x000000049a007c0c */ /* 0x000fc4000d7a1270 */
[----:B------:R-:W-:Y:S01]  /*66140*/  @P4 STG.E desc[UR8][R14.64], R228 ;  /* 0x000000e40e004986 */ /* 0x000fe2000c101908 */
[----:B----4-:R-:W-:Y:S01]  /*66150*/  IMAD.WIDE R12, R149, 0x4, R4 ;  /* 0x00000004950c7825 */ /* 0x010fe200078e0204 */
[----:B------:R-:W-:-:S03]  /*66160*/  ISETP.LT.AND P4, PT, R152, UR4, !P2 ;  /* 0x0000000498007c0c */ /* 0x000fc6000d781270 */
[----:B------:R-:W-:Y:S01]  /*66170*/  IMAD.WIDE R10, R149, 0x4, R6 ;  /* 0x00000004950a7825 */ /* 0x000fe200078e0206 */
[----:B------:R1:W-:Y:S03]  /*66180*/  @P6 STG.E desc[UR8][R12.64], R224 ;  /* 0x000000e00c006986 */ /* 0x0003e6000c101908 */
[----:B------:R-:W-:Y:S01]  /*66190*/  VIADD R0, R23, 0xd2 ;  /* 0x000000d217007836 */ /* 0x000fe20000000000 */
[----:B------:R2:W-:Y:S01]  /*661a0*/  @P1 STG.E desc[UR8][R10.64], R220 ;  /* 0x000000dc0a001986 */ /* 0x0005e2000c101908 */
[----:B------:R-:W-:Y:S01]  /*661b0*/  ISETP.LT.AND P1, PT, R156, UR4, !P2 ;  /* 0x000000049c007c0c */ /* 0x000fe2000d721270 */
[----:B-1----:R-:W-:Y:S02]  /*661c0*/  IMAD.WIDE R12, R149, 0x4, R8 ;  /* 0x00000004950c7825 */ /* 0x002fe400078e0208 */
[----:B------:R-:W4:Y:S01]  /*661d0*/  LDL.LU R149, [R1+0x13a4] ;  /* 0x0013a40001957983 */ /* 0x000f220000300800 */
[----:B------:R-:W-:-:S02]  /*661e0*/  ISETP.GE.AND P3, PT, R0, UR5, PT ;  /* 0x0000000500007c0c */ /* 0x000fc4000bf66270 */
[----:B------:R-:W-:Y:S01]  /*661f0*/  ISETP.LT.AND P2, PT, R155, UR4, !P2 ;  /* 0x000000049b007c0c */ /* 0x000fe2000d741270 */
[----:B------:R1:W-:Y:S01]  /*66200*/  @P0 STG.E desc[UR8][R12.64], R216 ;  /* 0x000000d80c000986 */ /* 0x0003e2000c101908 */
[----:B------:R-:W-:Y:S01]  /*66210*/  ISETP.LT.AND P0, PT, R152, UR4, !P3 ;  /* 0x0000000498007c0c */ /* 0x000fe2000df01270 */
[----:B--2---:R-:W-:Y:S01]  /*66220*/  IMAD.WIDE R10, R150, 0x4, R2 ;  /* 0x00000004960a7825 */ /* 0x004fe200078e0202 */
[----:B------:R-:W-:-:S03]  /*66230*/  ULDC UR5, c[0x0][0x22c] ;  /* 0x00008b0000057ab9 */ /* 0x000fc60000000800 */
[C---:B------:R-:W-:Y:S01]  /*66240*/  IMAD.WIDE R14, R150.reuse, 0x4, R4 ;  /* 0x00000004960e7825 */ /* 0x040fe200078e0204 */
[----:B------:R2:W-:Y:S03]  /*66250*/  @P4 STG.E desc[UR8][R10.64], R212 ;  /* 0x000000d40a004986 */ /* 0x0005e6000c101908 */
[----:B-1----:R-:W-:Y:S01]  /*66260*/  IMAD.WIDE R12, R150, 0x4, R8 ;  /* 0x00000004960c7825 */ /* 0x002fe200078e0208 */
[----:B------:R3:W-:Y:S01]  /*66270*/  @P5 STG.E desc[UR8][R14.64], R208 ;  /* 0x000000d00e005986 */ /* 0x0007e2000c101908 */
[----:B------:R-:W-:Y:S02]  /*66280*/  ISETP.LT.AND P5, PT, R154, UR4, !P3 ;  /* 0x000000049a007c0c */ /* 0x000fe4000dfa1270 */
[----:B--2---:R-:W-:Y:S02]  /*66290*/  IMAD.WIDE R10, R150, 0x4, R6 ;  /* 0x00000004960a7825 */ /* 0x004fe400078e0206 */
[----:B------:R-:W2:Y:S02]  /*662a0*/  LDL.LU R150, [R1+0x13b0] ;  /* 0x0013b00001967983 */ /* 0x000ea40000300800 */
[----:B---3--:R-:W-:-:S02]  /*662b0*/  IMAD.WIDE R14, R148, 0x4, R2 ;  /* 0x00000004940e7825 */ /* 0x008fc400078e0202 */
[----:B------:R1:W-:Y:S04]  /*662c0*/  @P1 STG.E desc[UR8][R10.64], R204 ;  /* 0x000000cc0a001986 */ /* 0x0003e8000c101908 */
[----:B------:R3:W-:Y:S04]  /*662d0*/  @P2 STG.E desc[UR8][R12.64], R200 ;  /* 0x000000c80c002986 */ /* 0x0007e8000c101908 */
[----:B------:R-:W-:Y:S01]  /*662e0*/  @P0 STG.E desc[UR8][R14.64], R229 ;  /* 0x000000e50e000986 */ /* 0x000fe2000c101908 */
[----:B-1----:R-:W-:-:S04]  /*662f0*/  IMAD.WIDE R10, R148, 0x4, R4 ;  /* 0x00000004940a7825 */ /* 0x002fc800078e0204 */
[C---:B---3--:R-:W-:Y:S01]  /*66300*/  IMAD.WIDE R12, R148.reuse, 0x4, R6 ;  /* 0x00000004940c7825 */ /* 0x048fe200078e0206 */
[----:B------:R1:W-:Y:S03]  /*66310*/  @P5 STG.E desc[UR8][R10.64], R225 ;  /* 0x000000e10a005986 */ /* 0x0003e6000c101908 */
[----:B-1----:R-:W-:Y:S02]  /*66320*/  IMAD.WIDE R10, R148, 0x4, R8 ;  /* 0x00000004940a7825 */ /* 0x002fe400078e0208 */
[----:B------:R-:W3:Y:S02]  /*66330*/  LDL.LU R148, [R1+0x13b4] ;  /* 0x0013b40001947983 */ /* 0x000ee40000300800 */
[----:B------:R-:W-:Y:S01]  /*66340*/  VIADD R0, R23, 0xd3 ;  /* 0x000000d317007836 */ /* 0x000fe20000000000 */
[----:B------:R-:W-:-:S04]  /*66350*/  ISETP.LT.AND P1, PT, R156, UR4, !P3 ;  /* 0x000000049c007c0c */ /* 0x000fc8000df21270 */
[----:B------:R-:W-:Y:S02]  /*66360*/  ISETP.GE.AND P6, PT, R0, UR5, PT ;  /* 0x0000000500007c0c */ /* 0x000fe4000bfc6270 */
[----:B------:R-:W-:Y:S01]  /*66370*/  ISETP.LT.AND P3, PT, R155, UR4, !P3 ;  /* 0x000000049b007c0c */ /* 0x000fe2000df61270 */
[----:B------:R-:W-:Y:S01]  /*66380*/  VIADD R0, R23, 0xd4 ;  /* 0x000000d417007836 */ /* 0x000fe20000000000 */
[----:B------:R-:W-:Y:S01]  /*66390*/  ISETP.LT.AND P2, PT, R152, UR4, !P6 ;  /* 0x0000000498007c0c */ /* 0x000fe2000f741270 */
[----:B------:R-:W-:Y:S01]  /*663a0*/  ULDC UR5, c[0x0][0x22c] ;  /* 0x00008b0000057ab9 */ /* 0x000fe20000000800 */
[----:B------:R-:W-:-:S03]  /*663b0*/  ISETP.LT.AND P0, PT, R154, UR4, !P6 ;  /* 0x000000049a007c0c */ /* 0x000fc6000f701270 */
[----:B------:R4:W-:Y:S01]  /*663c0*/  @P1 STG.E desc[UR8][R12.64], R221 ;  /* 0x000000dd0c001986 */ /* 0x0009e2000c101908 */
[----:B------:R-:W-:Y:S02]  /*663d0*/  ISETP.LT.AND P1, PT, R156, UR4, !P6 ;  /* 0x000000049c007c0c */ /* 0x000fe4000f721270 */
[----:B------:R-:W-:Y:S02]  /*663e0*/  ISETP.LT.AND P6, PT, R155, UR4, !P6 ;  /* 0x000000049b007c0c */ /* 0x000fe4000f7c1270 */
[----:B------:R-:W-:Y:S01]  /*663f0*/  ISETP.GE.AND P4, PT, R0, UR5, PT ;  /* 0x0000000500007c0c */ /* 0x000fe2000bf86270 */
[----:B------:R1:W-:Y:S01]  /*66400*/  @P3 STG.E desc[UR8][R10.64], R217 ;  /* 0x000000d90a003986 */ /* 0x0003e2000c101908 */
[C---:B----4-:R-:W-:Y:S02]  /*66410*/  IMAD.WIDE R12, R149.reuse, 0x4, R2 ;  /* 0x00000004950c7825 */ /* 0x050fe400078e0202 */
[----:B------:R-:W-:Y:S01]  /*66420*/  ISETP.LT.AND P3, PT, R152, UR4, !P4 ;  /* 0x0000000498007c0c */ /* 0x000fe2000e761270 */
[----:B------:R-:W-:Y:S01]  /*66430*/  ULDC UR5, c[0x0][0x22c] ;  /* 0x00008b0000057ab9 */ /* 0x000fe20000000800 */
[----:B------:R-:W-:Y:S01]  /*66440*/  IMAD.WIDE R14, R149, 0x4, R4 ;  /* 0x00000004950e7825 */ /* 0x000fe200078e0204 */
[----:B------:R4:W-:Y:S01]  /*66450*/  @P2 STG.E desc[UR8][R12.64], R213 ;  /* 0x000000d50c002986 */ /* 0x0009e2000c101908 */
[----:B------:R-:W-:-:S02]  /*66460*/  ISETP.LT.AND P2, PT, R154, UR4, !P4 ;  /* 0x000000049a007c0c */ /* 0x000fc4000e741270 */
[----:B-1----:R-:W-:Y:S01]  /*66470*/  IMAD.WIDE R10, R149, 0x4, R6 ;  /* 0x00000004950a7825 */ /* 0x002fe200078e0206 */
[----:B------:R2:W-:Y:S03]  /*66480*/  @P0 STG.E desc[UR8][R14.64], R209 ;  /* 0x000000d10e000986 */ /* 0x0005e6000c101908 */
[----:B------:R-:W-:Y:S02]  /*66490*/  VIADD R0, R23, 0xd5 ;  /* 0x000000d517007836 */ /* 0x000fe40000000000 */
[----:B----4-:R-:W-:Y:S02]  /*664a0*/  IMAD.WIDE R12, R149, 0x4, R8 ;  /* 0x00000004950c7825 */ /* 0x010fe400078e0208 */
[----:B------:R-:W4:Y:S01]  /*664b0*/  LDL.LU R149, [R1+0x13c4] ;  /* 0x0013c40001957983 */ /* 0x000f220000300800 */
[----:B------:R-:W-:-:S03]  /*664c0*/  ISETP.GE.AND P5, PT, R0, UR5, PT ;  /* 0x0000000500007c0c */ /* 0x000fc6000bfa6270 */
[----:B------:R1:W-:Y:S01]  /*664d0*/  @P1 STG.E desc[UR8][R10.64], R205 ;  /* 0x000000cd0a001986 */ /* 0x0003e2000c101908 */
[----:B------:R-:W-:Y:S01]  /*664e0*/  ISETP.LT.AND P1, PT, R156, UR4, !P4 ;  /* 0x000000049c007c0c */ /* 0x000fe2000e721270 */
[----:B--2---:R-:W-:Y:S02]  /*664f0*/  IMAD.WIDE R14, R150, 0x4, R2 ;  /* 0x00000004960e7825 */ /* 0x004fe400078e0202 */
[----:B------:R2:W-:Y:S01]  /*66500*/  @P6 STG.E desc[UR8][R12.64], R201 ;  /* 0x000000c90c006986 */ /* 0x0005e2000c101908 */
[----:B------:R-:W-:Y:S01]  /*66510*/  ISETP.LT.AND P4, PT, R155, UR4, !P4 ;  /* 0x000000049b007c0c */ /* 0x000fe2000e781270 */
[----:B------:R-:W-:Y:S02]  /*66520*/  ULDC UR5, c[0x0][0x22c] ;  /* 0x00008b0000057ab9 */ /* 0x000fe40000000800 */
[----:B------:R-:W-:Y:S01]  /*66530*/  @P3 STG.E desc[UR8][R14.64], R230 ;  /* 0x000000e60e003986 */ /* 0x000fe2000c101908 */
[----:B------:R-:W-:Y:S01]  /*66540*/  ISETP.LT.AND P3, PT, R152, UR4, !P5 ;  /* 0x0000000498007c0c */ /* 0x000fe2000ef61270 */
[----:B-1----:R-:W-:-:S04]  /*66550*/  IMAD.WIDE R10, R150, 0x4, R6 ;  /* 0x00000004960a7825 */ /* 0x002fc800078e0206 */
[----:B--2---:R-:W-:-:S05]  /*66560*/  IMAD.WIDE R12, R150, 0x4, R4 ;  /* 0x00000004960c7825 */ /* 0x004fca00078e0204 */
[----:B------:R1:W-:Y:S04]  /*66570*/  @P2 STG.E desc[UR8][R12.64], R226 ;  /* 0x000000e20c002986 */ /* 0x0003e8000c101908 */
[----:B------:R3:W-:Y:S01]  /*66580*/  @P1 STG.E desc[UR8][R10.64], R222 ;  /* 0x000000de0a001986 */ /* 0x0007e2000c101908 */
[----:B-1----:R-:W-:-:S03]  /*66590*/  IMAD.WIDE R12, R150, 0x4, R8 ;  /* 0x00000004960c7825 */ /* 0x002fc600078e0208 */
[----:B------:R-:W2:Y:S01]  /*665a0*/  LDL.LU R150, [R1+0x13d4] ;  /* 0x0013d40001967983 */ /* 0x000ea20000300800 */
[----:B---3--:R-:W-:-:S03]  /*665b0*/  IMAD.WIDE R10, R148, 0x4, R2 ;  /* 0x00000004940a7825 */ /* 0x008fc600078e0202 */
[----:B------:R1:W-:Y:S01]  /*665c0*/  @P4 STG.E desc[UR8][R12.64], R218 ;  /* 0x000000da0c004986 */ /* 0x0003e2000c101908 */
[----:B------:R-:W-:-:S03]  /*665d0*/  IMAD.WIDE R14, R148, 0x4, R4 ;  /* 0x00000004940e7825 */ /* 0x000fc600078e0204 */
[----:B------:R3:W-:Y:S01]  /*665e0*/  @P3 STG.E desc[UR8][R10.64], R214 ;  /* 0x000000d60a003986 */ /* 0x0007e2000c101908 */
[----:B-1----:R-:W-:-:S04]  /*665f0*/  IMAD.WIDE R12, R148, 0x4, R8 ;  /* 0x00000004940c7825 */ /* 0x002fc800078e0208 */
[----:B---3--:R-:W-:Y:S02]  /*66600*/  IMAD.WIDE R10, R148, 0x4, R6 ;  /* 0x00000004940a7825 */ /* 0x008fe400078e0206 */
[----:B------:R-:W3:Y:S01]  /*66610*/  LDL.LU R148, [R1+0x13dc] ;  /* 0x0013dc0001947983 */ /* 0x000ee20000300800 */
[----:B------:R-:W-:Y:S01]  /*66620*/  ISETP.LT.AND P6, PT, R154, UR4, !P5 ;  /* 0x000000049a007c0c */ /* 0x000fe2000efc1270 */
[----:B------:R-:W-:Y:S01]  /*66630*/  VIADD R0, R23, 0xd6 ;  /* 0x000000d617007836 */ /* 0x000fe20000000000 */
[----:B------:R-:W-:Y:S01]  /*66640*/  ISETP.LT.AND P1, PT, R156, UR4, !P5 ;  /* 0x000000049c007c0c */ /* 0x000fe2000ef21270 */
[----:B------:R-:W3:Y:S03]  /*66650*/  LDL.LU R151, [R1+0x13e0] ;  /* 0x0013e00001977983 */ /* 0x000ee60000300800 */
[----:B------:R-:W-:Y:S02]  /*66660*/  ISETP.GE.AND P0, PT, R0, UR5, PT ;  /* 0x0000000500007c0c */ /* 0x000fe4000bf06270 */
[----:B------:R-:W-:Y:S01]  /*66670*/  ISETP.LT.AND P5, PT, R155, UR4, !P5 ;  /* 0x000000049b007c0c */ /* 0x000fe2000efa1270 */
[----:B------:R-:W-:Y:S01]  /*66680*/  VIADD R0, R23, 0xd7 ;  /* 0x000000d717007836 */ /* 0x000fe20000000000 */
[----:B------:R-:W-:Y:S01]  /*66690*/  ISETP.LT.AND P4, PT, R152, UR4, !P0 ;  /* 0x0000000498007c0c */ /* 0x000fe2000c781270 */
[----:B------:R-:W-:-:S02]  /*666a0*/  ULDC UR5, c[0x0][0x22c] ;  /* 0x00008b0000057ab9 */ /* 0x000fc40000000800 */
[----:B------:R4:W-:Y:S01]  /*666b0*/  @P6 STG.E desc[UR8][R14.64], R210 ;  /* 0x000000d20e006986 */ /* 0x0009e2000c101908 */
[----:B------:R-:W-:-:S03]  /*666c0*/  ISETP.LT.AND P6, PT, R154, UR4, !P0 ;  /* 0x000000049a007c0c */ /* 0x000fc6000c7c1270 */
[----:B------:R1:W-:Y:S01]  /*666d0*/  @P1 STG.E desc[UR8][R10.64], R206 ;  /* 0x000000ce0a001986 */ /* 0x0003e2000c101908 */
[----:B------:R-:W-:Y:S02]  /*666e0*/  ISETP.LT.AND P1, PT, R156, UR4, !P0 ;  /* 0x000000049c007c0c */ /* 0x000fe4000c721270 */
[----:B------:R-:W-:Y:S01]  /*666f0*/  ISETP.GE.AND P2, PT, R0, UR5, PT ;  /* 0x0000000500007c0c */ /* 0x000fe2000bf46270 */
[----:B------:R1:W-:Y:S01]  /*66700*/  @P5 STG.E desc[UR8][R12.64], R202 ;  /* 0x000000ca0c005986 */ /* 0x0003e2000c101908 */
[----:B------:R-:W-:Y:S01]  /*66710*/  ISETP.LT.AND P0, PT, R155, UR4, !P0 ;  /* 0x000000049b007c0c */ /* 0x000fe2000c701270 */
[----:B----4-:R-:W-:Y:S01]  /*66720*/  IMAD.WIDE R14, R149, 0x4, R2 ;  /* 0x00000004950e7825 */ /* 0x010fe200078e0202 */
[----:B------:R-:W-:-:S03]  /*66730*/  ULDC UR5, c[0x0][0x22c] ;  /* 0x00008b0000057ab9 */ /* 0x000fc60000000800 */
[C---:B-1----:R-:W-:Y:S01]  /*66740*/  IMAD.WIDE R10, R149.reuse, 0x4, R4 ;  /* 0x00000004950a7825 */ /* 0x042fe200078e0204 */
[----:B------:R-:W-:Y:S01]  /*66750*/  @P4 STG.E desc[UR8][R14.64], R231 ;  /* 0x000000e70e004986 */ /* 0x000fe2000c101908 */
[----:B------:R-:W-:Y:S02]  /*66760*/  ISETP.LT.AND P4, PT, R152, UR4, !P2 ;  /* 0x0000000498007c0c */ /* 0x000fe4000d781270 */
[----:B------:R-:W-:Y:S01]  /*66770*/  IMAD.WIDE R12, R149, 0x4, R6 ;  /* 0x00000004950c7825 */ /* 0x000fe200078e0206 */
[----:B------:R1:W-:Y:S03]  /*66780*/  @P6 STG.E desc[UR8][R10.64], R227 ;  /* 0x000000e30a006986 */ /* 0x0003e6000c101908 */
[----:B------:R-:W-:Y:S01]  /*66790*/  VIADD R0, R23, 0xd8 ;  /* 0x000000d817007836 */ /* 0x000fe20000000000 */
[----:B------:R-:W-:Y:S01]  /*667a0*/  ISETP.LT.AND P5, PT, R154, UR4, !P2 ;  /* 0x000000049a007c0c */ /* 0x000fe2000d7a1270 */
[----:B------:R2:W-:Y:S01]  /*667b0*/  @P1 STG.E desc[UR8][R12.64], R223 ;  /* 0x000000df0c001986 */ /* 0x0005e2000c101908 */
[----:B------:R-:W-:Y:S01]  /*667c0*/  ISETP.LT.AND P1, PT, R156, UR4, !P2 ;  /* 0x000000049c007c0c */ /* 0x000fe2000d721270 */
[----:B-1----:R-:W-:-:S02]  /*667d0*/  IMAD.WIDE R10, R149, 0x4, R8 ;  /* 0x00000004950a7825 */ /* 0x002fc400078e0208 */
[----:B------:R-:W4:Y:S01]  /*667e0*/  LDL.LU R149, [R1+0x13e4] ;  /* 0x0013e40001957983 */ /* 0x000f220000300800 */
[----:B------:R-:W-:Y:S01]  /*667f0*/  ISETP.GE.AND P3, PT, R0, UR5, PT ;  /* 0x0000000500007c0c */ /* 0x000fe2000bf66270 */
[----:B------:R-:W-:Y:S01]  /*66800*/  ULDC UR5, c[0x0][0x22c] ;  /* 0x00008b0000057ab9 */ /* 0x000fe20000000800 */
[----:B------:R-:W-:Y:S01]  /*66810*/  ISETP.LT.AND P2, PT, R155, UR4, !P2 ;  /* 0x000000049b007c0c */ /* 0x000fe2000d741270 */
[----:B------:R1:W-:Y:S01]  /*66820*/  @P0 STG.E desc[UR8][R10.64], R219 ;  /* 0x000000db0a000986 */ /* 0x0003e2000c101908 */
[----:B------:R-:W-:Y:S01]  /*66830*/  ISETP.LT.AND P0, PT, R152, UR4, !P3 ;  /* 0x0000000498007c0c */ /* 0x000fe2000df01270 */
[----:B--2---:R-:W-:-:S05]  /*66840*/  IMAD.WIDE R12, R150, 0x4, R2 ;  /* 0x00000004960c7825 */ /* 0x004fca00078e0202 */
[----:B------:R2:W-:Y:S01]  /*66850*/  @P4 STG.E desc[UR8][R12.64], R215 ;  /* 0x000000d70c004986 */ /* 0x0005e2000c101908 */
[----:B------:R-:W-:Y:S01]  /*66860*/  ISETP.LT.AND P4, PT, R154, UR4, !P3 ;  /* 0x000000049a007c0c */ /* 0x000fe2000df81270 */
[----:B------:R-:W-:-:S04]  /*66870*/  IMAD.WIDE R14, R150, 0x4, R4 ;  /* 0x00000004960e7825 */ /* 0x000fc800078e0204 */
[C---:B-1----:R-:W-:Y:S01]  /*66880*/  IMAD.WIDE R10, R150.reuse, 0x4, R6 ;  /* 0x00000004960a7825 */ /* 0x042fe200078e0206 */
[----:B------:R3:W-:Y:S03]  /*66890*/  @P5 STG.E desc[UR8][R14.64], R211 ;  /* 0x000000d30e005986 */ /* 0x0007e6000c101908 */
[----:B--2---:R-:W-:Y:S02]  /*668a0*/  IMAD.WIDE R12, R150, 0x4, R8 ;  /* 0x00000004960c7825 */ /* 0x004fe400078e0208 */
[----:B------:R-:W2:Y:S04]  /*668b0*/  LDL.LU R150, [R1+0x13f0] ;  /* 0x0013f00001967983 */ /* 0x000ea80000300800 */
[----:B------:R1:W-:Y:S01]  /*668c0*/  @P1 STG.E desc[UR8][R10.64], R207 ;  /* 0x000000cf0a001986 */ /* 0x0003e2000c101908 */
[----:B---3--:R-:W-:-:S03]  /*668d0*/  IMAD.WIDE R14, R148, 0x4, R2 ;  /* 0x00000004940e7825 */ /* 0x008fc600078e0202 */
[----:B------:R3:W-:Y:S04]  /*668e0*/  @P2 STG.E desc[UR8][R12.64], R203 ;  /* 0x000000cb0c002986 */ /* 0x0007e8000c101908 */
[----:B------:R-:W-:Y:S01]  /*668f0*/  @P0 STG.E desc[UR8][R14.64], R196 ;  /* 0x000000c40e000986 */ /* 0x000fe2000c101908 */
[----:B-1----:R-:W-:-:S04]  /*66900*/  IMAD.WIDE R10, R148, 0x4, R4 ;  /* 0x00000004940a7825 */ /* 0x002fc800078e0204 */
[C---:B---3--:R-:W-:Y:S01]  /*66910*/  IMAD.WIDE R12, R148.reuse, 0x4, R6 ;  /* 0x00000004940c7825 */ /* 0x048fe200078e0206 */
[----:B------:R1:W-:Y:S03]  /*66920*/  @P4 STG.E desc[UR8][R10.64], R192 ;  /* 0x000000c00a004986 */ /* 0x0003e6000c101908 */
[----:B-1----:R-:W-:Y:S02]  /*66930*/  IMAD.WIDE R10, R148, 0x4, R8 ;  /* 0x00000004940a7825 */ /* 0x002fe400078e0208 */
[----:B------:R-:W3:Y:S01]  /*66940*/  LDL.LU R148, [R1+0x13ec] ;  /* 0x0013ec0001947983 */ /* 0x000ee20000300800 */
[----:B------:R-:W-:Y:S02]  /*66950*/  IADD3 R0, R23, 0xd9, RZ ;  /* 0x000000d917007810 */ /* 0x000fe40007ffe0ff */
[----:B------:R-:W-:Y:S02]  /*66960*/  ISETP.LT.AND P5, PT, R156, UR4, !P3 ;  /* 0x000000049c007c0c */ /* 0x000fe4000dfa1270 */
[----:B------:R-:W-:-:S02]  /*66970*/  ISETP.GE.AND P6, PT, R0, UR5, PT ;  /* 0x0000000500007c0c */ /* 0x000fc4000bfc6270 */
[----:B------:R-:W-:Y:S01]  /*66980*/  ISETP.LT.AND P3, PT, R155, UR4, !P3 ;  /* 0x000000049b007c0c */ /* 0x000fe2000df61270 */
[----:B------:R-:W-:Y:S01]  /*66990*/  VIADD R0, R23, 0xda ;  /* 0x000000da17007836 */ /* 0x000fe20000000000 */
[----:B------:R-:W-:Y:S01]  /*669a0*/  ISETP.LT.AND P2, PT, R152, UR4, !P6 ;  /* 0x0000000498007c0c */ /* 0x000fe2000f741270 */
[----:B------:R-:W-:Y:S01]  /*669b0*/  IMAD.WIDE R14, R151, 0x4, R4 ;  /* 0x00000004970e7825 */ /* 0x000fe200078e0204 */
[----:B------:R-:W-:Y:S01]  /*669c0*/  ISETP.LT.AND P0, PT, R154, UR4, !P6 ;  /* 0x000000049a007c0c */ /* 0x000fe2000f701270 */
[----:B------:R-:W-:Y:S01]  /*669d0*/  ULDC UR5, c[0x0][0x22c] ;  /* 0x00008b0000057ab9 */ /* 0x000fe20000000800 */
[----:B------:R-:W-:-:S03]  /*669e0*/  ISETP.LT.AND P4, PT, R156, UR4, !P6 ;  /* 0x000000049c007c0c */ /* 0x000fc6000f781270 */
[----:B------:R1:W-:Y:S01]  /*669f0*/  @P5 STG.E desc[UR8][R12.64], R188 ;  /* 0x000000bc0c005986 */ /* 0x0003e2000c101908 */
[----:B------:R-:W-:Y:S01]  /*66a00*/  IMAD.WIDE R16, R151, 0x4, R6 ;  /* 0x0000000497107825 */ /* 0x000fe200078e0206 */
[----:B------:R-:W-:Y:S02]  /*66a10*/  ISETP.LT.AND P6, PT, R155, UR4, !P6 ;  /* 0x000000049b007c0c */ /* 0x000fe4000f7c1270 */
[----:B------:R-:W-:Y:S01]  /*66a20*/  ISETP.GE.AND P1, PT, R0, UR5, PT ;  /* 0x0000000500007c0c */ /* 0x000fe2000bf26270 */
[----:B------:R4:W-:Y:S01]  /*66a30*/  @P3 STG.E desc[UR8][R10.64], R184 ;  /* 0x000000b80a003986 */ /* 0x0009e2000c101908 */
[----:B-1----:R-:W-:Y:S02]  /*66a40*/  IMAD.WIDE R12, R151, 0x4, R2 ;  /* 0x00000004970c7825 */ /* 0x002fe400078e0202 */
[----:B------:R-:W-:Y:S01]  /*66a50*/  ISETP.LT.AND P3, PT, R154, UR4, !P1 ;  /* 0x000000049a007c0c */ /* 0x000fe2000cf61270 */
[----:B------:R-:W-:Y:S02]  /*66a60*/  ULDC UR5, c[0x0][0x22c] ;  /* 0x00008b0000057ab9 */ /* 0x000fe40000000800 */
[----:B------:R1:W-:Y:S04]  /*66a70*/  @P2 STG.E desc[UR8][R12.64], R180 ;  /* 0x000000b40c002986 */ /* 0x0003e8000c101908 */
[----:B------:R1:W-:Y:S01]  /*66a80*/  @P0 STG.E desc[UR8][R14.64], R176 ;  /* 0x000000b00e000986 */ /* 0x0003e2000c101908 */
[----:B------:R-:W-:-:S03]  /*66a90*/  ISETP.LT.AND P2, PT, R156, UR4, !P1 ;  /* 0x000000049c007c0c */ /* 0x000fc6000cf41270 */
[----:B------:R1:W-:Y:S01]  /*66aa0*/  @P4 STG.E desc[UR8][R16.64], R172 ;  /* 0x000000ac10004986 */ /* 0x0003e2000c101908 */
[----:B------:R-:W-:Y:S01]  /*66ab0*/  ISETP.LT.AND P4, PT, R152, UR4, !P1 ;  /* 0x0000000498007c0c */ /* 0x000fe2000cf81270 */
[----:B----4-:R-:W-:Y:S01]  /*66ac0*/  IMAD.WIDE R10, R151, 0x4, R8 ;  /* 0x00000004970a7825 */ /* 0x010fe200078e0208 */
[----:B------:R-:W-:-:S03]  /*66ad0*/  ISETP.LT.AND P1, PT, R155, UR4, !P1 ;  /* 0x000000049b007c0c */ /* 0x000fc6000cf21270 */
[----:B------:R-:W-:Y:S01]  /*66ae0*/  VIADD R0, R23, 0xdb ;  /* 0x000000db17007836 */ /* 0x000fe20000000000 */
[----:B------:R4:W-:Y:S01]  /*66af0*/  @P6 STG.E desc[UR8][R10.64], R168 ;  /* 0x000000a80a006986 */ /* 0x0009e2000c101908 */
[----:B-1----:R-:W-:-:S04]  /*66b00*/  IMAD.WIDE R12, R149, 0x4, R2 ;  /* 0x00000004950c7825 */ /* 0x002fc800078e0202 */
[----:B------:R-:W-:Y:S01]  /*66b10*/  IMAD.WIDE R14, R149, 0x4, R4 ;  /* 0x00000004950e7825 */ /* 0x000fe200078e0204 */
[----:B------:R-:W-:-:S03]  /*66b20*/  ISETP.GE.AND P5, PT, R0, UR5, PT ;  /* 0x0000000500007c0c */ /* 0x000fc6000bfa6270 */
[----:B------:R-:W-:-:S04]  /*66b30*/  IMAD.WIDE R16, R149, 0x4, R6 ;  /* 0x0000000495107825 */ /* 0x000fc800078e0206 */
[----:B----4-:R-:W-:Y:S01]  /*66b40*/  IMAD.WIDE R10, R149, 0x4, R8 ;  /* 0x00000004950a7825 */ /* 0x010fe200078e0208 */
[----:B------:R-:W-:Y:S01]  /*66b50*/  @P4 STG.E desc[UR8][R12.64], R197 ;  /* 0x000000c50c004986 */ /* 0x000fe2000c101908 */
[----:B------:R-:W-:-:S03]  /*66b60*/  ULDC UR5, c[0x0][0x22c] ;  /* 0x00008b0000057ab9 */ /* 0x000fc60000000800 */
[----:B------:R-:W4:Y:S01]  /*66b70*/  LDL.LU R149, [R1+0x13e8] ;  /* 0x0013e80001957983 */ /* 0x000f220000300800 */
[----:B------:R-:W-:-:S03]  /*66b80*/  ISETP.LT.AND P4, PT, R154, UR4, !P5 ;  /* 0x000000049a007c0c */ /* 0x000fc6000ef81270 */
[----:B------:R1:W-:Y:S01]  /*66b90*/  @P3 STG.E desc[UR8][R14.64], R193 ;  /* 0x000000c10e003986 */ /* 0x0003e2000c101908 */
[----:B------:R-:W-:-:S03]  /*66ba0*/  ISETP.LT.AND P3, PT, R156, UR4, !P5 ;  /* 0x000000049c007c0c */ /* 0x000fc6000ef61270 */
[----:B------:R-:W-:Y:S01]  /*66bb0*/  @P2 STG.E desc[UR8][R16.64], R189 ;  /* 0x000000bd10002986 */ /* 0x000fe2000c101908 */
[----:B------:R-:W-:-:S03]  /*66bc0*/  ISETP.LT.AND P2, PT, R152, UR4, !P5 ;  /* 0x0000000498007c0c */ /* 0x000fc6000ef41270 */
[----:B------:R1:W-:Y:S01]  /*66bd0*/  @P1 STG.E desc[UR8][R10.64], R185 ;  /* 0x000000b90a001986 */ /* 0x0003e2000c101908 */
[----:B------:R-:W-:Y:S01]  /*66be0*/  ISETP.LT.AND P1, PT, R155, UR4, !P5 ;  /* 0x000000049b007c0c */ /* 0x000fe2000ef21270 */
[----:B--2---:R-:W-:-:S04]  /*66bf0*/  IMAD.WIDE R18, R150, 0x4, R2 ;  /* 0x0000000496127825 */ /* 0x004fc800078e0202 */
[----:B-1----:R-:W-:-:S04]  /*66c00*/  IMAD.WIDE R14, R150, 0x4, R4 ;  /* 0x00000004960e7825 */ /* 0x002fc800078e0204 */
[----:B------:R-:W-:-:S04]  /*66c10*/  IMAD.WIDE R12, R150, 0x4, R6 ;  /* 0x00000004960c7825 */ /* 0x000fc800078e0206 */
[----:B------:R-:W-:Y:S02]  /*66c20*/  IMAD.WIDE R10, R150, 0x4, R8 ;  /* 0x00000004960a7825 */ /* 0x000fe400078e0208 */
[----:B------:R-:W2:Y:S04]  /*66c30*/  LDL.LU R150, [R1+0x13d8] ;  /* 0x0013d80001967983 */ /* 0x000ea80000300800 */
[----:B------:R-:W-:Y:S04]  /*66c40*/  @P2 STG.E desc[UR8][R18.64], R181 ;  /* 0x000000b512002986 */ /* 0x000fe8000c101908 */
[----:B------:R1:W-:Y:S04]  /*66c50*/  @P4 STG.E desc[UR8][R14.64], R177 ;  /* 0x000000b10e004986 */ /* 0x0003e8000c101908 */
[----:B------:R-:W-:Y:S04]  /*66c60*/  @P3 STG.E desc[UR8][R12.64], R173 ;  /* 0x000000ad0c003986 */ /* 0x000fe8000c101908 */
[----:B------:R1:W-:Y:S01]  /*66c70*/  @P1 STG.E desc[UR8][R10.64], R169 ;  /* 0x000000a90a001986 */ /* 0x0003e2000c101908 */
[----:B---3--:R-:W-:-:S04]  /*66c80*/  IMAD.WIDE R16, R148, 0x4, R2 ;  /* 0x0000000494107825 */ /* 0x008fc800078e0202 */
[----:B-1----:R-:W-:-:S04]  /*66c90*/  IMAD.WIDE R14, R148, 0x4, R4 ;  /* 0x00000004940e7825 */ /* 0x002fc800078e0204 */
[----:B------:R-:W-:-:S04]  /*66ca0*/  IMAD.WIDE R10, R148, 0x4, R6 ;  /* 0x00000004940a7825 */ /* 0x000fc800078e0206 */
[----:B------:R-:W-:Y:S02]  /*66cb0*/  IMAD.WIDE R12, R148, 0x4, R8 ;  /* 0x00000004940c7825 */ /* 0x000fe400078e0208 */
[----:B------:R-:W3:Y:S02]  /*66cc0*/  LDL.LU R148, [R1+0x13d0] ;  /* 0x0013d00001947983 */ /* 0x000ee40000300800 */
[----:B------:R-:W-:-:S05]  /*66cd0*/  VIADD R0, R23, 0xdc ;  /* 0x000000dc17007836 */ /* 0x000fca0000000000 */
[----:B------:R-:W-:Y:S01]  /*66ce0*/  ISETP.GE.AND P0, PT, R0, UR5, PT ;  /* 0x0000000500007c0c */ /* 0x000fe2000bf06270 */
[C---:B------:R-:W-:Y:S01]  /*66cf0*/  VIADD R0, R23.reuse, 0xdd ;  /* 0x000000dd17007836 */ /* 0x040fe20000000000 */
[----:B------:R-:W-:Y:S02]  /*66d00*/  ULDC UR5, c[0x0][0x22c] ;  /* 0x00008b0000057ab9 */ /* 0x000fe40000000800 */
[----:B------:R-:W-:Y:S02]  /*66d10*/  ISETP.LT.AND P6, PT, R152, UR4, !P0 ;  /* 0x0000000498007c0c */ /* 0x000fe4000c7c1270 */
[----:B------:R-:W-:Y:S02]  /*66d20*/  ISETP.GE.AND P5, PT, R0, UR5, PT ;  /* 0x0000000500007c0c */ /* 0x000fe4000bfa6270 */
[----:B------:R-:W-:Y:S02]  /*66d30*/  ISETP.LT.AND P1, PT, R154, UR4, !P0 ;  /* 0x000000049a007c0c */ /* 0x000fe4000c721270 */
[----:B------:R-:W-:Y:S01]  /*66d40*/  ISETP.LT.AND P3, PT, R156, UR4, !P0 ;  /* 0x000000049c007c0c */ /* 0x000fe2000c761270 */
[----:B------:R-:W-:Y:S01]  /*66d50*/  VIADD R0, R23, 0xde ;  /* 0x000000de17007836 */ /* 0x000fe20000000000 */
[----:B------:R-:W-:Y:S01]  /*66d60*/  ISETP.LT.AND P0, PT, R155, UR4, !P0 ;  /* 0x000000049b007c0c */ /* 0x000fe2000c701270 */
[----:B------:R-:W-:Y:S01]  /*66d70*/  ULDC UR5, c[0x0][0x22c] ;  /* 0x00008b0000057ab9 */ /* 0x000fe20000000800 */
[----:B------:R-:W-:-:S03]  /*66d80*/  ISETP.LT.AND P4, PT, R152, UR4, !P5 ;  /* 0x0000000498007c0c */ /* 0x000fc6000ef81270 */
[----:B------:R4:W-:Y:S01]  /*66d90*/  @P6 STG.E desc[UR8][R16.64], R198 ;  /* 0x000000c610006986 */ /* 0x0009e2000c101908 */
[----:B------:R-:W-:-:S03]  /*66da0*/  ISETP.LT.AND P6, PT, R154, UR4, !P5 ;  /* 0x000000049a007c0c */ /* 0x000fc6000efc1270 */
[----:B------:R1:W-:Y:S01]  /*66db0*/  @P1 STG.E desc[UR8][R14.64], R194 ;  /* 0x000000c20e001986 */ /* 0x0003e2000c101908 */
[----:B------:R-:W-:Y:S01]  /*66dc0*/  ISETP.GE.AND P2, PT, R0, UR5, PT ;  /* 0x0000000500007c0c */ /* 0x000fe2000bf46270 */
[----:B------:R-:W-:Y:S01]  /*66dd0*/  VIADD R22, R23, 0xdf ;  /* 0x000000df17167836 */ /* 0x000fe20000000000 */
[----:B------:R-:W-:Y:S01]  /*66de0*/  ULDC UR5, c[0x0][0x22c] ;  /* 0x00008b0000057ab9 */ /* 0x000fe20000000800 */
[----:B------:R2:W-:Y:S04]  /*66df0*/  @P3 STG.E desc[UR8][R10.64], R190 ;  /* 0x000000be0a003986 */ /* 0x0005e8000c101908 */
[----:B------:R2:W-:Y:S01]  /*66e00*/  @P0 STG.E desc[UR8][R12.64], R186 ;  /* 0x000000ba0c000986 */ /* 0x0005e2000c101908 */
[----:B------:R-:W-:Y:S02]  /*66e10*/  ISETP.LT.AND P0, PT, R152, UR4, !P2 ;  /* 0x0000000498007c0c */ /* 0x000fe4000d701270 */
[----:B------:R-:W-:Y:S01]  /*66e20*/  ISETP.LT.AND P1, PT, R154, UR4, !P2 ;  /* 0x000000049a007c0c */ /* 0x000fe2000d721270 */
[----:B----4-:R-:W-:-:S04]  /*66e30*/  IMAD.WIDE R16, R149, 0x4, R2 ;  /* 0x0000000495107825 */ /* 0x010fc800078e0202 */
[C---:B------:R-:W-:Y:S01]  /*66e40*/  IMAD.WIDE R18, R149.reuse, 0x4, R4 ;  /* 0x0000000495127825 */ /* 0x040fe200078e0204 */
[----:B------:R4:W-:Y:S03]  /*66e50*/  @P4 STG.E desc[UR8][R16.64], R182 ;  /* 0x000000b610004986 */ /* 0x0009e6000c101908 */
[----:B------:R-:W-:-:S04]  /*66e60*/  IMAD.WIDE R20, R149, 0x4, R6 ;  /* 0x0000000495147825 */ /* 0x000fc800078e0206 */
[----:B-1----:R-:W-:Y:S02]  /*66e70*/  IMAD.WIDE R14, R149, 0x4, R8 ;  /* 0x00000004950e7825 */ /* 0x002fe400078e0208 */
[----:B------:R-:W3:Y:S01]  /*66e80*/  LDL.LU R149, [R1+0x13cc] ;  /* 0x0013cc0001957983 */ /* 0x000ee20000300800 */
[C---:B------:R-:W-:Y:S02]  /*66e90*/  ISETP.LT.AND P4, PT, R156.reuse, UR4, !P5 ;  /* 0x000000049c007c0c */ /* 0x040fe4000ef81270 */
[----:B------:R-:W-:Y:S01]  /*66ea0*/  ISETP.LT.AND P5, PT, R155, UR4, !P5 ;  /* 0x000000049b007c0c */ /* 0x000fe2000efa1270 */
[----:B------:R1:W-:Y:S01]  /*66eb0*/  @P6 STG.E desc[UR8][R18.64], R178 ;  /* 0x000000b212006986 */ /* 0x0003e2000c101908 */
[----:B------:R-:W-:-:S09]  /*66ec0*/  ISETP.LT.AND P6, PT, R156, UR4, !P2 ;  /* 0x000000049c007c0c */ /* 0x000fd2000d7c1270 */
[----:B------:R-:W-:Y:S04]  /*66ed0*/  @P4 STG.E desc[UR8][R20.64], R174 ;  /* 0x000000ae14004986 */ /* 0x000fe8000c101908 */
[----:B------:R3:W-:Y:S01]  /*66ee0*/  @P5 STG.E desc[UR8][R14.64], R170 ;  /* 0x000000aa0e005986 */ /* 0x0007e2000c101908 */
[----:B--2---:R-:W-:-:S04]  /*66ef0*/  IMAD.WIDE R10, R150, 0x4, R2 ;  /* 0x00000004960a7825 */ /* 0x004fc800078e0202 */
[----:B------:R-:W-:-:S04]  /*66f00*/  IMAD.WIDE R12, R150, 0x4, R4 ;  /* 0x00000004960c7825 */ /* 0x000fc800078e0204 */
[----:B----4-:R-:W-:-:S04]  /*66f10*/  IMAD.WIDE R16, R150, 0x4, R6 ;  /* 0x0000000496107825 */ /* 0x010fc800078e0206 */
[----:B-1----:R-:W-:Y:S02]  /*66f20*/  IMAD.WIDE R18, R150, 0x4, R8 ;  /* 0x0000000496127825 */ /* 0x002fe400078e0208 */
[----:B------:R-:W2:Y:S04]  /*66f30*/  LDL.LU R150, [R1+0x13c8] ;  /* 0x0013c80001967983 */ /* 0x000ea80000300800 */
[----:B------:R1:W-:Y:S04]  /*66f40*/  @P0 STG.E desc[UR8][R10.64], R199 ;  /* 0x000000c70a000986 */ /* 0x0003e8000c101908 */
[----:B------:R4:W-:Y:S04]  /*66f50*/  @P1 STG.E desc[UR8][R12.64], R195 ;  /* 0x000000c30c001986 */ /* 0x0009e8000c101908 */
[----:B------:R4:W-:Y:S01]  /*66f60*/  @P6 STG.E desc[UR8][R16.64], R191 ;  /* 0x000000bf10006986 */ /* 0x0009e2000c101908 */
[----:B---3--:R-:W-:-:S04]  /*66f70*/  IMAD.WIDE R14, R148, 0x4, R2 ;  /* 0x00000004940e7825 */ /* 0x008fc800078e0202 */
[----:B-1----:R-:W-:-:S04]  /*66f80*/  IMAD.WIDE R10, R148, 0x4, R4 ;  /* 0x00000004940a7825 */ /* 0x002fc800078e0204 */
[----:B----4-:R-:W-:-:S04]  /*66f90*/  IMAD.WIDE R12, R148, 0x4, R6 ;  /* 0x00000004940c7825 */ /* 0x010fc800078e0206 */
[----:B------:R-:W-:Y:S02]  /*66fa0*/  IMAD.WIDE R16, R148, 0x4, R8 ;  /* 0x0000000494107825 */ /* 0x000fe400078e0208 */
[----:B------:R-:W3:Y:S01]  /*66fb0*/  LDL.LU R148, [R1+0x13c0] ;  /* 0x0013c00001947983 */ /* 0x000ee20000300800 */
[----:B------:R-:W-:Y:S01]  /*66fc0*/  ISETP.GE.AND P3, PT, R22, UR5, PT ;  /* 0x0000000516007c0c */ /* 0x000fe2000bf66270 */
[----:B------:R-:W-:Y:S01]  /*66fd0*/  VIADD R0, R23, 0xe0 ;  /* 0x000000e017007836 */ /* 0x000fe20000000000 */
[----:B------:R-:W-:Y:S01]  /*66fe0*/  ISETP.LT.AND P2, PT, R155, UR4, !P2 ;  /* 0x000000049b007c0c */ /* 0x000fe2000d741270 */
[----:B------:R-:W-:Y:S01]  /*66ff0*/  ULDC UR5, c[0x0][0x22c] ;  /* 0x00008b0000057ab9 */ /* 0x000fe20000000800 */
[----:B------:R-:W-:Y:S01]  /*67000*/  ISETP.LT.AND P5, PT, R152, UR4, !P3 ;  /* 0x0000000498007c0c */ /* 0x000fe2000dfa1270 */
[----:B------:R-:W4:Y:S01]  /*67010*/  LDL.LU R151, [R1+0x13bc] ;  /* 0x0013bc0001977983 */ /* 0x000f220000300800 */
[----:B------:R-:W-:Y:S02]  /*67020*/  ISETP.LT.AND P1, PT, R154, UR4, !P3 ;  /* 0x000000049a007c0c */ /* 0x000fe4000df21270 */
[----:B------:R-:W-:-:S02]  /*67030*/  ISETP.LT.AND P6, PT, R156, UR4, !P3 ;  /* 0x000000049c007c0c */ /* 0x000fc4000dfc1270 */
[----:B------:R-:W-:Y:S01]  /*67040*/  ISETP.GE.AND P4, PT, R0, UR5, PT ;  /* 0x0000000500007c0c */ /* 0x000fe2000bf86270 */
[----:B------:R-:W-:Y:S01]  /*67050*/  ULDC UR5, c[0x0][0x22c] ;  /* 0x00008b0000057ab9 */ /* 0x000fe20000000800 */
[----:B------:R-:W-:-:S03]  /*67060*/  ISETP.LT.AND P3, PT, R155, UR4, !P3 ;  /* 0x000000049b007c0c */ /* 0x000fc6000df61270 */
[----:B------:R-:W-:Y:S04]  /*67070*/  @P2 STG.E desc[UR8][R18.64], R187 ;  /* 0x000000bb12002986 */ /* 0x000fe8000c101908 */
[----:B------:R1:W-:Y:S01]  /*67080*/  @P5 STG.E desc[UR8][R14.64], R183 ;  /* 0x000000b70e005986 */ /* 0x0003e2000c101908 */
[----:B------:R-:W-:-:S03]  /*67090*/  ISETP.LT.AND P5, PT, R152, UR4, !P4 ;  /* 0x0000000498007c0c */ /* 0x000fc6000e7a1270 */
[----:B------:R1:W-:Y:S01]  /*670a0*/  @P1 STG.E desc[UR8][R10.64], R179 ;  /* 0x000000b30a001986 */ /* 0x0003e2000c101908 */
[----:B------:R-:W-:Y:S02]  /*670b0*/  ISETP.LT.AND P1, PT, R154, UR4, !P4 ;  /* 0x000000049a007c0c */ /* 0x000fe4000e721270 */
[----:B------:R-:W-:Y:S01]  /*670c0*/  IADD3 R0, R23, 0xe1, RZ ;  /* 0x000000e117007810 */ /* 0x000fe20007ffe0ff */
[----:B------:R1:W-:Y:S01]  /*670d0*/  @P6 STG.E desc[UR8][R12.64], R175 ;  /* 0x000000af0c006986 */ /* 0x0003e2000c101908 */
[----:B------:R-:W-:Y:S02]  /*670e0*/  ISETP.LT.AND P6, PT, R156, UR4, !P4 ;  /* 0x000000049c007c0c */ /* 0x000fe4000e7c1270 */
[----:B------:R-:W-:Y:S01]  /*670f0*/  ISETP.GE.AND P0, PT, R0, UR5, PT ;  /* 0x0000000500007c0c */ /* 0x000fe2000bf06270 */
[----:B------:R2:W-:Y:S01]  /*67100*/  @P3 STG.E desc[UR8][R16.64], R171 ;  /* 0x000000ab10003986 */ /* 0x0005e2000c101908 */
[----:B------:R-:W-:Y:S01]  /*67110*/  ISETP.LT.AND P4, PT, R155, UR4, !P4 ;  /* 0x000000049b007c0c */ /* 0x000fe2000e781270 */
[----:B-1----:R-:W-:-:S04]  /*67120*/  IMAD.WIDE R14, R149, 0x4, R2 ;  /* 0x00000004950e7825 */ /* 0x002fc800078e0202 */
[----:B------:R-:W-:-:S04]  /*67130*/  IMAD.WIDE R18, R149, 0x4, R4 ;  /* 0x0000000495127825 */ /* 0x000fc800078e0204 */
[----:B------:R-:W-:-:S04]  /*67140*/  IMAD.WIDE R10, R149, 0x4, R6 ;  /* 0x00000004950a7825 */ /* 0x000fc800078e0206 */
[----:B------:R-:W-:Y:S01]  /*67150*/  IMAD.WIDE R12, R149, 0x4, R8 ;  /* 0x00000004950c7825 */ /* 0x000fe200078e0208 */
[----:B------:R-:W-:Y:S01]  /*67160*/  ULDC UR5, c[0x0][0x22c] ;  /* 0x00008b0000057ab9 */ /* 0x000fe20000000800 */
[----:B------:R-:W4:Y:S01]  /*67170*/  LDL.LU R149, [R1+0x13b8] ;  /* 0x0013b80001957983 */ /* 0x000f220000300800 */
[----:B------:R-:W-:-:S03]  /*67180*/  ISETP.LT.AND P3, PT, R152, UR4, !P0 ;  /* 0x0000000498007c0c */ /* 0x000fc6000c761270 */
[----:B------:R1:W-:Y:S04]  /*67190*/  @P5 STG.E desc[UR8][R14.64], R164 ;  /* 0x000000a40e005986 */ /* 0x0003e8000c101908 */
[----:B------:R1:W-:Y:S01]  /*671a0*/  @P1 STG.E desc[UR8][R18.64], R160 ;  /* 0x000000a012001986 */ /* 0x0003e2000c101908 */
[----:B------:R-:W-:-:S03]  /*671b0*/  ISETP.LT.AND P1, PT, R154, UR4, !P0 ;  /* 0x000000049a007c0c */ /* 0x000fc6000c721270 */
[----:B------:R3:W-:Y:S04]  /*671c0*/  @P6 STG.E desc[UR8][R10.64], R132 ;  /* 0x000000840a006986 */ /* 0x0007e8000c101908 */
[----:B------:R3:W-:Y:S01]  /*671d0*/  @P4 STG.E desc[UR8][R12.64], R28 ;  /* 0x0000001c0c004986 */ /* 0x0007e2000c101908 */
[----:B--2---:R-:W-:-:S04]  /*671e0*/  IMAD.WIDE R16, R150, 0x4, R2 ;  /* 0x0000000496107825 */ /* 0x004fc800078e0202 */
[----:B-1----:R-:W-:-:S04]  /*671f0*/  IMAD.WIDE R14, R150, 0x4, R4 ;  /* 0x00000004960e7825 */ /* 0x002fc800078e0204 */
[----:B------:R-:W-:-:S04]  /*67200*/  IMAD.WIDE R18, R150, 0x4, R6 ;  /* 0x0000000496127825 */ /* 0x000fc800078e0206 */
[----:B------:R-:W-:Y:S02]  /*67210*/  IMAD.WIDE R20, R150, 0x4, R8 ;  /* 0x0000000496147825 */ /* 0x000fe400078e0208 */
[----:B------:R-:W2:Y:S04]  /*67220*/  LDL.LU R150, [R1+0x13ac] ;  /* 0x0013ac0001967983 */ /* 0x000ea80000300800 */
[----:B------:R-:W-:Y:S04]  /*67230*/  @P3 STG.E desc[UR8][R16.64], R32 ;  /* 0x0000002010003986 */ /* 0x000fe8000c101908 */
[----:B------:R1:W-:Y:S01]  /*67240*/  @P1 STG.E desc[UR8][R14.64], R36 ;  /* 0x000000240e001986 */ /* 0x0003e2000c101908 */
[----:B---3--:R-:W-:-:S04]  /*67250*/  IMAD.WIDE R10, R148, 0x4, R2 ;  /* 0x00000004940a7825 */ /* 0x008fc800078e0202 */
[----:B------:R-:W-:-:S04]  /*67260*/  IMAD.WIDE R12, R148, 0x4, R4 ;  /* 0x00000004940c7825 */ /* 0x000fc800078e0204 */
[----:B-1----:R-:W-:-:S04]  /*67270*/  IMAD.WIDE R14, R148, 0x4, R6 ;  /* 0x00000004940e7825 */ /* 0x002fc800078e0206 */
[----:B------:R-:W-:Y:S02]  /*67280*/  IMAD.WIDE R16, R148, 0x4, R8 ;  /* 0x0000000494107825 */ /* 0x000fe400078e0208 */
[----:B------:R-:W3:Y:S02]  /*67290*/  LDL.LU R148, [R1+0x13a8] ;  /* 0x0013a80001947983 */ /* 0x000ee40000300800 */
[----:B------:R-:W-:Y:S01]  /*672a0*/  VIADD R0, R23, 0xe2 ;  /* 0x000000e217007836 */ /* 0x000fe20000000000 */
[----:B------:R-:W-:Y:S02]  /*672b0*/  ISETP.LT.AND P4, PT, R156, UR4, !P0 ;  /* 0x000000049c007c0c */ /* 0x000fe4000c781270 */
[----:B------:R-:W-:Y:S02]  /*672c0*/  ISETP.LT.AND P0, PT, R155, UR4, !P0 ;  /* 0x000000049b007c0c */ /* 0x000fe4000c701270 */
[----:B------:R-:W-:Y:S01]  /*672d0*/  ISETP.GE.AND P2, PT, R0, UR5, PT ;  /* 0x0000000500007c0c */ /* 0x000fe2000bf46270 */
[----:B------:R-:W-:Y:S01]  /*672e0*/  VIADD R0, R23, 0xe3 ;  /* 0x000000e317007836 */ /* 0x000fe20000000000 */
[----:B------:R-:W-:-:S02]  /*672f0*/  ULDC UR5, c[0x0][0x22c] ;  /* 0x00008b0000057ab9 */ /* 0x000fc40000000800 */
[----:B------:R-:W-:Y:S02]  /*67300*/  ISETP.LT.AND P3, PT, R152, UR4, !P2 ;  /* 0x0000000498007c0c */ /* 0x000fe4000d761270 */
[----:B------:R-:W-:Y:S02]  /*67310*/  ISETP.LT.AND P6, PT, R154, UR4, !P2 ;  /* 0x000000049a007c0c */ /* 0x000fe4000d7c1270 */
[----:B------:R-:W-:Y:S01]  /*67320*/  ISETP.GE.AND P5, PT, R0, UR5, PT ;  /* 0x0000000500007c0c */ /* 0x000fe2000bfa6270 */
[----:B------:R4:W-:Y:S01]  /*67330*/  @P4 STG.E desc[UR8][R18.64], R56 ;  /* 0x0000003812004986 */ /* 0x0009e2000c101908 */
[----:B------:R-:W-:Y:S01]  /*67340*/  VIADD R0, R23, 0xe4 ;  /* 0x000000e417007836 */ /* 0x000fe20000000000 */
[----:B------:R-:W-:Y:S02]  /*67350*/  ULDC UR5, c[0x0][0x22c] ;  /* 0x00008b0000057ab9 */ /* 0x000fe40000000800 */
[----:B------:R1:W-:Y:S01]  /*67360*/  @P0 STG.E desc[UR8][R20.64], R52 ;  /* 0x0000003414000986 */ /* 0x0003e2000c101908 */
[----:B------:R-:W-:-:S02]  /*67370*/  ISETP.LT.AND P0, PT, R156, UR4, !P2 ;  /* 0x000000049c007c0c */ /* 0x000fc4000d701270 */
[----:B------:R-:W-:Y:S01]  /*67380*/  ISETP.LT.AND P2, PT, R155, UR4, !P2 ;  /* 0x000000049b007c0c */ /* 0x000fe2000d741270 */
[----:B------:R1:W-:Y:S01]  /*67390*/  @P3 STG.E desc[UR8][R10.64], R165 ;  /* 0x000000a50a003986 */ /* 0x0003e2000c101908 */
[----:B------:R-:W-:Y:S02]  /*673a0*/  ISETP.LT.AND P3, PT, R152, UR4, !P5 ;  /* 0x0000000498007c0c */ /* 0x000fe4000ef61270 */
[----:B------:R-:W-:Y:S01]  /*673b0*/  ISETP.LT.AND P4, PT, R154, UR4, !P5 ;  /* 0x000000049a007c0c */ /* 0x000fe2000ef81270 */
[----:B------:R1:W-:Y:S01]  /*673c0*/  @P6 STG.E desc[UR8][R12.64], R161 ;  /* 0x000000a10c006986 */ /* 0x0003e2000c101908 */
[C---:B----4-:R-:W-:Y:S01]  /*673d0*/  IMAD.WIDE R18, R151.reuse, 0x4, R2 ;  /* 0x0000000497127825 */ /* 0x050fe200078e0202 */
[----:B------:R-:W-:Y:S01]  /*673e0*/  ISETP.GE.AND P1, PT, R0, UR5, PT ;  /* 0x0000000500007c0c */ /* 0x000fe2000bf26270 */
[----:B------:R-:W-:Y:S01]  /*673f0*/  ULDC UR5, c[0x0][0x22c] ;  /* 0x00008b0000057ab9 */ /* 0x000fe20000000800 */
[----:B------:R-:W-:Y:S01]  /*67400*/  ISETP.LT.AND P6, PT, R156, UR4, !P5 ;  /* 0x000000049c007c0c */ /* 0x000fe2000efc1270 */
[----:B-1----:R-:W-:Y:S01]  /*67410*/  IMAD.WIDE R20, R151, 0x4, R4 ;  /* 0x0000000497147825 */ /* 0x002fe200078e0204 */
[----:B------:R1:W-:Y:S01]  /*67420*/  @P0 STG.E desc[UR8][R14.64], R133 ;  /* 0x000000850e000986 */ /* 0x0003e2000c101908 */
[----:B------:R-:W-:-:S03]  /*67430*/  ISETP.LT.AND P5, PT, R155, UR4, !P5 ;  /* 0x000000049b007c0c */ /* 0x000fc6000efa1270 */
[----:B------:R4:W-:Y:S01]  /*67440*/  @P2 STG.E desc[UR8][R16.64], R29 ;  /* 0x0000001d10002986 */ /* 0x0009e2000c101908 */
[----:B------:R-:W-:-:S03]  /*67450*/  ISETP.LT.AND P2, PT, R152, UR4, !P1 ;  /* 0x0000000498007c0c */ /* 0x000fc6000cf41270 */
[----:B------:R4:W-:Y:S01]  /*67460*/  @P3 STG.E desc[UR8][R18.64], R33 ;  /* 0x0000002112003986 */ /* 0x0009e2000c101908 */
[----:B------:R-:W-:-:S03]  /*67470*/  ISETP.LT.AND P3, PT, R154, UR4, !P1 ;  /* 0x000000049a007c0c */ /* 0x000fc6000cf61270 */
[----:B------:R-:W-:Y:S01]  /*67480*/  @P4 STG.E desc[UR8][R20.64], R37 ;  /* 0x0000002514004986 */ /* 0x000fe2000c101908 */
[----:B------:R-:W-:Y:S01]  /*67490*/  ISETP.LT.AND P4, PT, R156, UR4, !P1 ;  /* 0x000000049c007c0c */ /* 0x000fe2000cf81270 */
[----:B------:R-:W-:-:S04]  /*674a0*/  IMAD.WIDE R10, R151, 0x4, R6 ;  /* 0x00000004970a7825 */ /* 0x000fc800078e0206 */
[----:B------:R-:W-:Y:S02]  /*674b0*/  VIADD R0, R23, 0xe5 ;  /* 0x000000e517007836 */ /* 0x000fe40000000000 */
[----:B------:R-:W-:Y:S01]  /*674c0*/  IMAD.WIDE R12, R151, 0x4, R8 ;  /* 0x00000004970c7825 */ /* 0x000fe200078e0208 */
[----:B------:R4:W-:Y:S03]  /*674d0*/  @P6 STG.E desc[UR8][R10.64], R57 ;  /* 0x000000390a006986 */ /* 0x0009e6000c101908 */
[----:B-1----:R-:W-:Y:S01]  /*674e0*/  IMAD.WIDE R14, R149, 0x4, R2 ;  /* 0x00000004950e7825 */ /* 0x002fe200078e0202 */
[----:B------:R-:W-:-:S03]  /*674f0*/  ISETP.GE.AND P0, PT, R0, UR5, PT ;  /* 0x0000000500007c0c */ /* 0x000fc6000bf06270 */
[C---:B----4-:R-:W-:Y:S01]  /*67500*/  IMAD.WIDE R16, R149.reuse, 0x4, R4 ;  /* 0x0000000495107825 */ /* 0x050fe200078e0204 */
[----:B------:R1:W-:Y:S03]  /*67510*/  @P5 STG.E desc[UR8][R12.64], R53 ;  /* 0x000000350c005986 */ /* 0x0003e6000c101908 */
[C---:B------:R-:W-:Y:S01]  /*67520*/  IMAD.WIDE R18, R149.reuse, 0x4, R6 ;  /* 0x0000000495127825 */ /* 0x040fe200078e0206 */
[----:B------:R4:W-:Y:S03]  /*67530*/  @P2 STG.E desc[UR8][R14.64], R166 ;  /* 0x000000a60e002986 */ /* 0x0009e6000c101908 */
[----:B------:R-:W-:Y:S01]  /*67540*/  IMAD.WIDE R10, R149, 0x4, R8 ;  /* 0x00000004950a7825 */ /* 0x000fe200078e0208 */
[----:B------:R-:W-:Y:S01]  /*67550*/  ISETP.LT.AND P1, PT, R155, UR4, !P1 ;  /* 0x000000049b007c0c */ /* 0x000fe2000cf21270 */
[----:B------:R-:W3:Y:S01]  /*67560*/  LDL.LU R149, [R1+0x13a0] ;  /* 0x0013a00001957983 */ /* 0x000ee20000300800 */
[----:B------:R-:W-:Y:S01]  /*67570*/  ISETP.LT.AND P2, PT, R152, UR4, !P0 ;  /* 0x0000000498007c0c */ /* 0x000fe2000c741270 */
[----:B--2---:R-:W-:-:S02]  /*67580*/  IMAD.WIDE R20, R150, 0x4, R2 ;  /* 0x0000000496147825 */ /* 0x004fc400078e0202 */
[----:B------:R2:W-:Y:S01]  /*67590*/  @P3 STG.E desc[UR8][R16.64], R162 ;  /* 0x000000a210003986 */ /* 0x0005e2000c101908 */
[----:B------:R-:W-:-:S03]  /*675a0*/  ULDC UR5, c[0x0][0x22c] ;  /* 0x00008b0000057ab9 */ /* 0x000fc60000000800 */
[----:B------:R3:W-:Y:S01]  /*675b0*/  @P4 STG.E desc[UR8][R18.64], R134 ;  /* 0x0000008612004986 */ /* 0x0007e2000c101908 */
[----:B------:R-:W-:Y:S01]  /*675c0*/  ISETP.LT.AND P4, PT, R154, UR4, !P0 ;  /* 0x000000049a007c0c */ /* 0x000fe2000c781270 */
[----:B-1----:R-:W-:-:S04]  /*675d0*/  IMAD.WIDE R12, R150, 0x4, R4 ;  /* 0x00000004960c7825 */ /* 0x002fc800078e0204 */
[----:B----4-:R-:W-:-:S04]  /*675e0*/  IMAD.WIDE R14, R150, 0x4, R6 ;  /* 0x00000004960e7825 */ /* 0x010fc800078e0206 */
[----:B--2---:R-:W-:Y:S02]  /*675f0*/  IMAD.WIDE R16, R150, 0x4, R8 ;  /* 0x0000000496107825 */ /* 0x004fe400078e0208 */
        /* <DEDUP_REMOVED lines=9> */
[----:B------:R-:W-:Y:S02]  /*67690*/  ISETP.LT.AND P5, PT, R156, UR4, !P0 ;  /* 0x000000049c007c0c */ /* 0x000fe4000c7a1270 */
[----:B------:R-:W-:Y:S01]  /*676a0*/  ISETP.LT.AND P0, PT, R155, UR4, !P0 ;  /* 0x000000049b007c0c */ /* 0x000fe2000c701270 */
[C---:B------:R-:W-:Y:S01]  /*676b0*/  VIADD R0, R23.reuse, 0xe6 ;  /* 0x000000e617007836 */ /* 0x040fe20000000000 */
[----:B------:R-:W4:Y:S04]  /*676c0*/  LDL.LU R151, [R1+0x1390] ;  /* 0x0013900001977983 */ /* 0x000f280000300800 */
[----:B------:R-:W-:Y:S01]  /*676d0*/  ISETP.GE.AND P6, PT, R0, UR5, PT ;  /* 0x0000000500007c0c */ /* 0x000fe2000bfc6270 */
[----:B------:R-:W-:Y:S01]  /*676e0*/  VIADD R0, R23, 0xe7 ;  /* 0x000000e717007836 */ /* 0x000fe20000000000 */
[----:B------:R-:W-:-:S02]  /*676f0*/  ULDC UR5, c[0x0][0x22c] ;  /* 0x00008b0000057ab9 */ /* 0x000fc40000000800 */
[----:B------:R-:W-:Y:S01]  /*67700*/  ISETP.LT.AND P3, PT, R152, UR4, !P6 ;  /* 0x0000000498007c0c */ /* 0x000fe2000f761270 */
[----:B------:R1:W-:Y:S01]  /*67710*/  @P5 STG.E desc[UR8][R14.64], R58 ;  /* 0x0000003a0e005986 */ /* 0x0003e2000c101908 */
[----:B------:R-:W-:Y:S01]  /*67720*/  ISETP.GE.AND P1, PT, R0, UR5, PT ;  /* 0x0000000500007c0c */ /* 0x000fe2000bf26270 */
[----:B------:R-:W-:Y:S01]  /*67730*/  ULDC UR5, c[0x0][0x22c] ;  /* 0x00008b0000057ab9 */ /* 0x000fe20000000800 */
[----:B------:R-:W-:Y:S01]  /*67740*/  ISETP.LT.AND P2, PT, R154, UR4, !P6 ;  /* 0x000000049a007c0c */ /* 0x000fe2000f741270 */
[----:B------:R1:W-:Y:S01]  /*67750*/  @P0 STG.E desc[UR8][R16.64], R54 ;  /* 0x0000003610000986 */ /* 0x0003e2000c101908 */
[----:B------:R-:W-:Y:S02]  /*67760*/  ISETP.LT.AND P0, PT, R156, UR4, !P6 ;  /* 0x000000049c007c0c */ /* 0x000fe4000f701270 */
[----:B------:R-:W-:Y:S02]  /*67770*/  ISETP.LT.AND P6, PT, R155, UR4, !P6 ;  /* 0x000000049b007c0c */ /* 0x000fe4000f7c1270 */
[----:B------:R-:W-:-:S02]  /*67780*/  ISETP.LT.AND P5, PT, R152, UR4, !P1 ;  /* 0x0000000498007c0c */ /* 0x000fc4000cfa1270 */
[----:B------:R-:W-:Y:S02]  /*67790*/  ISETP.LT.AND P4, PT, R154, UR4, !P1 ;  /* 0x000000049a007c0c */ /* 0x000fe4000cf81270 */
[----:B------:R-:W-:Y:S01]  /*677a0*/  IADD3 R0, R23, 0xe8, RZ ;  /* 0x000000e817007810 */ /* 0x000fe20007ffe0ff */
[----:B------:R-:W-:Y:S03]  /*677b0*/  @P3 STG.E desc[UR8][R18.64], R167 ;  /* 0x000000a712003986 */ /* 0x000fe6000c101908 */
[----:B------:R-:W-:Y:S01]  /*677c0*/  ISETP.GE.AND P3, PT, R0, UR5, PT ;  /* 0x0000000500007c0c */ /* 0x000fe2000bf66270 */
[----:B------:R1:W-:Y:S04]  /*677d0*/  @P2 STG.E desc[UR8][R10.64], R163 ;  /* 0x000000a30a002986 */ /* 0x0003e8000c101908 */
[----:B------:R-:W-:Y:S01]  /*677e0*/  @P0 STG.E desc[UR8][R20.64], R135 ;  /* 0x0000008714000986 */ /* 0x000fe2000c101908 */
[----:B------:R-:W-:-:S02]  /*677f0*/  ISETP.LT.AND P0, PT, R156, UR4, !P1 ;  /* 0x000000049c007c0c */ /* 0x000fc4000cf01270 */
[----:B------:R-:W-:Y:S01]  /*67800*/  ISETP.LT.AND P1, PT, R155, UR4, !P1 ;  /* 0x000000049b007c0c */ /* 0x000fe2000cf21270 */
[----:B------:R2:W-:Y:S01]  /*67810*/  @P6 STG.E desc[UR8][R12.64], R31 ;  /* 0x0000001f0c006986 */ /* 0x0005e2000c101908 */
[----:B------:R-:W-:Y:S01]  /*67820*/  ISETP.LT.AND P6, PT, R152, UR4, !P3 ;  /* 0x0000000498007c0c */ /* 0x000fe2000dfc1270 */
[----:B-1----:R-:W-:-:S04]  /*67830*/  IMAD.WIDE R14, R149, 0x4, R2 ;  /* 0x00000004950e7825 */ /* 0x002fc800078e0202 */
[----:B------:R-:W-:Y:S01]  /*67840*/  IMAD.WIDE R16, R149, 0x4, R4 ;  /* 0x0000000495107825 */ /* 0x000fe200078e0204 */
[----:B------:R1:W-:Y:S01]  /*67850*/  @P5 STG.E desc[UR8][R14.64], R35 ;  /* 0x000000230e005986 */ /* 0x0003e2000c101908 */
[----:B------:R-:W-:-:S03]  /*67860*/  ISETP.LT.AND P5, PT, R154, UR4, !P3 ;  /* 0x000000049a007c0c */ /* 0x000fc6000dfa1270 */
[----:B------:R1:W-:Y:S01]  /*67870*/  @P4 STG.E desc[UR8][R16.64], R39 ;  /* 0x0000002710004986 */ /* 0x0003e2000c101908 */
[----:B------:R-:W-:-:S04]  /*67880*/  IMAD.WIDE R10, R149, 0x4, R6 ;  /* 0x00000004950a7825 */ /* 0x000fc800078e0206 */
[----:B------:R-:W-:Y:S01]  /*67890*/  IMAD.WIDE R18, R149, 0x4, R8 ;  /* 0x0000000495127825 */ /* 0x000fe200078e0208 */
[----:B------:R3:W-:Y:S04]  /*678a0*/  @P0 STG.E desc[UR8][R10.64], R59 ;  /* 0x0000003b0a000986 */ /* 0x0007e8000c101908 */
[----:B------:R3:W-:Y:S01]  /*678b0*/  @P1 STG.E desc[UR8][R18.64], R55 ;  /* 0x0000003712001986 */ /* 0x0007e2000c101908 */
[----:B--2---:R-:W-:-:S04]  /*678c0*/  IMAD.WIDE R12, R150, 0x4, R2 ;  /* 0x00000004960c7825 */ /* 0x004fc800078e0202 */
[----:B-1----:R-:W-:-:S04]  /*678d0*/  IMAD.WIDE R14, R150, 0x4, R4 ;  /* 0x00000004960e7825 */ /* 0x002fc800078e0204 */
[----:B------:R-:W-:-:S04]  /*678e0*/  IMAD.WIDE R16, R150, 0x4, R6 ;  /* 0x0000000496107825 */ /* 0x000fc800078e0206 */
[----:B------:R-:W-:Y:S02]  /*678f0*/  IMAD.WIDE R20, R150, 0x4, R8 ;  /* 0x0000000496147825 */ /* 0x000fe400078e0208 */
[----:B------:R-:W2:Y:S04]  /*67900*/  LDL.LU R150, [R1+0x138c] ;  /* 0x00138c0001967983 */ /* 0x000ea80000300800 */
[----:B------:R1:W-:Y:S04]  /*67910*/  @P6 STG.E desc[UR8][R12.64], R48 ;  /* 0x000000300c006986 */ /* 0x0003e8000c101908 */
[----:B------:R4:W-:Y:S01]  /*67920*/  @P5 STG.E desc[UR8][R14.64], R44 ;  /* 0x0000002c0e005986 */ /* 0x0009e2000c101908 */
[----:B---3--:R-:W-:-:S04]  /*67930*/  IMAD.WIDE R10, R148, 0x4, R2 ;  /* 0x00000004940a7825 */ /* 0x008fc800078e0202 */
[----:B------:R-:W-:-:S04]  /*67940*/  IMAD.WIDE R18, R148, 0x4, R4 ;  /* 0x0000000494127825 */ /* 0x000fc800078e0204 */
[----:B-1----:R-:W-:-:S04]  /*67950*/  IMAD.WIDE R12, R148, 0x4, R6 ;  /* 0x00000004940c7825 */ /* 0x002fc800078e0206 */
[----:B----4-:R-:W-:Y:S02]  /*67960*/  IMAD.WIDE R14, R148, 0x4, R8 ;  /* 0x00000004940e7825 */ /* 0x010fe400078e0208 */
[----:B------:R-:W3:Y:S02]  /*67970*/  LDL.LU R148, [R1+0x1388] ;  /* 0x0013880001947983 */ /* 0x000ee40000300800 */
[C---:B------:R-:W-:Y:S01]  /*67980*/  VIADD R22, R23.reuse, 0xe9 ;  /* 0x000000e917167836 */ /* 0x040fe20000000000 */
[----:B------:R-:W-:Y:S01]  /*67990*/  ISETP.LT.AND P4, PT, R156, UR4, !P3 ;  /* 0x000000049c007c0c */ /* 0x000fe2000df81270 */
[----:B------:R-:W-:Y:S01]  /*679a0*/  VIADD R0, R23, 0xea ;  /* 0x000000ea17007836 */ /* 0x000fe20000000000 */
[----:B------:R-:W-:Y:S01]  /*679b0*/  ISETP.LT.AND P3, PT, R155, UR4, !P3 ;  /* 0x000000049b007c0c */ /* 0x000fe2000df61270 */
[----:B------:R-:W4:Y:S01]  /*679c0*/  LDL.LU R149, [R1+0x137c] ;  /* 0x00137c0001957983 */ /* 0x000f220000300800 */
[----:B------:R-:W-:-:S04]  /*679d0*/  ISETP.GE.AND P2, PT, R22, UR5, PT ;  /* 0x0000000516007c0c */ /* 0x000fc8000bf46270 */
[----:B------:R-:W-:Y:S02]  /*679e0*/  ISETP.LT.AND P1, PT, R152, UR4, !P2 ;  /* 0x0000000498007c0c */ /* 0x000fe4000d721270 */
[----:B------:R-:W-:Y:S02]  /*679f0*/  ISETP.LT.AND P6, PT, R154, UR4, !P2 ;  /* 0x000000049a007c0c */ /* 0x000fe4000d7c1270 */
[----:B------:R-:W-:Y:S01]  /*67a00*/  ISETP.GE.AND P0, PT, R0, UR5, PT ;  /* 0x0000000500007c0c */ /* 0x000fe2000bf06270 */
[----:B------:R1:W-:Y:S04]  /*67a10*/  @P4 STG.E desc[UR8][R16.64], R60 ;  /* 0x0000003c10004986 */ /* 0x0003e8000c101908 */
[----:B------:R1:W-:Y:S01]  /*67a20*/  @P3 STG.E desc[UR8][R20.64], R40 ;  /* 0x0000002814003986 */ /* 0x0003e2000c101908 */
[----:B------:R-:W-:-:S02]  /*67a30*/  ISETP.LT.AND P3, PT, R156, UR4, !P2 ;  /* 0x000000049c007c0c */ /* 0x000fc4000d761270 */
[----:B------:R-:W-:Y:S02]  /*67a40*/  ISETP.LT.AND P2, PT, R155, UR4, !P2 ;  /* 0x000000049b007c0c */ /* 0x000fe4000d741270 */
[----:B------:R-:W-:Y:S01]  /*67a50*/  ISETP.LT.AND P4, PT, R152, UR4, !P0 ;  /* 0x0000000498007c0c */ /* 0x000fe2000c781270 */
[----:B------:R1:W-:Y:S01]  /*67a60*/  @P1 STG.E desc[UR8][R10.64], R64 ;  /* 0x000000400a001986 */ /* 0x0003e2000c101908 */
[----:B------:R-:W-:-:S03]  /*67a70*/  ISETP.LT.AND P5, PT, R154, UR4, !P0 ;  /* 0x000000049a007c0c */ /* 0x000fc6000c7a1270 */
[----:B------:R-:W-:Y:S01]  /*67a80*/  @P6 STG.E desc[UR8][R18.64], R68 ;  /* 0x0000004412006986 */ /* 0x000fe2000c101908 */
[----:B------:R-:W-:Y:S01]  /*67a90*/  ISETP.LT.AND P6, PT, R156, UR4, !P0 ;  /* 0x000000049c007c0c */ /* 0x000fe2000c7c1270 */
[----:B------:R-:W-:Y:S02]  /*67aa0*/  VIADD R0, R23, 0xeb ;  /* 0x000000eb17007836 */ /* 0x000fe40000000000 */
[C---:B-1----:R-:W-:Y:S01]  /*67ab0*/  IMAD.WIDE R16, R151.reuse, 0x4, R2 ;  /* 0x0000000497107825 */ /* 0x042fe200078e0202 */
[----:B------:R1:W-:Y:S03]  /*67ac0*/  @P3 STG.E desc[UR8][R12.64], R84 ;  /* 0x000000540c003986 */ /* 0x0003e6000c101908 */
[C---:B------:R-:W-:Y:S01]  /*67ad0*/  IMAD.WIDE R20, R151.reuse, 0x4, R4 ;  /* 0x0000000497147825 */ /* 0x040fe200078e0204 */
[----:B------:R-:W-:Y:S01]  /*67ae0*/  ISETP.GE.AND P1, PT, R0, UR5, PT ;  /* 0x0000000500007c0c */ /* 0x000fe2000bf26270 */
[----:B------:R2:W-:Y:S02]  /*67af0*/  @P2 STG.E desc[UR8][R14.64], R88 ;  /* 0x000000580e002986 */ /* 0x0005e4000c101908 */
[----:B------:R-:W-:Y:S01]  /*67b00*/  IMAD.WIDE R10, R151, 0x4, R6 ;  /* 0x00000004970a7825 */ /* 0x000fe200078e0206 */
[----:B------:R-:W-:Y:S01]  /*67b10*/  ISETP.LT.AND P0, PT, R155, UR4, !P0 ;  /* 0x000000049b007c0c */ /* 0x000fe2000c701270 */
[----:B------:R2:W-:Y:S01]  /*67b20*/  @P4 STG.E desc[UR8][R16.64], R49 ;  /* 0x0000003110004986 */ /* 0x0005e2000c101908 */
[----:B------:R-:W-:-:S03]  /*67b30*/  ISETP.LT.AND P3, PT, R154, UR4, !P1 ;  /* 0x000000049a007c0c */ /* 0x000fc6000cf61270 */
[----:B------:R-:W-:Y:S01]  /*67b40*/  @P5 STG.E desc[UR8][R20.64], R45 ;  /* 0x0000002d14005986 */ /* 0x000fe2000c101908 */
[----:B------:R-:W-:-:S03]  /*67b50*/  ISETP.LT.AND P5, PT, R152, UR4, !P1 ;  /* 0x0000000498007c0c */ /* 0x000fc6000cfa1270 */
[----:B------:R2:W-:Y:S01]  /*67b60*/  @P6 STG.E desc[UR8][R10.64], R61 ;  /* 0x0000003d0a006986 */ /* 0x0005e2000c101908 */
[----:B-1----:R-:W-:-:S05]  /*67b70*/  IMAD.WIDE R12, R151, 0x4, R8 ;  /* 0x00000004970c7825 */ /* 0x002fca00078e0208 */
[----:B------:R1:W-:Y:S01]  /*67b80*/  @P0 STG.E desc[UR8][R12.64], R41 ;  /* 0x000000290c000986 */ /* 0x0003e2000c101908 */
[----:B--2---:R-:W-:-:S04]  /*67b90*/  IMAD.WIDE R14, R150, 0x4, R2 ;  /* 0x00000004960e7825 */ /* 0x004fc800078e0202 */
[----:B------:R-:W-:-:S04]  /*67ba0*/  IMAD.WIDE R16, R150, 0x4, R4 ;  /* 0x0000000496107825 */ /* 0x000fc800078e0204 */
[----:B------:R-:W-:-:S04]  /*67bb0*/  IMAD.WIDE R18, R150, 0x4, R6 ;  /* 0x0000000496127825 */ /* 0x000fc800078e0206 */
[----:B------:R-:W-:Y:S02]  /*67bc0*/  IMAD.WIDE R10, R150, 0x4, R8 ;  /* 0x00000004960a7825 */ /* 0x000fe400078e0208 */
[----:B------:R-:W2:Y:S04]  /*67bd0*/  LDL.LU R150, [R1+0x1378] ;  /* 0x0013780001967983 */ /* 0x000ea80000300800 */
[----:B------:R1:W-:Y:S04]  /*67be0*/  @P5 STG.E desc[UR8][R14.64], R65 ;  /* 0x000000410e005986 */ /* 0x0003e8000c101908 */
[----:B------:R4:W-:Y:S01]  /*67bf0*/  @P3 STG.E desc[UR8][R16.64], R69 ;  /* 0x0000004510003986 */ /* 0x0009e2000c101908 */
[----:B---3--:R-:W-:-:S04]  /*67c00*/  IMAD.WIDE R20, R148, 0x4, R2 ;  /* 0x0000000494147825 */ /* 0x008fc800078e0202 */
[----:B-1----:R-:W-:-:S04]  /*67c10*/  IMAD.WIDE R12, R148, 0x4, R4 ;  /* 0x00000004940c7825 */ /* 0x002fc800078e0204 */
[----:B------:R-:W-:-:S04]  /*67c20*/  IMAD.WIDE R14, R148, 0x4, R6 ;  /* 0x00000004940e7825 */ /* 0x000fc800078e0206 */
[----:B----4-:R-:W-:Y:S02]  /*67c30*/  IMAD.WIDE R16, R148, 0x4, R8 ;  /* 0x0000000494107825 */ /* 0x010fe400078e0208 */
[----:B------:R-:W3:Y:S01]  /*67c40*/  LDL.LU R148, [R1+0x1370] ;  /* 0x0013700001947983 */ /* 0x000ee20000300800 */
[----:B------:R-:W-:Y:S01]  /*67c50*/  ISETP.LT.AND P4, PT, R156, UR4, !P1 ;  /* 0x000000049c007c0c */ /* 0x000fe2000cf81270 */
[----:B------:R-:W-:Y:S01]  /*67c60*/  VIADD R22, R23, 0xec ;  /* 0x000000ec17167836 */ /* 0x000fe20000000000 */
[----:B------:R-:W-:-:S04]  /*67c70*/  ISETP.LT.AND P1, PT, R155, UR4, !P1 ;  /* 0x000000049b007c0c */ /* 0x000fc8000cf21270 */
[----:B------:R-:W-:-:S04]  /*67c80*/  ISETP.GE.AND P2, PT, R22, UR5, PT ;  /* 0x0000000516007c0c */ /* 0x000fc8000bf46270 */
[----:B------:R-:W-:Y:S02]  /*67c90*/  ISETP.LT.AND P0, PT, R152, UR4, !P2 ;  /* 0x0000000498007c0c */ /* 0x000fe4000d701270 */
[----:B------:R-:W-:Y:S01]  /*67ca0*/  ISETP.LT.AND P5, PT, R154, UR4, !P2 ;  /* 0x000000049a007c0c */ /* 0x000fe2000d7a1270 */
[----:B------:R1:W-:Y:S01]  /*67cb0*/  @P4 STG.E desc[UR8][R18.64], R85 ;  /* 0x0000005512004986 */ /* 0x0003e2000c101908 */
[----:B------:R-:W-:Y:S02]  /*67cc0*/  ISETP.LT.AND P4, PT, R156, UR4, !P2 ;  /* 0x000000049c007c0c */ /* 0x000fe4000d781270 */
[----:B------:R-:W-:Y:S01]  /*67cd0*/  ISETP.LT.AND P2, PT, R155, UR4, !P2 ;  /* 0x000000049b007c0c */ /* 0x000fe2000d741270 */
[----:B------:R-:W-:Y:S01]  /*67ce0*/  VIADD R0, R23, 0xed ;  /* 0x000000ed17007836 */ /* 0x000fe20000000000 */
[----:B------:R4:W-:Y:S04]  /*67cf0*/  @P1 STG.E desc[UR8][R10.64], R89 ;  /* 0x000000590a001986 */ /* 0x0009e8000c101908 */
[----:B------:R-:W-:Y:S01]  /*67d00*/  ISETP.GE.AND P6, PT, R0, UR5, PT ;  /* 0x0000000500007c0c */ /* 0x000fe2000bfc6270 */
[----:B------:R-:W-:Y:S03]  /*67d10*/  @P0 STG.E desc[UR8][R20.64], R50 ;  /* 0x0000003214000986 */ /* 0x000fe6000c101908 */
[----:B------:R-:W-:Y:S01]  /*67d20*/  ISETP.LT.AND P3, PT, R152, UR4, !P6 ;  /* 0x0000000498007c0c */ /* 0x000fe2000f761270 */
[----:B------:R4:W-:Y:S01]  /*67d30*/  @P5 STG.E desc[UR8][R12.64], R46 ;  /* 0x0000002e0c005986 */ /* 0x0009e2000c101908 */
[----:B------:R-:W-:-:S03]  /*67d40*/  ISETP.LT.AND P0, PT, R154, UR4, !P6 ;  /* 0x000000049a007c0c */ /* 0x000fc6000f701270 */
[----:B------:R4:W-:Y:S01]  /*67d50*/  @P4 STG.E desc[UR8][R14.64], R62 ;  /* 0x0000003e0e004986 */ /* 0x0009e2000c101908 */
[----:B-1----:R-:W-:-:S03]  /*67d60*/  IMAD.WIDE R18, R149, 0x4, R2 ;  /* 0x0000000495127825 */ /* 0x002fc600078e0202 */
[----:B------:R2:W-:Y:S01]  /*67d70*/  @P2 STG.E desc[UR8][R16.64], R42 ;  /* 0x0000002a10002986 */ /* 0x0005e2000c101908 */
[----:B------:R-:W-:Y:S01]  /*67d80*/  ISETP.LT.AND P2, PT, R156, UR4, !P6 ;  /* 0x000000049c007c0c */ /* 0x000fe2000f741270 */
[----:B----4-:R-:W-:-:S04]  /*67d90*/  IMAD.WIDE R10, R149, 0x4, R4 ;  /* 0x00000004950a7825 */ /* 0x010fc800078e0204 */
[----:B------:R-:W-:-:S04]  /*67da0*/  IMAD.WIDE R12, R149, 0x4, R6 ;  /* 0x00000004950c7825 */ /* 0x000fc800078e0206 */
[----:B------:R-:W-:Y:S02]  /*67db0*/  IMAD.WIDE R14, R149, 0x4, R8 ;  /* 0x00000004950e7825 */ /* 0x000fe400078e0208 */
[----:B------:R-:W4:Y:S02]  /*67dc0*/  LDL.LU R149, [R1+0x136c] ;  /* 0x00136c0001957983 */ /* 0x000f240000300800 */
[----:B------:R-:W-:Y:S01]  /*67dd0*/  VIADD R0, R23, 0xee ;  /* 0x000000ee17007836 */ /* 0x000fe20000000000 */
[----:B------:R-:W-:-:S04]  /*67de0*/  ISETP.LT.AND P6, PT, R155, UR4, !P6 ;  /* 0x000000049b007c0c */ /* 0x000fc8000f7c1270 */
[----:B------:R-:W-:Y:S01]  /*67df0*/  ISETP.GE.AND P1, PT, R0, UR5, PT ;  /* 0x0000000500007c0c */ /* 0x000fe2000bf26270 */
[----:B------:R1:W-:Y:S03]  /*67e00*/  @P3 STG.E desc[UR8][R18.64], R66 ;  /* 0x0000004212003986 */ /* 0x0003e6000c101908 */
[----:B------:R-:W-:Y:S01]  /*67e10*/  ISETP.LT.AND P5, PT, R152, UR4, !P1 ;  /* 0x0000000498007c0c */ /* 0x000fe2000cfa1270 */
[----:B------:R1:W-:Y:S01]  /*67e20*/  @P0 STG.E desc[UR8][R10.64], R70 ;  /* 0x000000460a000986 */ /* 0x0003e2000c101908 */
[----:B------:R-:W-:-:S03]  /*67e30*/  ISETP.LT.AND P4, PT, R154, UR4, !P1 ;  /* 0x000000049a007c0c */ /* 0x000fc6000cf81270 */
[----:B------:R1:W-:Y:S01]  /*67e40*/  @P2 STG.E desc[UR8][R12.64], R86 ;  /* 0x000000560c002986 */ /* 0x0003e2000c101908 */
[----:B------:R-:W-:-:S03]  /*67e50*/  VIADD R20, R23, 0xef ;  /* 0x000000ef17147836 */ /* 0x000fc60000000000 */
[----:B------:R3:W-:Y:S02]  /*67e60*/  @P6 STG.E desc[UR8][R14.64], R90 ;  /* 0x0000005a0e006986 */ /* 0x0007e4000c101908 */
[----:B------:R-:W-:Y:S01]  /*67e70*/  ISETP.GE.AND P3, PT, R20, UR5, PT ;  /* 0x0000000514007c0c */ /* 0x000fe2000bf66270 */
        /* <DEDUP_REMOVED lines=10> */
[----:B------:R-:W-:Y:S02]  /*67f20*/  IMAD.WIDE R18, R148, 0x4, R8 ;  /* 0x0000000494127825 */ /* 0x000fe400078e0208 */
[----:B------:R-:W3:Y:S01]  /*67f30*/  LDL.LU R148, [R1+0x1360] ;  /* 0x0013600001947983 */ /* 0x000ee20000300800 */
[----:B------:R-:W-:Y:S02]  /*67f40*/  ISETP.LT.AND P2, PT, R156, UR4, !P1 ;  /* 0x000000049c007c0c */ /* 0x000fe4000cf41270 */
[----:B------:R-:W-:Y:S02]  /*67f50*/  ISETP.LT.AND P1, PT, R155, UR4, !P1 ;  /* 0x000000049b007c0c */ /* 0x000fe4000cf21270 */
[----:B------:R-:W-:Y:S02]  /*67f60*/  ISETP.LT.AND P6, PT, R152, UR4, !P3 ;  /* 0x0000000498007c0c */ /* 0x000fe4000dfc1270 */
[----:B------:R-:W-:Y:S01]  /*67f70*/  ISETP.LT.AND P5, PT, R154, UR4, !P3 ;  /* 0x000000049a007c0c */ /* 0x000fe2000dfa1270 */
[----:B------:R-:W-:Y:S01]  /*67f80*/  VIADD R0, R23, 0xf0 ;  /* 0x000000f017007836 */ /* 0x000fe20000000000 */
[----:B------:R-:W-:-:S04]  /*67f90*/  ISETP.LT.AND P4, PT, R156, UR4, !P3 ;  /* 0x000000049c007c0c */ /* 0x000fc8000df81270 */
[----:B------:R-:W-:Y:S01]  /*67fa0*/  ISETP.GE.AND P0, PT, R0, UR5, PT ;  /* 0x0000000500007c0c */ /* 0x000fe2000bf06270 */
[----:B------:R4:W-:Y:S01]  /*67fb0*/  @P2 STG.E desc[UR8][R10.64], R63 ;  /* 0x0000003f0a002986 */ /* 0x0009e2000c101908 */
[----:B------:R-:W-:-:S03]  /*67fc0*/  ISETP.LT.AND P3, PT, R155, UR4, !P3 ;  /* 0x000000049b007c0c */ /* 0x000fc6000df61270 */
[----:B------:R1:W-:Y:S01]  /*67fd0*/  @P1 STG.E desc[UR8][R12.64], R43 ;  /* 0x0000002b0c001986 */ /* 0x0003e2000c101908 */
[----:B------:R-:W-:-:S03]  /*67fe0*/  ISETP.LT.AND P1, PT, R152, UR4, !P0 ;  /* 0x0000000498007c0c */ /* 0x000fc6000c721270 */
[----:B------:R1:W-:Y:S04]  /*67ff0*/  @P6 STG.E desc[UR8][R20.64], R67 ;  /* 0x0000004314006986 */ /* 0x0003e8000c101908 */
[----:B------:R1:W-:Y:S01]  /*68000*/  @P5 STG.E desc[UR8][R14.64], R71 ;  /* 0x000000470e005986 */ /* 0x0003e2000c101908 */
[----:B------:R-:W-:Y:S02]  /*68010*/  ISETP.LT.AND P5, PT, R154, UR4, !P0 ;  /* 0x000000049a007c0c */ /* 0x000fe4000c7a1270 */
[----:B------:R-:W-:Y:S01]  /*68020*/  IADD3 R0, R23, 0xf1, RZ ;  /* 0x000000f117007810 */ /* 0x000fe20007ffe0ff */
[----:B----4-:R-:W-:-:S04]  /*68030*/  IMAD.WIDE R10, R149, 0x4, R2 ;  /* 0x00000004950a7825 */ /* 0x010fc800078e0202 */
[----:B-1----:R-:W-:-:S04]  /*68040*/  IMAD.WIDE R12, R149, 0x4, R4 ;  /* 0x00000004950c7825 */ /* 0x002fc800078e0204 */
[----:B------:R-:W-:-:S04]  /*68050*/  IMAD.WIDE R20, R149, 0x4, R6 ;  /* 0x0000000495147825 */ /* 0x000fc800078e0206 */
[----:B------:R-:W-:Y:S02]  /*68060*/  IMAD.WIDE R14, R149, 0x4, R8 ;  /* 0x00000004950e7825 */ /* 0x000fe400078e0208 */
[----:B------:R-:W4:Y:S01]  /*68070*/  LDL.LU R149, [R1+0x135c] ;  /* 0x00135c0001957983 */ /* 0x000f220000300800 */
[----:B------:R-:W-:Y:S02]  /*68080*/  ISETP.GE.AND P2, PT, R0, UR5, PT ;  /* 0x0000000500007c0c */ /* 0x000fe4000bf46270 */
[----:B------:R-:W-:Y:S01]  /*68090*/  ISETP.LT.AND P6, PT, R156, UR4, !P0 ;  /* 0x000000049c007c0c */ /* 0x000fe2000c7c1270 */
[----:B------:R2:W-:Y:S01]  /*680a0*/  @P4 STG.E desc[UR8][R16.64], R87 ;  /* 0x0000005710004986 */ /* 0x0005e2000c101908 */
[----:B------:R-:W-:-:S03]  /*680b0*/  ISETP.LT.AND P0, PT, R155, UR4, !P0 ;  /* 0x000000049b007c0c */ /* 0x000fc6000c701270 */
[----:B------:R1:W-:Y:S01]  /*680c0*/  @P3 STG.E desc[UR8][R18.64], R91 ;  /* 0x0000005b12003986 */ /* 0x0003e2000c101908 */
[----:B------:R-:W-:Y:S02]  /*680d0*/  ISETP.LT.AND P3, PT, R152, UR4, !P2 ;  /* 0x0000000498007c0c */ /* 0x000fe4000d761270 */
[----:B------:R-:W-:Y:S01]  /*680e0*/  ISETP.LT.AND P4, PT, R154, UR4, !P2 ;  /* 0x000000049a007c0c */ /* 0x000fe2000d781270 */
        /* <DEDUP_REMOVED lines=19> */
[----:B------:R-:W-:-:S04]  /*68220*/  ISETP.LT.AND P2, PT, R155, UR4, !P2 ;  /* 0x000000049b007c0c */ /* 0x000fc8000d741270 */
[----:B------:R-:W-:-:S04]  /*68230*/  ISETP.GE.AND P1, PT, R0, UR5, PT ;  /* 0x0000000500007c0c */ /* 0x000fc8000bf26270 */
[----:B------:R-:W-:Y:S01]  /*68240*/  ISETP.LT.AND P6, PT, R152, UR4, !P1 ;  /* 0x0000000498007c0c */ /* 0x000fe2000cfc1270 */
[----:B------:R-:W-:Y:S01]  /*68250*/  VIADD R0, R23, 0xf3 ;  /* 0x000000f317007836 */ /* 0x000fe20000000000 */
[----:B------:R-:W-:Y:S02]  /*68260*/  ISETP.LT.AND P4, PT, R154, UR4, !P1 ;  /* 0x000000049a007c0c */ /* 0x000fe4000cf81270 */
[----:B------:R-:W-:Y:S02]  /*68270*/  ISETP.LT.AND P3, PT, R156, UR4, !P1 ;  /* 0x000000049c007c0c */ /* 0x000fe4000cf61270 */
[----:B------:R-:W-:Y:S01]  /*68280*/  ISETP.GE.AND P0, PT, R0, UR5, PT ;  /* 0x0000000500007c0c */ /* 0x000fe2000bf06270 */
[----:B------:R4:W-:Y:S01]  /*68290*/  @P2 STG.E desc[UR8][R12.64], R108 ;  /* 0x0000006c0c002986 */ /* 0x0009e2000c101908 */
[----:B------:R-:W-:Y:S02]  /*682a0*/  ISETP.LT.AND P2, PT, R155, UR4, !P1 ;  /* 0x000000049b007c0c */ /* 0x000fe4000cf41270 */
[----:B------:R-:W-:-:S03]  /*682b0*/  ISETP.LT.AND P5, PT, R152, UR4, !P0 ;  /* 0x0000000498007c0c */ /* 0x000fc6000c7a1270 */
[----:B------:R-:W-:Y:S01]  /*682c0*/  @P6 STG.E desc[UR8][R20.64], R77 ;  /* 0x0000004d14006986 */ /* 0x000fe2000c101908 */
[----:B------:R-:W-:Y:S01]  /*682d0*/  ISETP.LT.AND P6, PT, R154, UR4, !P0 ;  /* 0x000000049a007c0c */ /* 0x000fe2000c7c1270 */
[----:B------:R-:W-:Y:S02]  /*682e0*/  VIADD R0, R23, 0xf4 ;  /* 0x000000f417007836 */ /* 0x000fe40000000000 */
[----:B------:R1:W-:Y:S01]  /*682f0*/  @P4 STG.E desc[UR8][R14.64], R81 ;  /* 0x000000510e004986 */ /* 0x0003e2000c101908 */
[----:B------:R-:W-:Y:S02]  /*68300*/  ISETP.LT.AND P4, PT, R156, UR4, !P0 ;  /* 0x000000049c007c0c */ /* 0x000fe4000c781270 */
[----:B------:R-:W-:Y:S01]  /*68310*/  ISETP.GE.AND P1, PT, R0, UR5, PT ;  /* 0x0000000500007c0c */ /* 0x000fe2000bf26270 */
[----:B------:R1:W-:Y:S01]  /*68320*/  @P3 STG.E desc[UR8][R16.64], R93 ;  /* 0x0000005d10003986 */ /* 0x0003e2000c101908 */
[----:B----4-:R-:W-:-:S04]  /*68330*/  IMAD.WIDE R12, R149, 0x4, R2 ;  /* 0x00000004950c7825 */ /* 0x010fc800078e0202 */
[----:B------:R-:W-:Y:S01]  /*68340*/  IMAD.WIDE R18, R149, 0x4, R4 ;  /* 0x0000000495127825 */ /* 0x000fe200078e0204 */
[----:B------:R-:W-:Y:S01]  /*68350*/  @P2 STG.E desc[UR8][R10.64], R73 ;  /* 0x000000490a002986 */ /* 0x000fe2000c101908 */
[----:B------:R-:W-:Y:S02]  /*68360*/  ISETP.LT.AND P0, PT, R155, UR4, !P0 ;  /* 0x000000049b007c0c */ /* 0x000fe4000c701270 */
[C---:B-1----:R-:W-:Y:S01]  /*68370*/  IMAD.WIDE R14, R149.reuse, 0x4, R6 ;  /* 0x00000004950e7825 */ /* 0x042fe200078e0206 */
[----:B------:R-:W-:Y:S03]  /*68380*/  @P5 STG.E desc[UR8][R12.64], R97 ;  /* 0x000000610c005986 */ /* 0x000fe6000c101908 */
[----:B------:R-:W-:Y:S02]  /*68390*/  IMAD.WIDE R16, R149, 0x4, R8 ;  /* 0x0000000495107825 */ /* 0x000fe400078e0208 */
[----:B------:R-:W4:Y:S01]  /*683a0*/  LDL.LU R149, [R1+0x1348] ;  /* 0x0013480001957983 */ /* 0x000f220000300800 */
[----:B------:R-:W-:-:S03]  /*683b0*/  ISETP.LT.AND P2, PT, R154, UR4, !P1 ;  /* 0x000000049a007c0c */ /* 0x000fc6000cf41270 */
[----:B------:R-:W-:Y:S01]  /*683c0*/  @P6 STG.E desc[UR8][R18.64], R101 ;  /* 0x0000006512006986 */ /* 0x000fe2000c101908 */
[----:B------:R-:W-:Y:S02]  /*683d0*/  ISETP.LT.AND P6, PT, R152, UR4, !P1 ;  /* 0x0000000498007c0c */ /* 0x000fe4000cfc1270 */
[----:B------:R-:W-:Y:S02]  /*683e0*/  ISETP.LT.AND P5, PT, R156, UR4, !P1 ;  /* 0x000000049c007c0c */ /* 0x000fe4000cfa1270 */
[----:B------:R-:W-:Y:S01]  /*683f0*/  ISETP.LT.AND P1, PT, R155, UR4, !P1 ;  /* 0x000000049b007c0c */ /* 0x000fe2000cf21270 */
[----:B------:R-:W-:Y:S04]  /*68400*/  @P4 STG.E desc[UR8][R14.64], R105 ;  /* 0x000000690e004986 */ /* 0x000fe8000c101908 */
[----:B------:R1:W-:Y:S02]  /*68410*/  @P0 STG.E desc[UR8][R16.64], R109 ;  /* 0x0000006d10000986 */ /* 0x0003e4000c101908 */
[----:B-1----:R-:W-:-:S02]  /*68420*/  VIADD R16, R23, 0xf7 ;  /* 0x000000f717107836 */ /* 0x002fc40000000000 */
[----:B--2---:R-:W-:-:S04]  /*68430*/  IMAD.WIDE R10, R150, 0x4, R2 ;  /* 0x00000004960a7825 */ /* 0x004fc800078e0202 */
[----:B------:R-:W-:-:S04]  /*68440*/  IMAD.WIDE R12, R150, 0x4, R4 ;  /* 0x00000004960c7825 */ /* 0x000fc800078e0204 */
[----:B------:R-:W-:-:S04]  /*68450*/  IMAD.WIDE R18, R150, 0x4, R6 ;  /* 0x0000000496127825 */ /* 0x000fc800078e0206 */
[----:B------:R-:W-:Y:S02]  /*68460*/  IMAD.WIDE R20, R150, 0x4, R8 ;  /* 0x0000000496147825 */ /* 0x000fe400078e0208 */
[----:B------:R-:W2:Y:S04]  /*68470*/  LDL.LU R150, [R1+0x1340] ;  /* 0x0013400001967983 */ /* 0x000ea80000300800 */
[----:B------:R1:W-:Y:S04]  /*68480*/  @P6 STG.E desc[UR8][R10.64], R78 ;  /* 0x0000004e0a006986 */ /* 0x0003e8000c101908 */
[----:B------:R1:W-:Y:S04]  /*68490*/  @P2 STG.E desc[UR8][R12.64], R82 ;  /* 0x000000520c002986 */ /* 0x0003e8000c101908 */
[----:B------:R4:W-:Y:S04]  /*684a0*/  @P5 STG.E desc[UR8][R18.64], R94 ;  /* 0x0000005e12005986 */ /* 0x0009e8000c101908 */
[----:B------:R-:W-:Y:S01]  /*684b0*/  @P1 STG.E desc[UR8][R20.64], R74 ;  /* 0x0000004a14001986 */ /* 0x000fe2000c101908 */
[----:B------:R-:W-:Y:S01]  /*684c0*/  ISETP.GE.AND P1, PT, R16, UR5, PT ;  /* 0x0000000510007c0c */ /* 0x000fe2000bf26270 */
[----:B---3--:R-:W-:-:S04]  /*684d0*/  IMAD.WIDE R14, R148, 0x4, R2 ;  /* 0x00000004940e7825 */ /* 0x008fc800078e0202 */
[----:B-1----:R-:W-:-:S04]  /*684e0*/  IMAD.WIDE R10, R148, 0x4, R4 ;  /* 0x00000004940a7825 */ /* 0x002fc800078e0204 */
[----:B------:R-:W-:-:S04]  /*684f0*/  IMAD.WIDE R12, R148, 0x4, R6 ;  /* 0x00000004940c7825 */ /* 0x000fc800078e0206 */
[----:B------:R-:W-:Y:S02]  /*68500*/  IMAD.WIDE R16, R148, 0x4, R8 ;  /* 0x0000000494107825 */ /* 0x000fe400078e0208 */
[----:B------:R-:W3:Y:S02]  /*68510*/  LDL.LU R148, [R1+0x133c] ;  /* 0x00133c0001947983 */ /* 0x000ee40000300800 */
[----:B------:R-:W-:-:S05]  /*68520*/  VIADD R0, R23, 0xf5 ;  /* 0x000000f517007836 */ /* 0x000fca0000000000 */
[----:B------:R-:W-:-:S04]  /*68530*/  ISETP.GE.AND P3, PT, R0, UR5, PT ;  /* 0x0000000500007c0c */ /* 0x000fc8000bf66270 */
[----:B------:R-:W-:Y:S02]  /*68540*/  ISETP.LT.AND P0, PT, R152, UR4, !P3 ;  /* 0x0000000498007c0c */ /* 0x000fe4000df01270 */
[----:B------:R-:W-:Y:S02]  /*68550*/  ISETP.LT.AND P2, PT, R154, UR4, !P3 ;  /* 0x000000049a007c0c */ /* 0x000fe4000df41270 */
[----:B------:R-:W-:Y:S01]  /*68560*/  ISETP.LT.AND P5, PT, R156, UR4, !P3 ;  /* 0x000000049c007c0c */ /* 0x000fe2000dfa1270 */
[----:B------:R-:W-:Y:S01]  /*68570*/  VIADD R0, R23, 0xf6 ;  /* 0x000000f617007836 */ /* 0x000fe20000000000 */
[----:B------:R-:W-:-:S04]  /*68580*/  ISETP.LT.AND P3, PT, R155, UR4, !P3 ;  /* 0x000000049b007c0c */ /* 0x000fc8000df61270 */
[----:B------:R-:W-:-:S03]  /*68590*/  ISETP.GE.AND P4, PT, R0, UR5, PT ;  /* 0x0000000500007c0c */ /* 0x000fc6000bf86270 */
[----:B------:R1:W-:Y:S01]  /*685a0*/  @P0 STG.E desc[UR8][R14.64], R98 ;  /* 0x000000620e000986 */ /* 0x0003e2000c101908 */
[----:B------:R-:W-:-:S03]  /*685b0*/  ISETP.LT.AND P6, PT, R152, UR4, !P4 ;  /* 0x0000000498007c0c */ /* 0x000fc6000e7c1270 */
[----:B------:R1:W-:Y:S01]  /*685c0*/  @P2 STG.E desc[UR8][R10.64], R102 ;  /* 0x000000660a002986 */ /* 0x0003e2000c101908 */
[----:B------:R-:W-:-:S03]  /*685d0*/  ISETP.LT.AND P2, PT, R154, UR4, !P4 ;  /* 0x000000049a007c0c */ /* 0x000fc6000e741270 */
[----:B------:R2:W-:Y:S01]  /*685e0*/  @P5 STG.E desc[UR8][R12.64], R106 ;  /* 0x0000006a0c005986 */ /* 0x0005e2000c101908 */
[----:B------:R-:W-:Y:S01]  /*685f0*/  ISETP.LT.AND P5, PT, R156, UR4, !P4 ;  /* 0x000000049c007c0c */ /* 0x000fe2000e7a1270 */
[----:B----4-:R-:W-:-:S04]  /*68600*/  IMAD.WIDE R18, R149, 0x4, R2 ;  /* 0x0000000495127825 */ /* 0x010fc800078e0202 */
[----:B-1----:R-:W-:-:S04]  /*68610*/  IMAD.WIDE R14, R149, 0x4, R4 ;  /* 0x00000004950e7825 */ /* 0x002fc800078e0204 */
[----:B------:R-:W-:-:S04]  /*68620*/  IMAD.WIDE R10, R149, 0x4, R6 ;  /* 0x00000004950a7825 */ /* 0x000fc800078e0206 */
[----:B------:R-:W-:Y:S02]  /*68630*/  IMAD.WIDE R20, R149, 0x4, R8 ;  /* 0x0000000495147825 */ /* 0x000fe400078e0208 */
[----:B------:R-:W4:Y:S01]  /*68640*/  LDL.LU R149, [R1+0x1338] ;  /* 0x0013380001957983 */ /* 0x000f220000300800 */
[----:B------:R-:W-:-:S03]  /*68650*/  ISETP.LT.AND P4, PT, R155, UR4, !P4 ;  /* 0x000000049b007c0c */ /* 0x000fc6000e781270 */
[----:B------:R1:W-:Y:S01]  /*68660*/  @P3 STG.E desc[UR8][R16.64], R110 ;  /* 0x0000006e10003986 */ /* 0x0003e2000c101908 */
[----:B------:R-:W-:-:S03]  /*68670*/  ISETP.LT.AND P3, PT, R154, UR4, !P1 ;  /* 0x000000049a007c0c */ /* 0x000fc6000cf61270 */
[----:B------:R-:W-:Y:S01]  /*68680*/  @P6 STG.E desc[UR8][R18.64], R79 ;  /* 0x0000004f12006986 */ /* 0x000fe2000c101908 */
[----:B------:R-:W-:-:S03]  /*68690*/  ISETP.LT.AND P6, PT, R152, UR4, !P1 ;  /* 0x0000000498007c0c */ /* 0x000fc6000cfc1270 */
[----:B------:R1:W-:Y:S04]  /*686a0*/  @P2 STG.E desc[UR8][R14.64], R83 ;  /* 0x000000530e002986 */ /* 0x0003e8000c101908 */
[----:B------:R1:W-:Y:S04]  /*686b0*/  @P5 STG.E desc[UR8][R10.64], R95 ;  /* 0x0000005f0a005986 */ /* 0x0003e8000c101908 */
[----:B------:R-:W-:Y:S01]  /*686c0*/  @P4 STG.E desc[UR8][R20.64], R75 ;  /* 0x0000004b14004986 */ /* 0x000fe2000c101908 */
        /* <DEDUP_REMOVED lines=10> */
[----:B------:R-:W-:Y:S02]  /*68770*/  IMAD.WIDE R20, R148, 0x4, R8 ;  /* 0x0000000494147825 */ /* 0x000fe400078e0208 */
[----:B------:R-:W3:Y:S02]  /*68780*/  LDL.LU R148, [R1+0x132c] ;  /* 0x00132c0001947983 */ /* 0x000ee40000300800 */
[----:B------:R-:W-:Y:S01]  /*68790*/  VIADD R0, R23, 0xf8 ;  /* 0x000000f817007836 */ /* 0x000fe20000000000 */
[----:B------:R-:W-:Y:S01]  /*687a0*/  ISETP.LT.AND P4, PT, R156, UR4, !P1 ;  /* 0x000000049c007c0c */ /* 0x000fe2000cf81270 */
[----:B------:R-:W3:Y:S03]  /*687b0*/  LDL.LU R151, [R1+0x1328] ;  /* 0x0013280001977983 */ /* 0x000ee60000300800 */
[----:B------:R-:W-:Y:S02]  /*687c0*/  ISETP.GE.AND P0, PT, R0, UR5, PT ;  /* 0x0000000500007c0c */ /* 0x000fe4000bf06270 */
[----:B------:R-:W-:-:S02]  /*687d0*/  ISETP.LT.AND P1, PT, R155, UR4, !P1 ;  /* 0x000000049b007c0c */ /* 0x000fc4000cf21270 */
[----:B------:R-:W-:Y:S02]  /*687e0*/  ISETP.LT.AND P5, PT, R152, UR4, !P0 ;  /* 0x0000000498007c0c */ /* 0x000fe4000c7a1270 */
[----:B------:R-:W-:Y:S02]  /*687f0*/  ISETP.LT.AND P6, PT, R154, UR4, !P0 ;  /* 0x000000049a007c0c */ /* 0x000fe4000c7c1270 */
[----:B------:R-:W-:Y:S01]  /*68800*/  IADD3 R0, R23, 0xf9, RZ ;  /* 0x000000f917007810 */ /* 0x000fe20007ffe0ff */
[----:B------:R-:W-:Y:S01]  /*68810*/  @P4 STG.E desc[UR8][R14.64], R107 ;  /* 0x0000006b0e004986 */ /* 0x000fe2000c101908 */
[----:B------:R-:W-:Y:S02]  /*68820*/  ISETP.LT.AND P3, PT, R156, UR4, !P0 ;  /* 0x000000049c007c0c */ /* 0x000fe4000c761270 */
[----:B------:R-:W-:Y:S02]  /*68830*/  ISETP.GE.AND P2, PT, R0, UR5, PT ;  /* 0x0000000500007c0c */ /* 0x000fe4000bf46270 */
[----:B------:R-:W-:Y:S01]  /*68840*/  ISETP.LT.AND P0, PT, R155, UR4, !P0 ;  /* 0x000000049b007c0c */ /* 0x000fe2000c701270 */
[----:B------:R4:W-:Y:S01]  /*68850*/  @P1 STG.E desc[UR8][R10.64], R111 ;  /* 0x0000006f0a001986 */ /* 0x0009e2000c101908 */
[----:B------:R-:W-:-:S03]  /*68860*/  ISETP.LT.AND P1, PT, R152, UR4, !P2 ;  /* 0x0000000498007c0c */ /* 0x000fc6000d721270 */
[----:B------:R1:W-:Y:S01]  /*68870*/  @P5 STG.E desc[UR8][R18.64], R112 ;  /* 0x0000007012005986 */ /* 0x0003e2000c101908 */
[----:B------:R-:W-:-:S03]  /*68880*/  ISETP.LT.AND P5, PT, R156, UR4, !P2 ;  /* 0x000000049c007c0c */ /* 0x000fc6000d7a1270 */
[----:B------:R1:W-:Y:S01]  /*68890*/  @P6 STG.E desc[UR8][R12.64], R120 ;  /* 0x000000780c006986 */ /* 0x0003e2000c101908 */
[----:B------:R-:W-:Y:S01]  /*688a0*/  ISETP.LT.AND P6, PT, R154, UR4, !P2 ;  /* 0x000000049a007c0c */ /* 0x000fe2000d7c1270 */
[----:B------:R-:W-:Y:S02]  /*688b0*/  VIADD R0, R23, 0xfa ;  /* 0x000000fa17007836 */ /* 0x000fe40000000000 */
[C---:B----4-:R-:W-:Y:S01]  /*688c0*/  IMAD.WIDE R10, R149.reuse, 0x4, R2 ;  /* 0x00000004950a7825 */ /* 0x050fe200078e0202 */
[----:B------:R2:W-:Y:S02]  /*688d0*/  @P3 STG.E desc[UR8][R16.64], R124 ;  /* 0x0000007c10003986 */ /* 0x0005e4000c101908 */
[----:B------:R-:W-:Y:S01]  /*688e0*/  ISETP.GE.AND P4, PT, R0, UR5, PT ;  /* 0x0000000500007c0c */ /* 0x000fe2000bf86270 */
[C---:B------:R-:W-:Y:S01]  /*688f0*/  IMAD.WIDE R14, R149.reuse, 0x4, R4 ;  /* 0x00000004950e7825 */ /* 0x040fe200078e0204 */
[----:B------:R4:W-:Y:S03]  /*68900*/  @P0 STG.E desc[UR8][R20.64], R116 ;  /* 0x0000007414000986 */ /* 0x0009e6000c101908 */
[----:B-1----:R-:W-:Y:S01]  /*68910*/  IMAD.WIDE R18, R149, 0x4, R6 ;  /* 0x0000000495127825 */ /* 0x002fe200078e0206 */
[----:B------:R-:W-:Y:S01]  /*68920*/  ISETP.LT.AND P2, PT, R155, UR4, !P2 ;  /* 0x000000049b007c0c */ /* 0x000fe2000d741270 */
[----:B------:R1:W-:Y:S02]  /*68930*/  @P1 STG.E desc[UR8][R10.64], R128 ;  /* 0x000000800a001986 */ /* 0x0003e4000c101908 */
[----:B------:R-:W-:-:S02]  /*68940*/  IMAD.WIDE R12, R149, 0x4, R8 ;  /* 0x00000004950c7825 */ /* 0x000fc400078e0208 */
[----:B------:R-:W3:Y:S01]  /*68950*/  LDL.LU R149, [R1+0x131c] ;  /* 0x00131c0001957983 */ /* 0x000ee20000300800 */
[----:B------:R-:W-:Y:S02]  /*68960*/  ISETP.LT.AND P0, PT, R152, UR4, !P4 ;  /* 0x0000000498007c0c */ /* 0x000fe4000e701270 */
[----:B------:R-:W-:Y:S01]  /*68970*/  ISETP.LT.AND P3, PT, R154, UR4, !P4 ;  /* 0x000000049a007c0c */ /* 0x000fe2000e761270 */
[----:B------:R1:W-:Y:S04]  /*68980*/  @P6 STG.E desc[UR8][R14.64], R136 ;  /* 0x000000880e006986 */ /* 0x0003e8000c101908 */
[----:B------:R3:W-:Y:S01]  /*68990*/  @P5 STG.E desc[UR8][R18.64], R144 ;  /* 0x0000009012005986 */ /* 0x0007e2000c101908 */
[----:B------:R-:W-:-:S03]  /*689a0*/  ISETP.LT.AND P5, PT, R156, UR4, !P4 ;  /* 0x000000049c007c0c */ /* 0x000fc6000e7a1270 */
[----:B------:R3:W-:Y:S01]  /*689b0*/  @P2 STG.E desc[UR8][R12.64], R24 ;  /* 0x000000180c002986 */ /* 0x0007e2000c101908 */
[----:B--2---:R-:W-:-:S04]  /*689c0*/  IMAD.WIDE R16, R150, 0x4, R2 ;  /* 0x0000000496107825 */ /* 0x004fc800078e0202 */
[----:B----4-:R-:W-:-:S04]  /*689d0*/  IMAD.WIDE R20, R150, 0x4, R4 ;  /* 0x0000000496147825 */ /* 0x010fc800078e0204 */
[----:B-1----:R-:W-:-:S04]  /*689e0*/  IMAD.WIDE R10, R150, 0x4, R6 ;  /* 0x00000004960a7825 */ /* 0x002fc800078e0206 */
        /* <DEDUP_REMOVED lines=8> */
[----:B----4-:R-:W-:Y:S02]  /*68a70*/  IMAD.WIDE R10, R148, 0x4, R8 ;  /* 0x00000004940a7825 */ /* 0x010fe400078e0208 */
[----:B------:R-:W3:Y:S02]  /*68a80*/  LDL.LU R148, [R1+0x13f8] ;  /* 0x0013f80001947983 */ /* 0x000ee40000300800 */
[----:B------:R-:W-:Y:S01]  /*68a90*/  VIADD R0, R23, 0xfb ;  /* 0x000000fb17007836 */ /* 0x000fe20000000000 */
[----:B------:R-:W-:-:S04]  /*68aa0*/  ISETP.LT.AND P4, PT, R155, UR4, !P4 ;  /* 0x000000049b007c0c */ /* 0x000fc8000e781270 */
[----:B------:R-:W-:Y:S01]  /*68ab0*/  ISETP.GE.AND P1, PT, R0, UR5, PT ;  /* 0x0000000500007c0c */ /* 0x000fe2000bf26270 */
[----:B------:R-:W-:-:S03]  /*68ac0*/  VIADD R0, R23, 0xfc ;  /* 0x000000fc17007836 */ /* 0x000fc60000000000 */
[----:B------:R-:W-:Y:S02]  /*68ad0*/  ISETP.LT.AND P6, PT, R152, UR4, !P1 ;  /* 0x0000000498007c0c */ /* 0x000fe4000cfc1270 */
[----:B------:R-:W-:Y:S02]  /*68ae0*/  ISETP.LT.AND P3, PT, R154, UR4, !P1 ;  /* 0x000000049a007c0c */ /* 0x000fe4000cf61270 */
[----:B------:R-:W-:Y:S01]  /*68af0*/  ISETP.GE.AND P0, PT, R0, UR5, PT ;  /* 0x0000000500007c0c */ /* 0x000fe2000bf06270 */
[----:B------:R1:W-:Y:S01]  /*68b00*/  @P4 STG.E desc[UR8][R14.64], R117 ;  /* 0x000000750e004986 */ /* 0x0003e2000c101908 */
[----:B------:R-:W-:Y:S02]  /*68b10*/  ISETP.LT.AND P2, PT, R156, UR4, !P1 ;  /* 0x000000049c007c0c */ /* 0x000fe4000cf41270 */
[----:B------:R-:W-:Y:S02]  /*68b20*/  ISETP.LT.AND P4, PT, R155, UR4, !P1 ;  /* 0x000000049b007c0c */ /* 0x000fe4000cf81270 */
[----:B------:R-:W-:-:S03]  /*68b30*/  ISETP.LT.AND P5, PT, R152, UR4, !P0 ;  /* 0x0000000498007c0c */ /* 0x000fc6000c7a1270 */
[----:B------:R4:W-:Y:S01]  /*68b40*/  @P6 STG.E desc[UR8][R18.64], R129 ;  /* 0x0000008112006986 */ /* 0x0009e2000c101908 */
[----:B------:R-:W-:Y:S01]  /*68b50*/  ISETP.LT.AND P6, PT, R154, UR4, !P0 ;  /* 0x000000049a007c0c */ /* 0x000fe2000c7c1270 */
[----:B------:R-:W-:Y:S02]  /*68b60*/  VIADD R0, R23, 0xfd ;  /* 0x000000fd17007836 */ /* 0x000fe40000000000 */
[----:B------:R4:W-:Y:S01]  /*68b70*/  @P3 STG.E desc[UR8][R12.64], R137 ;  /* 0x000000890c003986 */ /* 0x0009e2000c101908 */
[----:B------:R-:W-:Y:S01]  /*68b80*/  ISETP.LT.AND P3, PT, R156, UR4, !P0 ;  /* 0x000000049c007c0c */ /* 0x000fe2000c761270 */
[----:B-1----:R-:W-:Y:S01]  /*68b90*/  IMAD.WIDE R14, R151, 0x4, R2 ;  /* 0x00000004970e7825 */ /* 0x002fe200078e0202 */
[----:B------:R-:W-:Y:S01]  /*68ba0*/  ISETP.LT.AND P0, PT, R155, UR4, !P0 ;  /* 0x000000049b007c0c */ /* 0x000fe2000c701270 */
[----:B------:R1:W-:Y:S01]  /*68bb0*/  @P2 STG.E desc[UR8][R16.64], R145 ;  /* 0x0000009110002986 */ /* 0x0003e2000c101908 */
[----:B------:R-:W-:Y:S01]  /*68bc0*/  ISETP.GE.AND P1, PT, R0, UR5, PT ;  /* 0x0000000500007c0c */ /* 0x000fe2000bf26270 */
[----:B------:R-:W-:-:S02]  /*68bd0*/  VIADD R0, R23, 0xfe ;  /* 0x000000fe17007836 */ /* 0x000fc40000000000 */
[C---:B----4-:R-:W-:Y:S01]  /*68be0*/  IMAD.WIDE R18, R151.reuse, 0x4, R4 ;  /* 0x0000000497127825 */ /* 0x050fe200078e0204 */
[----:B------:R4:W-:Y:S01]  /*68bf0*/  @P4 STG.E desc[UR8][R10.64], R25 ;  /* 0x000000190a004986 */ /* 0x0009e2000c101908 */
[----:B------:R-:W-:Y:S02]  /*68c00*/  ISETP.LT.AND P4, PT, R154, UR4, !P1 ;  /* 0x000000049a007c0c */ /* 0x000fe4000cf81270 */
[C---:B------:R-:W-:Y:S01]  /*68c10*/  IMAD.WIDE R12, R151.reuse, 0x4, R6 ;  /* 0x00000004970c7825 */ /* 0x040fe200078e0206 */
[----:B------:R4:W-:Y:S01]  /*68c20*/  @P5 STG.E desc[UR8][R14.64], R114 ;  /* 0x000000720e005986 */ /* 0x0009e2000c101908 */
[----:B------:R-:W-:Y:S02]  /*68c30*/  ISETP.LT.AND P5, PT, R152, UR4, !P1 ;  /* 0x0000000498007c0c */ /* 0x000fe4000cfa1270 */
[----:B-1----:R-:W-:Y:S01]  /*68c40*/  IMAD.WIDE R16, R151, 0x4, R8 ;  /* 0x0000000497107825 */ /* 0x002fe200078e0208 */
[----:B------:R1:W-:Y:S01]  /*68c50*/  @P6 STG.E desc[UR8][R18.64], R122 ;  /* 0x0000007a12006986 */ /* 0x0003e2000c101908 */
[----:B------:R-:W-:-:S02]  /*68c60*/  ISETP.LT.AND P6, PT, R156, UR4, !P1 ;  /* 0x000000049c007c0c */ /* 0x000fc4000cfc1270 */
[----:B------:R-:W-:Y:S02]  /*68c70*/  ISETP.GE.AND P2, PT, R0, UR5, PT ;  /* 0x0000000500007c0c */ /* 0x000fe4000bf46270 */
[----:B------:R-:W-:Y:S01]  /*68c80*/  ISETP.LT.AND P1, PT, R155, UR4, !P1 ;  /* 0x000000049b007c0c */ /* 0x000fe2000cf21270 */
[----:B------:R1:W-:Y:S01]  /*68c90*/  @P3 STG.E desc[UR8][R12.64], R126 ;  /* 0x0000007e0c003986 */ /* 0x0003e2000c101908 */
[----:B----4-:R-:W-:-:S03]  /*68ca0*/  IMAD.WIDE R10, R149, 0x4, R2 ;  /* 0x00000004950a7825 */ /* 0x010fc600078e0202 */
[----:B------:R-:W-:Y:S01]  /*68cb0*/  @P0 STG.E desc[UR8][R16.64], R118 ;  /* 0x0000007610000986 */ /* 0x000fe2000c101908 */
[----:B------:R-:W-:Y:S01]  /*68cc0*/  ISETP.LT.AND P0, PT, R152, UR4, !P2 ;  /* 0x0000000498007c0c */ /* 0x000fe2000d701270 */
[----:B------:R-:W-:-:S04]  /*68cd0*/  IMAD.WIDE R14, R149, 0x4, R4 ;  /* 0x00000004950e7825 */ /* 0x000fc800078e0204 */
[----:B------:R-:W-:Y:S02]  /*68ce0*/  VIADD R23, R23, 0xff ;  /* 0x000000ff17177836 */ /* 0x000fe40000000000 */
[C---:B-1----:R-:W-:Y:S01]  /*68cf0*/  IMAD.WIDE R18, R149.reuse, 0x4, R6 ;  /* 0x0000000495127825 */ /* 0x042fe200078e0206 */
[----:B------:R1:W-:Y:S03]  /*68d00*/  @P5 STG.E desc[UR8][R10.64], R130 ;  /* 0x000000820a005986 */ /* 0x0003e6000c101908 */
[----:B------:R-:W-:Y:S01]  /*68d10*/  IMAD.WIDE R12, R149, 0x4, R8 ;  /* 0x00000004950c7825 */ /* 0x000fe200078e0208 */
[----:B------:R4:W-:Y:S01]  /*68d20*/  @P4 STG.E desc[UR8][R14.64], R138 ;  /* 0x0000008a0e004986 */ /* 0x0009e2000c101908 */
[----:B------:R-:W-:Y:S02]  /*68d30*/  ISETP.GE.AND P3, PT, R23, UR5, PT ;  /* 0x0000000517007c0c */ /* 0x000fe4000bf66270 */
[----:B------:R-:W-:Y:S01]  /*68d40*/  ISETP.LT.AND P4, PT, R154, UR4, !P2 ;  /* 0x000000049a007c0c */ /* 0x000fe2000d781270 */
[----:B------:R1:W-:Y:S01]  /*68d50*/  @P6 STG.E desc[UR8][R18.64], R146 ;  /* 0x0000009212006986 */ /* 0x0003e2000c101908 */
[----:B------:R-:W-:-:S03]  /*68d60*/  ISETP.LT.AND P5, PT, R152, UR4, !P3 ;  /* 0x0000000498007c0c */ /* 0x000fc6000dfa1270 */
[----:B------:R1:W-:Y:S01]  /*68d70*/  @P1 STG.E desc[UR8][R12.64], R26 ;  /* 0x0000001a0c001986 */ /* 0x0003e2000c101908 */
[----:B------:R-:W-:Y:S02]  /*68d80*/  ISETP.LT.AND P1, PT, R156, UR4, !P2 ;  /* 0x000000049c007c0c */ /* 0x000fe4000d721270 */
[----:B------:R-:W-:Y:S02]  /*68d90*/  ISETP.LT.AND P2, PT, R155, UR4, !P2 ;  /* 0x000000049b007c0c */ /* 0x000fe4000d741270 */
[----:B------:R-:W-:Y:S01]  /*68da0*/  ISETP.LT.AND P6, PT, R154, UR4, !P3 ;  /* 0x000000049a007c0c */ /* 0x000fe2000dfc1270 */
[----:B--2---:R-:W-:-:S05]  /*68db0*/  IMAD.WIDE R20, R150, 0x4, R2 ;  /* 0x0000000496147825 */ /* 0x004fca00078e0202 */
[----:B------:R2:W-:Y:S01]  /*68dc0*/  @P0 STG.E desc[UR8][R20.64], R115 ;  /* 0x0000007314000986 */ /* 0x0005e2000c101908 */
[----:B------:R-:W-:Y:S02]  /*68dd0*/  ISETP.LT.AND P0, PT, R156, UR4, !P3 ;  /* 0x000000049c007c0c */ /* 0x000fe4000df01270 */
[----:B------:R-:W-:Y:S01]  /*68de0*/  ISETP.LT.AND P3, PT, R155, UR4, !P3 ;  /* 0x000000049b007c0c */ /* 0x000fe2000df61270 */
[----:B-1----:R-:W-:-:S04]  /*68df0*/  IMAD.WIDE R10, R150, 0x4, R4 ;  /* 0x00000004960a7825 */ /* 0x002fc800078e0204 */
[C---:B----4-:R-:W-:Y:S01]  /*68e00*/  IMAD.WIDE R14, R150.reuse, 0x4, R6 ;  /* 0x00000004960e7825 */ /* 0x050fe200078e0206 */
[----:B------:R2:W-:Y:S03]  /*68e10*/  @P4 STG.E desc[UR8][R10.64], R123 ;  /* 0x0000007b0a004986 */ /* 0x0005e6000c101908 */
[----:B------:R-:W-:Y:S01]  /*68e20*/  IMAD.WIDE R16, R150, 0x4, R8 ;  /* 0x0000000496107825 */ /* 0x000fe200078e0208 */
[----:B------:R2:W-:Y:S04]  /*68e30*/  @P1 STG.E desc[UR8][R14.64], R127 ;  /* 0x0000007f0e001986 */ /* 0x0005e8000c101908 */
[----:B------:R2:W-:Y:S01]  /*68e40*/  @P2 STG.E desc[UR8][R16.64], R119 ;  /* 0x0000007710002986 */ /* 0x0005e2000c101908 */
[----:B---3--:R-:W-:-:S04]  /*68e50*/  IMAD.WIDE R2, R148, 0x4, R2 ;  /* 0x0000000494027825 */ /* 0x008fc800078e0202 */
[C---:B------:R-:W-:Y:S01]  /*68e60*/  IMAD.WIDE R4, R148.reuse, 0x4, R4 ;  /* 0x0000000494047825 */ /* 0x040fe200078e0204 */
[----:B------:R2:W-:Y:S03]  /*68e70*/  @P5 STG.E desc[UR8][R2.64], R131 ;  /* 0x0000008302005986 */ /* 0x0005e6000c101908 */
[C---:B------:R-:W-:Y:S01]  /*68e80*/  IMAD.WIDE R6, R148.reuse, 0x4, R6 ;  /* 0x0000000494067825 */ /* 0x040fe200078e0206 */
[----:B------:R2:W-:Y:S04]  /*68e90*/  @P6 STG.E desc[UR8][R4.64], R139 ;  /* 0x0000008b04006986 */ /* 0x0005e8000c101908 */
[----:B------:R2:W-:Y:S01]  /*68ea0*/  @P0 STG.E desc[UR8][R6.64], R147 ;  /* 0x0000009306000986 */ /* 0x0005e2000c101908 */
[----:B------:R-:W-:Y:S01]  /*68eb0*/  IMAD.WIDE R8, R148, 0x4, R8 ;  /* 0x0000000494087825 */ /* 0x000fe200078e0208 */
[----:B------:R-:W-:Y:S06]  /*68ec0*/  @!P3 EXIT ;  /* 0x000000000000b94d */ /* 0x000fec0003800000 */
[----:B------:R-:W-:Y:S01]  /*68ed0*/  STG.E desc[UR8][R8.64], R27 ;  /* 0x0000001b08007986 */ /* 0x000fe2000c101908 */
[----:B------:R-:W-:Y:S05]  /*68ee0*/  EXIT ;  /* 0x000000000000794d */ /* 0x000fea0003800000 */
.L_x_2:
[----:B------:R-:W-:-:S00]  /*68ef0*/  BRA `(.L_x_2) ;  /* 0xfffffffc00fc7947 */ /* 0x000fc0000383ffff */
[----:B------:R-:W-:-:S00]  /*68f00*/  NOP ;  /* 0x0000000000007918 */ /* 0x000fc00000000000 */
[----:B------:R-:W-:-:S00]  /*68f10*/  NOP ;  /* 0x0000000000007918 */ /* 0x000fc00000000000 */
[----:B------:R-:W-:-:S00]  /*68f20*/  NOP ;  /* 0x0000000000007918 */ /* 0x000fc00000000000 */
[----:B------:R-:W-:-:S00]  /*68f30*/  NOP ;  /* 0x0000000000007918 */ /* 0x000fc00000000000 */
[----:B------:R-:W-:-:S00]  /*68f40*/  NOP ;  /* 0x0000000000007918 */ /* 0x000fc00000000000 */
[----:B------:R-:W-:-:S00]  /*68f50*/  NOP ;  /* 0x0000000000007918 */ /* 0x000fc00000000000 */
[----:B------:R-:W-:-:S00]  /*68f60*/  NOP ;  /* 0x0000000000007918 */ /* 0x000fc00000000000 */
[----:B------:R-:W-:-:S00]  /*68f70*/  NOP ;  /* 0x0000000000007918 */ /* 0x000fc00000000000 */
.L_x_3:


//--------------------- .nv.shared.matmul_kernel  --------------------------
	.section	.nv.shared.matmul_kernel,"aw",@nobits
	.sectionflags	@""
	.align	16
	.zero		1024


//--------------------- .nv.shared.reserved.0     --------------------------
	.section	.nv.shared.reserved.0,"aw",@nobits
	.weak		__nv_reservedSMEM_offset_0_alias
	.size		__nv_reservedSMEM_offset_0_alias, 0, 0
	.other		__nv_reservedSMEM_offset_0_alias,@"STO_CUDA_RESERVED_SHARED STV_DEFAULT"
__nv_reservedSMEM_offset_0_alias:
	.zero		0


//--------------------- .nv.constant0.matmul_kernel --------------------------
	.section	.nv.constant0.matmul_kernel,"a",@progbits
	.sectionflags	@""
	.align	4
.nv.constant0.matmul_kernel:
	.zero		608


//--------------------- SYMBOLS --------------------------

	.type		.nv.reservedSmem.offset0,@object
	.size		.nv.reservedSmem.offset0,0x4
